// auto-generated by cutlass_sweep.gemm — config: {"arch": "sm_90", "cluster_m": 2, "cluster_n": 1, "dtype": "e4m3", "dtype_b": "e4m3", "layout": "nt", "stages": 0, "tile_k": 32, "tile_m": 384, "tile_n": 224}
#include "cutlass/cutlass.h"
#include "cutlass/gemm/collective/collective_builder.hpp"
#include "cutlass/gemm/device/gemm_universal_adapter.h"
#include "cutlass/gemm/kernel/gemm_universal.hpp"
#include "cutlass/epilogue/collective/collective_builder.hpp"

using ElemA = cutlass::float_e4m3_t;
using ElemB = cutlass::float_e4m3_t;
using ElemCD = cutlass::float_e4m3_t;
using Acc  = float;
using TileShape    = cute::Shape<cute::_384, cute::_224, cute::_32>;
using ClusterShape = cute::Shape<cute::_2, cute::_1, cute::_1>;

using CollectiveEpilogue = typename cutlass::epilogue::collective::CollectiveBuilder<
    cutlass::arch::Sm90, cutlass::arch::OpClassTensorOp,
    TileShape, ClusterShape,
    cutlass::epilogue::collective::EpilogueTileAuto,
    Acc, Acc,
    ElemCD, cutlass::layout::RowMajor, 128 / cutlass::sizeof_bits<ElemCD>::value,
    ElemCD, cutlass::layout::RowMajor, 128 / cutlass::sizeof_bits<ElemCD>::value,
    cutlass::epilogue::collective::EpilogueScheduleAuto
  >::CollectiveOp;

using CollectiveMainloop = typename cutlass::gemm::collective::CollectiveBuilder<
    cutlass::arch::Sm90, cutlass::arch::OpClassTensorOp,
    ElemA, cutlass::layout::RowMajor, 128 / cutlass::sizeof_bits<ElemA>::value,
    ElemB, cutlass::layout::ColumnMajor, 128 / cutlass::sizeof_bits<ElemB>::value,
    Acc,
    TileShape, ClusterShape,
    cutlass::gemm::collective::StageCountAutoCarveout<static_cast<int>(sizeof(typename CollectiveEpilogue::SharedStorage))>,
    cutlass::gemm::collective::KernelScheduleAuto
  >::CollectiveOp;

using GemmKernel = cutlass::gemm::kernel::GemmUniversal<
    cute::Shape<int,int,int,int>,
    CollectiveMainloop,
    CollectiveEpilogue
>;
using Gemm = cutlass::gemm::device::GemmUniversalAdapter<GemmKernel>;

// Force the device kernel symbol into the cubin without needing a host main.
auto* _anchor = &cutlass::device_kernel<GemmKernel>;


// ===== COMPILED SASS (sm_90a) =====

	.target	sm_90a

	.elftype	@"ET_EXEC"


//--------------------- .note.nv.tkinfo           --------------------------
	.section	.note.nv.tkinfo,"",@"SHT_NOTE"
	.sectionflags	@"SHF_NOTE_NV_TKINFO"
	.tkinfo
        /*0018*/ 	.word	0x00000002
        /*0030*/ 	.string	""
        /*0030*/ 	.string	"ptxas"
        /*0030*/ 	.string	"Cuda compilation tools, release 13.0, V13.0.88"
        /*0030*/ 	.string	"Build cuda_13.0.r13.0/compiler.36424714_0"
        /*0030*/ 	.string	"-arch sm_90a -m 64 "



//--------------------- .note.nv.cuinfo           --------------------------
	.section	.note.nv.cuinfo,"",@"SHT_NOTE"
	.sectionflags	@"SHF_NOTE_NV_CUINFO"
        /*0018*/ 	.short	0x0002
        /*001a*/ 	.short	0x005a
        /*001c*/ 	.short	0x0082
	.zero		2


//--------------------- .nv.info                  --------------------------
	.section	.nv.info,"",@"SHT_CUDA_INFO"
	.align	4


	//----- nvinfo : EIATTR_REGCOUNT
	.align		4
        /*0000*/ 	.byte	0x04, 0x2f
        /*0002*/ 	.short	(.L_12 - .L_11)
	.align		4
.L_11:
        /*0004*/ 	.word	index@(_ZN7cutlass13device_kernelINS_4gemm6kernel13GemmUniversalIN4cute5tupleIJiiiiEEENS1_10collective13CollectiveMmaINS1_37MainloopSm90TmaGmmaWarpSpecializedFP8ILi11ENS5_IJNS4_1CILi2EEENSA_ILi1EEESC_EEENS1_35KernelTmaWarpSpecializedCooperativeEEENS5_IJNSA_ILi384EEENSA_ILi224EEENSA_ILi32EEEEEENS_12float_e4m3_tENS5_IJlSC_lEEESK_SL_NS4_8TiledMMAINS4_8MMA_AtomIJNS4_4SM904GMMA30MMA_64x32x32_F32E4M3E4M3_SS_TNILNSP_7ScaleInE1ELSR_1EEEEEENS4_6LayoutISD_NS5_IJSC_NSA_ILi0EEESV_EEEEENS5_IJNS4_10UnderscoreESY_SY_EEEEENS4_13SM90_TMA_LOADENS4_14ComposedLayoutINS4_7SwizzleILi1ELi4ELi3EEENS4_18smem_ptr_flag_bitsILi8EEENSU_INS5_IJNSA_ILi8EEESI_EEENS5_IJSI_SC_EEEEEEEvNS4_8identityENS4_23SM90_TMA_LOAD_MULTICASTES1B_vS1C_EENS_8epilogue10collective6detail29Sm90TmaWarpSpecializedAdapterINS1G_15DefaultEpilogueISK_SL_SL_NS1F_6thread17LinearCombinationISK_Li1EffLNS1K_9ScaleType4KindE0ELNS_15FloatRoundStyleE2ESK_EENS1_15EpilogueDefaultEEEEEvvEEEEvNT_6ParamsE)
        /*0008*/ 	.word	0x000000a8


	//----- nvinfo : EIATTR_FRAME_SIZE
	.align		4
.L_12:
        /*000c*/ 	.byte	0x04, 0x11
        /*000e*/ 	.short	(.L_14 - .L_13)
	.align		4
.L_13:
        /*0010*/ 	.word	index@(_ZN7cutlass13device_kernelINS_4gemm6kernel13GemmUniversalIN4cute5tupleIJiiiiEEENS1_10collective13CollectiveMmaINS1_37MainloopSm90TmaGmmaWarpSpecializedFP8ILi11ENS5_IJNS4_1CILi2EEENSA_ILi1EEESC_EEENS1_35KernelTmaWarpSpecializedCooperativeEEENS5_IJNSA_ILi384EEENSA_ILi224EEENSA_ILi32EEEEEENS_12float_e4m3_tENS5_IJlSC_lEEESK_SL_NS4_8TiledMMAINS4_8MMA_AtomIJNS4_4SM904GMMA30MMA_64x32x32_F32E4M3E4M3_SS_TNILNSP_7ScaleInE1ELSR_1EEEEEENS4_6LayoutISD_NS5_IJSC_NSA_ILi0EEESV_EEEEENS5_IJNS4_10UnderscoreESY_SY_EEEEENS4_13SM90_TMA_LOADENS4_14ComposedLayoutINS4_7SwizzleILi1ELi4ELi3EEENS4_18smem_ptr_flag_bitsILi8EEENSU_INS5_IJNSA_ILi8EEESI_EEENS5_IJSI_SC_EEEEEEEvNS4_8identityENS4_23SM90_TMA_LOAD_MULTICASTES1B_vS1C_EENS_8epilogue10collective6detail29Sm90TmaWarpSpecializedAdapterINS1G_15DefaultEpilogueISK_SL_SL_NS1F_6thread17LinearCombinationISK_Li1EffLNS1K_9ScaleType4KindE0ELNS_15FloatRoundStyleE2ESK_EENS1_15EpilogueDefaultEEEEEvvEEEEvNT_6ParamsE)
        /*0014*/ 	.word	0x00000868


	//----- nvinfo : EIATTR_MIN_STACK_SIZE
	.align		4
.L_14:
        /*0018*/ 	.byte	0x04, 0x12
        /*001a*/ 	.short	(.L_16 - .L_15)
	.align		4
.L_15:
        /*001c*/ 	.word	index@(_ZN7cutlass13device_kernelINS_4gemm6kernel13GemmUniversalIN4cute5tupleIJiiiiEEENS1_10collective13CollectiveMmaINS1_37MainloopSm90TmaGmmaWarpSpecializedFP8ILi11ENS5_IJNS4_1CILi2EEENSA_ILi1EEESC_EEENS1_35KernelTmaWarpSpecializedCooperativeEEENS5_IJNSA_ILi384EEENSA_ILi224EEENSA_ILi32EEEEEENS_12float_e4m3_tENS5_IJlSC_lEEESK_SL_NS4_8TiledMMAINS4_8MMA_AtomIJNS4_4SM904GMMA30MMA_64x32x32_F32E4M3E4M3_SS_TNILNSP_7ScaleInE1ELSR_1EEEEEENS4_6LayoutISD_NS5_IJSC_NSA_ILi0EEESV_EEEEENS5_IJNS4_10UnderscoreESY_SY_EEEEENS4_13SM90_TMA_LOADENS4_14ComposedLayoutINS4_7SwizzleILi1ELi4ELi3EEENS4_18smem_ptr_flag_bitsILi8EEENSU_INS5_IJNSA_ILi8EEESI_EEENS5_IJSI_SC_EEEEEEEvNS4_8identityENS4_23SM90_TMA_LOAD_MULTICASTES1B_vS1C_EENS_8epilogue10collective6detail29Sm90TmaWarpSpecializedAdapterINS1G_15DefaultEpilogueISK_SL_SL_NS1F_6thread17LinearCombinationISK_Li1EffLNS1K_9ScaleType4KindE0ELNS_15FloatRoundStyleE2ESK_EENS1_15EpilogueDefaultEEEEEvvEEEEvNT_6ParamsE)
        /*0020*/ 	.word	0x00000868
.L_16:


//--------------------- .nv.compat                --------------------------
	.section	.nv.compat,"",@"SHT_CUDA_COMPAT_INFO"
	.align	4
        /*0000*/ 	.byte	0x02, 0x09, 0x01, 0x00, 0x02, 0x02, 0x04, 0x00, 0x02, 0x05, 0x05, 0x00, 0x03, 0x07, 0x01, 0x01
        /*0010*/ 	.byte	0x02, 0x03, 0x01, 0x00, 0x02, 0x06, 0x01, 0x00, 0x04, 0x0b, 0x08, 0x00, 0x00, 0x00, 0x00, 0x00
        /*0020*/ 	.byte	0x00, 0x00, 0x00, 0x00


//--------------------- .nv.info._ZN7cutlass13device_kernelINS_4gemm6kernel13GemmUniversalIN4cute5tupleIJiiiiEEENS1_10collective13CollectiveMmaINS1_37MainloopSm90TmaGmmaWarpSpecializedFP8ILi11ENS5_IJNS4_1CILi2EEENSA_ILi1EEESC_EEENS1_35KernelTmaWarpSpecializedCooperativeEEENS5_IJNSA_ILi384EEENSA_ILi224EEENSA_ILi32EEEEEENS_12float_e4m3_tENS5_IJlSC_lEEESK_SL_NS4_8TiledMMAINS4_8MMA_AtomIJNS4_4SM904GMMA30MMA_64x32x32_F32E4M3E4M3_SS_TNILNSP_7ScaleInE1ELSR_1EEEEEENS4_6LayoutISD_NS5_IJSC_NSA_ILi0EEESV_EEEEENS5_IJNS4_10UnderscoreESY_SY_EEEEENS4_13SM90_TMA_LOADENS4_14ComposedLayoutINS4_7SwizzleILi1ELi4ELi3EEENS4_18smem_ptr_flag_bitsILi8EEENSU_INS5_IJNSA_ILi8EEESI_EEENS5_IJSI_SC_EEEEEEEvNS4_8identityENS4_23SM90_TMA_LOAD_MULTICASTES1B_vS1C_EENS_8epilogue10collective6detail29Sm90TmaWarpSpecializedAdapterINS1G_15DefaultEpilogueISK_SL_SL_NS1F_6thread17LinearCombinationISK_Li1EffLNS1K_9ScaleType4KindE0ELNS_15FloatRoundStyleE2ESK_EENS1_15EpilogueDefaultEEEEEvvEEEEvNT_6ParamsE --------------------------
	.section	.nv.info._ZN7cutlass13device_kernelINS_4gemm6kernel13GemmUniversalIN4cute5tupleIJiiiiEEENS1_10collective13CollectiveMmaINS1_37MainloopSm90TmaGmmaWarpSpecializedFP8ILi11ENS5_IJNS4_1CILi2EEENSA_ILi1EEESC_EEENS1_35KernelTmaWarpSpecializedCooperativeEEENS5_IJNSA_ILi384EEENSA_ILi224EEENSA_ILi32EEEEEENS_12float_e4m3_tENS5_IJlSC_lEEESK_SL_NS4_8TiledMMAINS4_8MMA_AtomIJNS4_4SM904GMMA30MMA_64x32x32_F32E4M3E4M3_SS_TNILNSP_7ScaleInE1ELSR_1EEEEEENS4_6LayoutISD_NS5_IJSC_NSA_ILi0EEESV_EEEEENS5_IJNS4_10UnderscoreESY_SY_EEEEENS4_13SM90_TMA_LOADENS4_14ComposedLayoutINS4_7SwizzleILi1ELi4ELi3EEENS4_18smem_ptr_flag_bitsILi8EEENSU_INS5_IJNSA_ILi8EEESI_EEENS5_IJSI_SC_EEEEEEEvNS4_8identityENS4_23SM90_TMA_LOAD_MULTICASTES1B_vS1C_EENS_8epilogue10collective6detail29Sm90TmaWarpSpecializedAdapterINS1G_15DefaultEpilogueISK_SL_SL_NS1F_6thread17LinearCombinationISK_Li1EffLNS1K_9ScaleType4KindE0ELNS_15FloatRoundStyleE2ESK_EENS1_15EpilogueDefaultEEEEEvvEEEEvNT_6ParamsE,"",@"SHT_CUDA_INFO"
	.sectionflags	@""
	.align	4


	//----- nvinfo : EIATTR_CUDA_API_VERSION
	.align		4
        /*0000*/ 	.byte	0x04, 0x37
        /*0002*/ 	.short	(.L_18 - .L_17)
.L_17:
        /*0004*/ 	.word	0x00000082


	//----- nvinfo : EIATTR_KPARAM_INFO
	.align		4
.L_18:
        /*0008*/ 	.byte	0x04, 0x17
        /*000a*/ 	.short	(.L_20 - .L_19)
.L_19:
        /*000c*/ 	.word	0x00000000
        /*0010*/ 	.short	0x0000
        /*0012*/ 	.short	0x0070
        /*0014*/ 	.byte	0x00, 0xf0, 0x01, 0x10


	//----- nvinfo : EIATTR_SPARSE_MMA_MASK
	.align		4
.L_20:
        /*0018*/ 	.byte	0x03, 0x50
        /*001a*/ 	.short	0x0000


	//----- nvinfo : EIATTR_MAXREG_COUNT
	.align		4
        /*001c*/ 	.byte	0x03, 0x1b
        /*001e*/ 	.short	0x00a8


	//----- nvinfo : EIATTR_NUM_BARRIERS
	.align		4
        /*0020*/ 	.byte	0x02, 0x4c
        /*0022*/ 	.byte	0x01
	.zero		1


	//----- nvinfo : EIATTR_ANNOTATIONS
	.align		4
        /*0024*/ 	.byte	0x04, 0x55
        /*0026*/ 	.short	(.L_22 - .L_21)


	//   ....[0]....
.L_21:
        /*0028*/ 	.word	0x00000001
        /*002c*/ 	.byte	0x20, 0x08, 0x00, 0x00, 0x01, 0x00, 0x00, 0x00, 0x10, 0x09, 0x00, 0x00, 0x01, 0x00, 0x00, 0x00
        /* <DEDUP_REMOVED lines=2008> */
        /*7dbc*/ 	.byte	0x40, 0xb1, 0x03, 0x00


	//----- nvinfo : EIATTR_MERCURY_ISA_VERSION
	.align		4
.L_22:
        /*7dc0*/ 	.byte	0x03, 0x5f
        /*7dc2*/ 	.short	0x0101


	//----- nvinfo : EIATTR_INT_WARP_WIDE_INSTR_OFFSETS
	.align		4
        /*7dc4*/ 	.byte	0x04, 0x31
        /*7dc6*/ 	.short	(.L_24 - .L_23)


	//   ....[0]....
.L_23:
        /*7dc8*/ 	.word	0x00000660


	//   ....[1]....
        /*7dcc*/ 	.word	0x00000680


	//   ....[2]....
        /*7dd0*/ 	.word	0x000007f0


	//   ....[3]....
        /*7dd4*/ 	.word	0x0000f390


	//----- nvinfo : EIATTR_COOP_GROUP_MASK_REGIDS
	.align		4
.L_24:
        /*7dd8*/ 	.byte	0x04, 0x29
        /*7dda*/ 	.short	(.L_26 - .L_25)


	//   ....[0]....
.L_25:
        /*7ddc*/ 	.word	0xffffffff


	//   ....[1]....
        /*7de0*/ 	.word	0xffffffff


	//   ....[2]....
        /*7de4*/ 	.word	0xffffffff


	//   ....[3]....
        /*7de8*/ 	.word	0xffffffff


	//   ....[4]....
        /*7dec*/ 	.word	0xffffffff


	//   ....[5]....
        /*7df0*/ 	.word	0xffffffff


	//----- nvinfo : EIATTR_COOP_GROUP_INSTR_OFFSETS
	.align		4
.L_26:
        /*7df4*/ 	.byte	0x04, 0x28
        /*7df6*/ 	.short	(.L_28 - .L_27)


	//   ....[0]....
.L_27:
        /*7df8*/ 	.word	0x00000070


	//   ....[1]....
        /*7dfc*/ 	.word	0x00000080


	//   ....[2]....
        /*7e00*/ 	.word	0x000001a0


	//   ....[3]....
        /*7e04*/ 	.word	0x000004d0


	//   ....[4]....
        /*7e08*/ 	.word	0x00000950


	//   ....[5]....
        /*7e0c*/ 	.word	0x00003580


	//----- nvinfo : EIATTR_REG_RECONFIG
	.align		4
.L_28:
        /*7e10*/ 	.byte	0x01, 0x54
	.zero		2


	//----- nvinfo : EIATTR_MBARRIER_INSTR_OFFSETS
	.align		4
        /*7e14*/ 	.byte	0x04, 0x39
        /*7e16*/ 	.short	(.L_30 - .L_29)


	//   ....[0]....
.L_29:
        /*7e18*/ 	.word	0x00000340
        /*7e1c*/ 	.word	0x000000ff
        /*7e20*/ 	.word	0x00000000
        /*7e24*/ 	.short	0x0100
        /*7e26*/ 	.byte	0x0a
	.zero		1


	//   ....[1]....
        /*7e28*/ 	.word	0x00000350
        /*7e2c*/ 	.word	0x000000ff
        /*7e30*/ 	.word	0x00000058
        /*7e34*/ 	.short	0x0100
        /*7e36*/ 	.byte	0x0a
	.zero		1


	//   ....[2]....
        /*7e38*/ 	.word	0x00000360
        /*7e3c*/ 	.word	0x000000ff
        /*7e40*/ 	.word	0x00000008
        /*7e44*/ 	.short	0x0100
        /*7e46*/ 	.byte	0x0a
	.zero		1


	//   ....[3]....
        /*7e48*/ 	.word	0x00000370
        /*7e4c*/ 	.word	0x000000ff
        /*7e50*/ 	.word	0x00000060
        /*7e54*/ 	.short	0x0100
        /*7e56*/ 	.byte	0x0a
	.zero		1


	//   ....[4]....
        /*7e58*/ 	.word	0x00000380
        /*7e5c*/ 	.word	0x000000ff
        /*7e60*/ 	.word	0x00000010
        /*7e64*/ 	.short	0x0100
        /*7e66*/ 	.byte	0x0a
	.zero		1


	//   ....[5]....
        /*7e68*/ 	.word	0x00000390
        /*7e6c*/ 	.word	0x000000ff
        /*7e70*/ 	.word	0x00000068
        /*7e74*/ 	.short	0x0100
        /*7e76*/ 	.byte	0x0a
	.zero		1


	//   ....[6]....
        /*7e78*/ 	.word	0x000003a0
        /*7e7c*/ 	.word	0x000000ff
        /*7e80*/ 	.word	0x00000018
        /*7e84*/ 	.short	0x0100
        /*7e86*/ 	.byte	0x0a
	.zero		1


	//   ....[7]....
        /*7e88*/ 	.word	0x000003b0
        /*7e8c*/ 	.word	0x000000ff
        /*7e90*/ 	.word	0x00000070
        /*7e94*/ 	.short	0x0100
        /*7e96*/ 	.byte	0x0a
	.zero		1


	//   ....[8]....
        /*7e98*/ 	.word	0x000003c0
        /*7e9c*/ 	.word	0x000000ff
        /*7ea0*/ 	.word	0x00000020
        /*7ea4*/ 	.short	0x0100
        /*7ea6*/ 	.byte	0x0a
	.zero		1


	//   ....[9]....
        /*7ea8*/ 	.word	0x000003d0
        /*7eac*/ 	.word	0x000000ff
        /*7eb0*/ 	.word	0x00000078
        /*7eb4*/ 	.short	0x0100
        /*7eb6*/ 	.byte	0x0a
	.zero		1


	//   ....[10]....
        /*7eb8*/ 	.word	0x000003e0
        /*7ebc*/ 	.word	0x000000ff
        /*7ec0*/ 	.word	0x00000028
        /*7ec4*/ 	.short	0x0100
        /*7ec6*/ 	.byte	0x0a
	.zero		1


	//   ....[11]....
        /*7ec8*/ 	.word	0x000003f0
        /*7ecc*/ 	.word	0x000000ff
        /*7ed0*/ 	.word	0x00000080
        /*7ed4*/ 	.short	0x0100
        /*7ed6*/ 	.byte	0x0a
	.zero		1


	//   ....[12]....
        /*7ed8*/ 	.word	0x00000400
        /*7edc*/ 	.word	0x000000ff
        /*7ee0*/ 	.word	0x00000030
        /*7ee4*/ 	.short	0x0100
        /*7ee6*/ 	.byte	0x0a
	.zero		1


	//   ....[13]....
        /*7ee8*/ 	.word	0x00000410
        /*7eec*/ 	.word	0x000000ff
        /*7ef0*/ 	.word	0x00000088
        /*7ef4*/ 	.short	0x0100
        /*7ef6*/ 	.byte	0x0a
	.zero		1


	//   ....[14]....
        /*7ef8*/ 	.word	0x00000420
        /*7efc*/ 	.word	0x000000ff
        /*7f00*/ 	.word	0x00000038
        /*7f04*/ 	.short	0x0100
        /*7f06*/ 	.byte	0x0a
	.zero		1


	//   ....[15]....
        /*7f08*/ 	.word	0x00000430
        /*7f0c*/ 	.word	0x000000ff
        /*7f10*/ 	.word	0x00000090
        /*7f14*/ 	.short	0x0100
        /*7f16*/ 	.byte	0x0a
	.zero		1


	//   ....[16]....
        /*7f18*/ 	.word	0x00000440
        /*7f1c*/ 	.word	0x000000ff
        /*7f20*/ 	.word	0x00000040
        /*7f24*/ 	.short	0x0100
        /*7f26*/ 	.byte	0x0a
	.zero		1


	//   ....[17]....
        /*7f28*/ 	.word	0x00000450
        /*7f2c*/ 	.word	0x000000ff
        /*7f30*/ 	.word	0x00000098
        /*7f34*/ 	.short	0x0100
        /*7f36*/ 	.byte	0x0a
	.zero		1


	//   ....[18]....
        /*7f38*/ 	.word	0x00000460
        /*7f3c*/ 	.word	0x000000ff
        /*7f40*/ 	.word	0x00000048
        /*7f44*/ 	.short	0x0100
        /*7f46*/ 	.byte	0x0a
	.zero		1


	//   ....[19]....
        /*7f48*/ 	.word	0x00000470
        /*7f4c*/ 	.word	0x000000ff
        /*7f50*/ 	.word	0x000000a0
        /*7f54*/ 	.short	0x0100
        /*7f56*/ 	.byte	0x0a
	.zero		1


	//   ....[20]....
        /*7f58*/ 	.word	0x00000480
        /*7f5c*/ 	.word	0x000000ff
        /*7f60*/ 	.word	0x00000050
        /*7f64*/ 	.short	0x0100
        /*7f66*/ 	.byte	0x0a
	.zero		1


	//   ....[21]....
        /*7f68*/ 	.word	0x00000490
        /*7f6c*/ 	.word	0x000000ff
        /*7f70*/ 	.word	0x000000a8
        /*7f74*/ 	.short	0x0100
        /*7f76*/ 	.byte	0x0a
	.zero		1


	//   ....[22]....
        /*7f78*/ 	.word	0x00000880
        /*7f7c*/ 	.word	0x000000ff
        /*7f80*/ 	.word	0x000000c0
        /*7f84*/ 	.short	0x0100
        /*7f86*/ 	.byte	0x08
	.zero		1


	//   ....[23]....
        /*7f88*/ 	.word	0x000008f0
        /*7f8c*/ 	.word	0x000000ff
        /*7f90*/ 	.word	0x000000c8
        /*7f94*/ 	.short	0x0100
        /*7f96*/ 	.byte	0x08
	.zero		1


	//   ....[24]....
        /*7f98*/ 	.word	0x00003980
        /*7f9c*/ 	.word	0x000000ff
        /*7fa0*/ 	.word	0x00000000
        /*7fa4*/ 	.short	0x010a
        /*7fa6*/ 	.byte	0x0c
	.zero		1


	//   ....[25]....
        /*7fa8*/ 	.word	0x000039e0
        /*7fac*/ 	.word	0x000000ff
        /*7fb0*/ 	.word	0x00000000
        /*7fb4*/ 	.short	0x010a
        /*7fb6*/ 	.byte	0x0c
	.zero		1


	//   ....[26]....
        /*7fb8*/ 	.word	0x00009150
        /*7fbc*/ 	.word	0x000000ff
        /*7fc0*/ 	.word	0x00000000
        /*7fc4*/ 	.short	0x010a
        /*7fc6*/ 	.byte	0x0d
	.zero		1


	//   ....[27]....
        /*7fc8*/ 	.word	0x00009190
        /*7fcc*/ 	.word	0x000000ff
        /*7fd0*/ 	.word	0x00000000
        /*7fd4*/ 	.short	0x010a
        /*7fd6*/ 	.byte	0x0d
	.zero		1


	//   ....[28]....
        /*7fd8*/ 	.word	0x0000f400
        /*7fdc*/ 	.word	0x0000000e
        /*7fe0*/ 	.word	0x00000000
        /*7fe4*/ 	.short	0x0101
        /*7fe6*/ 	.byte	0x3f
	.zero		1


	//   ....[29]....
        /*7fe8*/ 	.word	0x00014320
        /*7fec*/ 	.word	0x0000000c
        /*7ff0*/ 	.word	0x00000000
        /*7ff4*/ 	.short	0x0101
        /*7ff6*/ 	.byte	0x3f
	.zero		1


	//   ....[30]....
        /*7ff8*/ 	.word	0x00039f40
        /*7ffc*/ 	.word	0x0000000f
        /*8000*/ 	.word	0x00000058
        /*8004*/ 	.short	0x010a
        /*8006*/ 	.byte	0x3f
	.zero		1


	//   ....[31]....
        /*8008*/ 	.word	0x0003a2c0
        /*800c*/ 	.word	0x00000002
        /*8010*/ 	.word	0x000000c8
        /*8014*/ 	.short	0x0101
        /*8016*/ 	.byte	0x3f
	.zero		1


	//   ....[32]....
        /*8018*/ 	.word	0x0003aa90
        /*801c*/ 	.word	0x00000003
        /*8020*/ 	.word	0x00000000
        /*8024*/ 	.short	0x010a
        /*8026*/ 	.byte	0x3f
	.zero		1


	//   ....[33]....
        /*8028*/ 	.word	0x0003ab20
        /*802c*/ 	.word	0x00000003
        /*8030*/ 	.word	0x00000000
        /*8034*/ 	.short	0x010a
        /*8036*/ 	.byte	0x3f
	.zero		1


	//   ....[34]....
        /*8038*/ 	.word	0x0003abb0
        /*803c*/ 	.word	0x00000003
        /*8040*/ 	.word	0x00000000
        /*8044*/ 	.short	0x010a
        /*8046*/ 	.byte	0x3f
	.zero		1


	//   ....[35]....
        /*8048*/ 	.word	0x0003ac40
        /*804c*/ 	.word	0x00000003
        /*8050*/ 	.word	0x00000000
        /*8054*/ 	.short	0x010a
        /*8056*/ 	.byte	0x3f
	.zero		1


	//   ....[36]....
        /*8058*/ 	.word	0x0003acd0
        /*805c*/ 	.word	0x00000003
        /*8060*/ 	.word	0x00000000
        /*8064*/ 	.short	0x010a
        /*8066*/ 	.byte	0x3f
	.zero		1


	//   ....[37]....
        /*8068*/ 	.word	0x0003ad60
        /*806c*/ 	.word	0x00000003
        /*8070*/ 	.word	0x00000000
        /*8074*/ 	.short	0x010a
        /*8076*/ 	.byte	0x3f
	.zero		1


	//   ....[38]....
        /*8078*/ 	.word	0x0003adf0
        /*807c*/ 	.word	0x00000003
        /*8080*/ 	.word	0x00000000
        /*8084*/ 	.short	0x010a
        /*8086*/ 	.byte	0x3f
	.zero		1


	//   ....[39]....
        /*8088*/ 	.word	0x0003ae80
        /*808c*/ 	.word	0x00000003
        /*8090*/ 	.word	0x00000000
        /*8094*/ 	.short	0x010a
        /*8096*/ 	.byte	0x3f
	.zero		1


	//   ....[40]....
        /*8098*/ 	.word	0x0003af10
        /*809c*/ 	.word	0x00000003
        /*80a0*/ 	.word	0x00000000
        /*80a4*/ 	.short	0x010a
        /*80a6*/ 	.byte	0x3f
	.zero		1


	//   ....[41]....
        /*80a8*/ 	.word	0x0003afa0
        /*80ac*/ 	.word	0x00000003
        /*80b0*/ 	.word	0x00000000
        /*80b4*/ 	.short	0x010a
        /*80b6*/ 	.byte	0x3f
	.zero		1


	//   ....[42]....
        /*80b8*/ 	.word	0x0003b030
        /*80bc*/ 	.word	0x00000003
        /*80c0*/ 	.word	0x00000000
        /*80c4*/ 	.short	0x010a
        /*80c6*/ 	.byte	0x3f
	.zero		1


	//   ....[43]....
        /*80c8*/ 	.word	0x0003b0a0
        /*80cc*/ 	.word	0x0000000d
        /*80d0*/ 	.word	0x00000000
        /*80d4*/ 	.short	0x010a
        /*80d6*/ 	.byte	0x3f
	.zero		1


	//   ....[44]....
        /*80d8*/ 	.word	0x0003b110
        /*80dc*/ 	.word	0x00000000
        /*80e0*/ 	.word	0x00000000
        /*80e4*/ 	.short	0x010a
        /*80e6*/ 	.byte	0x3f
	.zero		1


	//   ....[45]....
        /*80e8*/ 	.word	0x0003b1f0
        /*80ec*/ 	.word	0x0000000f
        /*80f0*/ 	.word	0x00000058
        /*80f4*/ 	.short	0x010a
        /*80f6*/ 	.byte	0x3f
	.zero		1


	//   ....[46]....
        /*80f8*/ 	.word	0x0003b2c0
        /*80fc*/ 	.word	0x00000003
        /*8100*/ 	.word	0x00000000
        /*8104*/ 	.short	0x010a
        /*8106*/ 	.byte	0x3f
	.zero		1


	//   ....[47]....
        /*8108*/ 	.word	0x0003b310
        /*810c*/ 	.word	0x00000003
        /*8110*/ 	.word	0x00000000
        /*8114*/ 	.short	0x010a
        /*8116*/ 	.byte	0x3f
	.zero		1


	//   ....[48]....
        /*8118*/ 	.word	0x0003b360
        /*811c*/ 	.word	0x00000003
        /*8120*/ 	.word	0x00000000
        /*8124*/ 	.short	0x010a
        /*8126*/ 	.byte	0x3f
	.zero		1


	//   ....[49]....
        /*8128*/ 	.word	0x0003b3b0
        /*812c*/ 	.word	0x00000003
        /*8130*/ 	.word	0x00000000
        /*8134*/ 	.short	0x010a
        /*8136*/ 	.byte	0x3f
	.zero		1


	//   ....[50]....
        /*8138*/ 	.word	0x0003b400
        /*813c*/ 	.word	0x00000003
        /*8140*/ 	.word	0x00000000
        /*8144*/ 	.short	0x010a
        /*8146*/ 	.byte	0x3f
	.zero		1


	//   ....[51]....
        /*8148*/ 	.word	0x0003b450
        /*814c*/ 	.word	0x00000003
        /*8150*/ 	.word	0x00000000
        /*8154*/ 	.short	0x010a
        /*8156*/ 	.byte	0x3f
	.zero		1


	//   ....[52]....
        /*8158*/ 	.word	0x0003b4a0
        /*815c*/ 	.word	0x00000003
        /*8160*/ 	.word	0x00000000
        /*8164*/ 	.short	0x010a
        /*8166*/ 	.byte	0x3f
	.zero		1


	//   ....[53]....
        /*8168*/ 	.word	0x0003b4f0
        /*816c*/ 	.word	0x00000003
        /*8170*/ 	.word	0x00000000
        /*8174*/ 	.short	0x010a
        /*8176*/ 	.byte	0x3f
	.zero		1


	//   ....[54]....
        /*8178*/ 	.word	0x0003b540
        /*817c*/ 	.word	0x00000003
        /*8180*/ 	.word	0x00000000
        /*8184*/ 	.short	0x010a
        /*8186*/ 	.byte	0x3f
	.zero		1


	//   ....[55]....
        /*8188*/ 	.word	0x0003b590
        /*818c*/ 	.word	0x00000003
        /*8190*/ 	.word	0x00000000
        /*8194*/ 	.short	0x010a
        /*8196*/ 	.byte	0x3f
	.zero		1


	//----- nvinfo : EIATTR_NUM_MBARRIERS
	.align		4
.L_30:
        /*8198*/ 	.byte	0x03, 0x38
        /*819a*/ 	.short	0x0018


	//----- nvinfo : EIATTR_EXIT_INSTR_OFFSETS
	.align		4
        /*819c*/ 	.byte	0x04, 0x1c
        /*819e*/ 	.short	(.L_32 - .L_31)


	//   ....[0]....
.L_31:
        /*81a0*/ 	.word	0x00000b00


	//   ....[1]....
        /*81a4*/ 	.word	0x00001390


	//   ....[2]....
        /*81a8*/ 	.word	0x00039640


	//   ....[3]....
        /*81ac*/ 	.word	0x00039bf0


	//   ....[4]....
        /*81b0*/ 	.word	0x0003b080


	//----- nvinfo : EIATTR_MAX_THREADS
	.align		4
.L_32:
        /*81b4*/ 	.byte	0x04, 0x05
        /*81b6*/ 	.short	(.L_34 - .L_33)
.L_33:
        /*81b8*/ 	.word	0x00000180
        /*81bc*/ 	.word	0x00000001
        /*81c0*/ 	.word	0x00000001


	//----- nvinfo : EIATTR_CRS_STACK_SIZE
	.align		4
.L_34:
        /*81c4*/ 	.byte	0x04, 0x1e
        /*81c6*/ 	.short	(.L_36 - .L_35)
.L_35:
        /*81c8*/ 	.word	0x00000000


	//----- nvinfo : EIATTR_CBANK_PARAM_SIZE
	.align		4
.L_36:
        /*81cc*/ 	.byte	0x03, 0x19
        /*81ce*/ 	.short	0x0470


	//----- nvinfo : EIATTR_PARAM_CBANK
	.align		4
        /*81d0*/ 	.byte	0x04, 0x0a
        /*81d2*/ 	.short	(.L_38 - .L_37)
	.align		4
.L_37:
        /*81d4*/ 	.word	index@(.nv.constant0._ZN7cutlass13device_kernelINS_4gemm6kernel13GemmUniversalIN4cute5tupleIJiiiiEEENS1_10collective13CollectiveMmaINS1_37MainloopSm90TmaGmmaWarpSpecializedFP8ILi11ENS5_IJNS4_1CILi2EEENSA_ILi1EEESC_EEENS1_35KernelTmaWarpSpecializedCooperativeEEENS5_IJNSA_ILi384EEENSA_ILi224EEENSA_ILi32EEEEEENS_12float_e4m3_tENS5_IJlSC_lEEESK_SL_NS4_8TiledMMAINS4_8MMA_AtomIJNS4_4SM904GMMA30MMA_64x32x32_F32E4M3E4M3_SS_TNILNSP_7ScaleInE1ELSR_1EEEEEENS4_6LayoutISD_NS5_IJSC_NSA_ILi0EEESV_EEEEENS5_IJNS4_10UnderscoreESY_SY_EEEEENS4_13SM90_TMA_LOADENS4_14ComposedLayoutINS4_7SwizzleILi1ELi4ELi3EEENS4_18smem_ptr_flag_bitsILi8EEENSU_INS5_IJNSA_ILi8EEESI_EEENS5_IJSI_SC_EEEEEEEvNS4_8identityENS4_23SM90_TMA_LOAD_MULTICASTES1B_vS1C_EENS_8epilogue10collective6detail29Sm90TmaWarpSpecializedAdapterINS1G_15DefaultEpilogueISK_SL_SL_NS1F_6thread17LinearCombinationISK_Li1EffLNS1K_9ScaleType4KindE0ELNS_15FloatRoundStyleE2ESK_EENS1_15EpilogueDefaultEEEEEvvEEEEvNT_6ParamsE)
        /*81d8*/ 	.short	0x0210
        /*81da*/ 	.short	0x0470


	//----- nvinfo : EIATTR_SW_WAR
	.align		4
.L_38:
        /*81dc*/ 	.byte	0x04, 0x36
        /*81de*/ 	.short	(.L_40 - .L_39)
.L_39:
        /*81e0*/ 	.word	0x00000008
.L_40:


//--------------------- .nv.callgraph             --------------------------
	.section	.nv.callgraph,"",@"SHT_CUDA_CALLGRAPH"
	.align	4
	.sectionentsize	8
	.align		4
        /*0000*/ 	.word	0x00000000
	.align		4
        /*0004*/ 	.word	0xffffffff
	.align		4
        /*0008*/ 	.word	0x00000000
	.align		4
        /*000c*/ 	.word	0xfffffffe
	.align		4
        /*0010*/ 	.word	0x00000000
	.align		4
        /*0014*/ 	.word	0xfffffffd
	.align		4
        /*0018*/ 	.word	0x00000000
	.align		4
        /*001c*/ 	.word	0xfffffffc


//--------------------- .nv.constant4             --------------------------
	.section	.nv.constant4,"a",@progbits
	.align	8
	.align		8
.nv.constant4:
        /*0000*/ 	.dword	_ZN39_INTERNAL_4bb5d616_4_k_cu_e954ee1b_90664cuda3std3__45__cpo5beginE
	.align		8
        /*0008*/ 	.dword	_ZN39_INTERNAL_4bb5d616_4_k_cu_e954ee1b_90664cuda3std3__45__cpo3endE
	.align		8
        /*0010*/ 	.dword	_ZN39_INTERNAL_4bb5d616_4_k_cu_e954ee1b_90664cuda3std3__45__cpo6cbeginE
	.align		8
        /*0018*/ 	.dword	_ZN39_INTERNAL_4bb5d616_4_k_cu_e954ee1b_90664cuda3std3__45__cpo4cendE
	.align		8
        /*0020*/ 	.dword	_ZN39_INTERNAL_4bb5d616_4_k_cu_e954ee1b_90664cuda3std3__441_GLOBAL__N__4bb5d616_4_k_cu_e954ee1b_90666ignoreE
	.align		8
        /*0028*/ 	.dword	_ZN39_INTERNAL_4bb5d616_4_k_cu_e954ee1b_90664cuda3std3__419piecewise_constructE
	.align		8
        /*0030*/ 	.dword	_ZN39_INTERNAL_4bb5d616_4_k_cu_e954ee1b_90664cuda3std3__48in_placeE
	.align		8
        /*0038*/ 	.dword	_ZN39_INTERNAL_4bb5d616_4_k_cu_e954ee1b_90664cuda3std6ranges3__45__cpo4swapE
	.align		8
        /*0040*/ 	.dword	_ZN39_INTERNAL_4bb5d616_4_k_cu_e954ee1b_90664cuda3std6ranges3__45__cpo9iter_moveE
	.align		8
        /*0048*/ 	.dword	_ZN39_INTERNAL_4bb5d616_4_k_cu_e954ee1b_90664cute7productE
	.align		8
        /*0050*/ 	.dword	_ZN39_INTERNAL_4bb5d616_4_k_cu_e954ee1b_90664cute1_E


//--------------------- .text._ZN7cutlass13device_kernelINS_4gemm6kernel13GemmUniversalIN4cute5tupleIJiiiiEEENS1_10collective13CollectiveMmaINS1_37MainloopSm90TmaGmmaWarpSpecializedFP8ILi11ENS5_IJNS4_1CILi2EEENSA_ILi1EEESC_EEENS1_35KernelTmaWarpSpecializedCooperativeEEENS5_IJNSA_ILi384EEENSA_ILi224EEENSA_ILi32EEEEEENS_12float_e4m3_tENS5_IJlSC_lEEESK_SL_NS4_8TiledMMAINS4_8MMA_AtomIJNS4_4SM904GMMA30MMA_64x32x32_F32E4M3E4M3_SS_TNILNSP_7ScaleInE1ELSR_1EEEEEENS4_6LayoutISD_NS5_IJSC_NSA_ILi0EEESV_EEEEENS5_IJNS4_10UnderscoreESY_SY_EEEEENS4_13SM90_TMA_LOADENS4_14ComposedLayoutINS4_7SwizzleILi1ELi4ELi3EEENS4_18smem_ptr_flag_bitsILi8EEENSU_INS5_IJNSA_ILi8EEESI_EEENS5_IJSI_SC_EEEEEEEvNS4_8identityENS4_23SM90_TMA_LOAD_MULTICASTES1B_vS1C_EENS_8epilogue10collective6detail29Sm90TmaWarpSpecializedAdapterINS1G_15DefaultEpilogueISK_SL_SL_NS1F_6thread17LinearCombinationISK_Li1EffLNS1K_9ScaleType4KindE0ELNS_15FloatRoundStyleE2ESK_EENS1_15EpilogueDefaultEEEEEvvEEEEvNT_6ParamsE --------------------------
	.section	.text._ZN7cutlass13device_kernelINS_4gemm6kernel13GemmUniversalIN4cute5tupleIJiiiiEEENS1_10collective13CollectiveMmaINS1_37MainloopSm90TmaGmmaWarpSpecializedFP8ILi11ENS5_IJNS4_1CILi2EEENSA_ILi1EEESC_EEENS1_35KernelTmaWarpSpecializedCooperativeEEENS5_IJNSA_ILi384EEENSA_ILi224EEENSA_ILi32EEEEEENS_12float_e4m3_tENS5_IJlSC_lEEESK_SL_NS4_8TiledMMAINS4_8MMA_AtomIJNS4_4SM904GMMA30MMA_64x32x32_F32E4M3E4M3_SS_TNILNSP_7ScaleInE1ELSR_1EEEEEENS4_6LayoutISD_NS5_IJSC_NSA_ILi0EEESV_EEEEENS5_IJNS4_10UnderscoreESY_SY_EEEEENS4_13SM90_TMA_LOADENS4_14ComposedLayoutINS4_7SwizzleILi1ELi4ELi3EEENS4_18smem_ptr_flag_bitsILi8EEENSU_INS5_IJNSA_ILi8EEESI_EEENS5_IJSI_SC_EEEEEEEvNS4_8identityENS4_23SM90_TMA_LOAD_MULTICASTES1B_vS1C_EENS_8epilogue10collective6detail29Sm90TmaWarpSpecializedAdapterINS1G_15DefaultEpilogueISK_SL_SL_NS1F_6thread17LinearCombinationISK_Li1EffLNS1K_9ScaleType4KindE0ELNS_15FloatRoundStyleE2ESK_EENS1_15EpilogueDefaultEEEEEvvEEEEvNT_6ParamsE,"ax",@progbits
	.align	128
.text._ZN7cutlass13device_kernelINS_4gemm6kernel13GemmUniversalIN4cute5tupleIJiiiiEEENS1_10collective13CollectiveMmaINS1_37MainloopSm90TmaGmmaWarpSpecializedFP8ILi11ENS5_IJNS4_1CILi2EEENSA_ILi1EEESC_EEENS1_35KernelTmaWarpSpecializedCooperativeEEENS5_IJNSA_ILi384EEENSA_ILi224EEENSA_ILi32EEEEEENS_12float_e4m3_tENS5_IJlSC_lEEESK_SL_NS4_8TiledMMAINS4_8MMA_AtomIJNS4_4SM904GMMA30MMA_64x32x32_F32E4M3E4M3_SS_TNILNSP_7ScaleInE1ELSR_1EEEEEENS4_6LayoutISD_NS5_IJSC_NSA_ILi0EEESV_EEEEENS5_IJNS4_10UnderscoreESY_SY_EEEEENS4_13SM90_TMA_LOADENS4_14ComposedLayoutINS4_7SwizzleILi1ELi4ELi3EEENS4_18smem_ptr_flag_bitsILi8EEENSU_INS5_IJNSA_ILi8EEESI_EEENS5_IJSI_SC_EEEEEEEvNS4_8identityENS4_23SM90_TMA_LOAD_MULTICASTES1B_vS1C_EENS_8epilogue10collective6detail29Sm90TmaWarpSpecializedAdapterINS1G_15DefaultEpilogueISK_SL_SL_NS1F_6thread17LinearCombinationISK_Li1EffLNS1K_9ScaleType4KindE0ELNS_15FloatRoundStyleE2ESK_EENS1_15EpilogueDefaultEEEEEvvEEEEvNT_6ParamsE:
        .type           _ZN7cutlass13device_kernelINS_4gemm6kernel13GemmUniversalIN4cute5tupleIJiiiiEEENS1_10collective13CollectiveMmaINS1_37MainloopSm90TmaGmmaWarpSpecializedFP8ILi11ENS5_IJNS4_1CILi2EEENSA_ILi1EEESC_EEENS1_35KernelTmaWarpSpecializedCooperativeEEENS5_IJNSA_ILi384EEENSA_ILi224EEENSA_ILi32EEEEEENS_12float_e4m3_tENS5_IJlSC_lEEESK_SL_NS4_8TiledMMAINS4_8MMA_AtomIJNS4_4SM904GMMA30MMA_64x32x32_F32E4M3E4M3_SS_TNILNSP_7ScaleInE1ELSR_1EEEEEENS4_6LayoutISD_NS5_IJSC_NSA_ILi0EEESV_EEEEENS5_IJNS4_10UnderscoreESY_SY_EEEEENS4_13SM90_TMA_LOADENS4_14ComposedLayoutINS4_7SwizzleILi1ELi4ELi3EEENS4_18smem_ptr_flag_bitsILi8EEENSU_INS5_IJNSA_ILi8EEESI_EEENS5_IJSI_SC_EEEEEEEvNS4_8identityENS4_23SM90_TMA_LOAD_MULTICASTES1B_vS1C_EENS_8epilogue10collective6detail29Sm90TmaWarpSpecializedAdapterINS1G_15DefaultEpilogueISK_SL_SL_NS1F_6thread17LinearCombinationISK_Li1EffLNS1K_9ScaleType4KindE0ELNS_15FloatRoundStyleE2ESK_EENS1_15EpilogueDefaultEEEEEvvEEEEvNT_6ParamsE,@function
        .size           _ZN7cutlass13device_kernelINS_4gemm6kernel13GemmUniversalIN4cute5tupleIJiiiiEEENS1_10collective13CollectiveMmaINS1_37MainloopSm90TmaGmmaWarpSpecializedFP8ILi11ENS5_IJNS4_1CILi2EEENSA_ILi1EEESC_EEENS1_35KernelTmaWarpSpecializedCooperativeEEENS5_IJNSA_ILi384EEENSA_ILi224EEENSA_ILi32EEEEEENS_12float_e4m3_tENS5_IJlSC_lEEESK_SL_NS4_8TiledMMAINS4_8MMA_AtomIJNS4_4SM904GMMA30MMA_64x32x32_F32E4M3E4M3_SS_TNILNSP_7ScaleInE1ELSR_1EEEEEENS4_6LayoutISD_NS5_IJSC_NSA_ILi0EEESV_EEEEENS5_IJNS4_10UnderscoreESY_SY_EEEEENS4_13SM90_TMA_LOADENS4_14ComposedLayoutINS4_7SwizzleILi1ELi4ELi3EEENS4_18smem_ptr_flag_bitsILi8EEENSU_INS5_IJNSA_ILi8EEESI_EEENS5_IJSI_SC_EEEEEEEvNS4_8identityENS4_23SM90_TMA_LOAD_MULTICASTES1B_vS1C_EENS_8epilogue10collective6detail29Sm90TmaWarpSpecializedAdapterINS1G_15DefaultEpilogueISK_SL_SL_NS1F_6thread17LinearCombinationISK_Li1EffLNS1K_9ScaleType4KindE0ELNS_15FloatRoundStyleE2ESK_EENS1_15EpilogueDefaultEEEEEvvEEEEvNT_6ParamsE,(.L_x_95 - _ZN7cutlass13device_kernelINS_4gemm6kernel13GemmUniversalIN4cute5tupleIJiiiiEEENS1_10collective13CollectiveMmaINS1_37MainloopSm90TmaGmmaWarpSpecializedFP8ILi11ENS5_IJNS4_1CILi2EEENSA_ILi1EEESC_EEENS1_35KernelTmaWarpSpecializedCooperativeEEENS5_IJNSA_ILi384EEENSA_ILi224EEENSA_ILi32EEEEEENS_12float_e4m3_tENS5_IJlSC_lEEESK_SL_NS4_8TiledMMAINS4_8MMA_AtomIJNS4_4SM904GMMA30MMA_64x32x32_F32E4M3E4M3_SS_TNILNSP_7ScaleInE1ELSR_1EEEEEENS4_6LayoutISD_NS5_IJSC_NSA_ILi0EEESV_EEEEENS5_IJNS4_10UnderscoreESY_SY_EEEEENS4_13SM90_TMA_LOADENS4_14ComposedLayoutINS4_7SwizzleILi1ELi4ELi3EEENS4_18smem_ptr_flag_bitsILi8EEENSU_INS5_IJNSA_ILi8EEESI_EEENS5_IJSI_SC_EEEEEEEvNS4_8identityENS4_23SM90_TMA_LOAD_MULTICASTES1B_vS1C_EENS_8epilogue10collective6detail29Sm90TmaWarpSpecializedAdapterINS1G_15DefaultEpilogueISK_SL_SL_NS1F_6thread17LinearCombinationISK_Li1EffLNS1K_9ScaleType4KindE0ELNS_15FloatRoundStyleE2ESK_EENS1_15EpilogueDefaultEEEEEvvEEEEvNT_6ParamsE)
        .other          _ZN7cutlass13device_kernelINS_4gemm6kernel13GemmUniversalIN4cute5tupleIJiiiiEEENS1_10collective13CollectiveMmaINS1_37MainloopSm90TmaGmmaWarpSpecializedFP8ILi11ENS5_IJNS4_1CILi2EEENSA_ILi1EEESC_EEENS1_35KernelTmaWarpSpecializedCooperativeEEENS5_IJNSA_ILi384EEENSA_ILi224EEENSA_ILi32EEEEEENS_12float_e4m3_tENS5_IJlSC_lEEESK_SL_NS4_8TiledMMAINS4_8MMA_AtomIJNS4_4SM904GMMA30MMA_64x32x32_F32E4M3E4M3_SS_TNILNSP_7ScaleInE1ELSR_1EEEEEENS4_6LayoutISD_NS5_IJSC_NSA_ILi0EEESV_EEEEENS5_IJNS4_10UnderscoreESY_SY_EEEEENS4_13SM90_TMA_LOADENS4_14ComposedLayoutINS4_7SwizzleILi1ELi4ELi3EEENS4_18smem_ptr_flag_bitsILi8EEENSU_INS5_IJNSA_ILi8EEESI_EEENS5_IJSI_SC_EEEEEEEvNS4_8identityENS4_23SM90_TMA_LOAD_MULTICASTES1B_vS1C_EENS_8epilogue10collective6detail29Sm90TmaWarpSpecializedAdapterINS1G_15DefaultEpilogueISK_SL_SL_NS1F_6thread17LinearCombinationISK_Li1EffLNS1K_9ScaleType4KindE0ELNS_15FloatRoundStyleE2ESK_EENS1_15EpilogueDefaultEEEEEvvEEEEvNT_6ParamsE,@"STO_CUDA_ENTRY STV_DEFAULT"
_ZN7cutlass13device_kernelINS_4gemm6kernel13GemmUniversalIN4cute5tupleIJiiiiEEENS1_10collective13CollectiveMmaINS1_37MainloopSm90TmaGmmaWarpSpecializedFP8ILi11ENS5_IJNS4_1CILi2EEENSA_ILi1EEESC_EEENS1_35KernelTmaWarpSpecializedCooperativeEEENS5_IJNSA_ILi384EEENSA_ILi224EEENSA_ILi32EEEEEENS_12float_e4m3_tENS5_IJlSC_lEEESK_SL_NS4_8TiledMMAINS4_8MMA_AtomIJNS4_4SM904GMMA30MMA_64x32x32_F32E4M3E4M3_SS_TNILNSP_7ScaleInE1ELSR_1EEEEEENS4_6LayoutISD_NS5_IJSC_NSA_ILi0EEESV_EEEEENS5_IJNS4_10UnderscoreESY_SY_EEEEENS4_13SM90_TMA_LOADENS4_14ComposedLayoutINS4_7SwizzleILi1ELi4ELi3EEENS4_18smem_ptr_flag_bitsILi8EEENSU_INS5_IJNSA_ILi8EEESI_EEENS5_IJSI_SC_EEEEEEEvNS4_8identityENS4_23SM90_TMA_LOAD_MULTICASTES1B_vS1C_EENS_8epilogue10collective6detail29Sm90TmaWarpSpecializedAdapterINS1G_15DefaultEpilogueISK_SL_SL_NS1F_6thread17LinearCombinationISK_Li1EffLNS1K_9ScaleType4KindE0ELNS_15FloatRoundStyleE2ESK_EENS1_15EpilogueDefaultEEEEEvvEEEEvNT_6ParamsE:
[----:B------:R-:W0:Y:S02]  /*0000*/  LDC R1, c[0x0][0x28] ;  /* 0x00000a00ff017b82 */ /* 0x000e240000000800 */
[----:B0-----:R-:W-:Y:S01]  /*0010*/  VIADD R1, R1, 0xfffff798 ;  /* 0xfffff79801017836 */ /* 0x001fe20000000000 */
[----:B------:R-:W0:Y:S01]  /*0020*/  S2R R4, SR_TID.X ;  /* 0x0000000000047919 */ /* 0x000e220000002100 */
[----:B------:R-:W-:Y:S01]  /*0030*/  ELECT P0, URZ, PT ;  /* 0x00000000003f782f */ /* 0x000fe20003800000 */
[----:B------:R-:W-:Y:S01]  /*0040*/  BSSY B0, `(.L_x_0) ;  /* 0x0000015000007945 */ /* 0x000fe20003800000 */
[--C-:B0-----:R-:W-:Y:S02]  /*0050*/  SHF.R.U32.HI R0, RZ, 0x5, R4.reuse ;  /* 0x00000005ff007819 */ /* 0x101fe40000011604 */
[----:B------:R-:W-:-:S03]  /*0060*/  SHF.R.U32.HI R2, RZ, 0x7, R4 ;  /* 0x00000007ff027819 */ /* 0x000fc60000011604 */
[----:B------:R-:W0:Y:S04]  /*0070*/  SHFL.IDX PT, R3, R0, RZ, 0x1f ;  /* 0x00001fff00037589 */ /* 0x000e2800000e0000 */
[----:B------:R-:W1:Y:S01]  /*0080*/  SHFL.IDX PT, R2, R2, RZ, 0x1f ;  /* 0x00001fff02027589 */ /* 0x000e6200000e0000 */
[----:B0-----:R-:W-:Y:S02]  /*0090*/  R2UR UR4, R3 ;  /* 0x00000000030472ca */ /* 0x001fe400000e0000 */
[----:B-1----:R-:W-:-:S11]  /*00a0*/  R2UR UR8, R2 ;  /* 0x00000000020872ca */ /* 0x002fd600000e0000 */
[----:B------:R-:W-:Y:S02]  /*00b0*/  USHF.R.S32.HI UR5, URZ, 0x1f, UR4 ;  /* 0x0000001f3f057899 */ /* 0x000fe40008011404 */
[----:B------:R-:W-:Y:S02]  /*00c0*/  ISETP.NE.OR P0, PT, RZ, UR4, !P0 ;  /* 0x00000004ff007c0c */ /* 0x000fe4000c705670 */
[----:B------:R-:W-:-:S04]  /*00d0*/  ULEA.HI UR5, UR5, UR4, URZ, 0x2 ;  /* 0x0000000405057291 */ /* 0x000fc8000f8f103f */
[----:B------:R-:W-:-:S04]  /*00e0*/  ULOP3.LUT UR5, UR5, 0xfffffffc, URZ, 0xc0, !UPT ;  /* 0xfffffffc05057892 */ /* 0x000fc8000f8ec03f */
[----:B------:R-:W-:-:S03]  /*00f0*/  UIADD3 UR6, UR4, -UR5, URZ ;  /* 0x8000000504067290 */ /* 0x000fc6000fffe03f */
[----:B------:R-:W-:Y:S09]  /*0100*/  @P0 BRA `(.L_x_1) ;  /* 0x0000000000200947 */ /* 0x000ff20003800000 */
[----:B------:R-:W-:Y:S02]  /*0110*/  ULDC.64 UR4, c[0x0][0x198] ;  /* 0x0000660000047ab9 */ /* 0x000fe40000000a00 */
[----:B------:R-:W-:Y:S02]  /*0120*/  UIADD3 UR10, UP0, UR4, 0xf0, URZ ;  /* 0x000000f0040a7890 */ /* 0x000fe4000ff1e03f */
[----:B------:R-:W-:Y:S02]  /*0130*/  UIADD3 UR4, UP1, UR4, 0x1f0, URZ ;  /* 0x000001f004047890 */ /* 0x000fe4000ff3e03f */
[----:B------:R-:W-:Y:S02]  /*0140*/  UIADD3.X UR11, URZ, UR5, URZ, UP0, !UPT ;  /* 0x000000053f0b7290 */ /* 0x000fe400087fe43f */
[----:B------:R-:W-:-:S07]  /*0150*/  UIADD3.X UR5, URZ, UR5, URZ, UP1, !UPT ;  /* 0x000000053f057290 */ /* 0x000fce0008ffe43f */
[----:B------:R0:W-:Y:S02]  /*0160*/  UTMACCTL.PF [UR10] ;  /* 0x000000000a0079b9 */ /* 0x0001e40008040000 */
[----:B------:R0:W-:Y:S02]  /*0170*/  UTMACCTL.PF [UR4] ;  /* 0x00000000040079b9 */ /* 0x0001e40008040000 */
[----:B0-----:R-:W-:Y:S01]  /*0180*/  NOP ;  /* 0x0000000000007918 */ /* 0x001fe20000000000 */
.L_x_1:
[----:B------:R-:W-:Y:S05]  /*0190*/  BSYNC B0 ;  /* 0x0000000000007941 */ /* 0x000fea0003800000 */
.L_x_0:
[----:B------:R-:W0:Y:S01]  /*01a0*/  SHFL.IDX PT, R3, R0, RZ, 0x1f ;  /* 0x00001fff00037589 */ /* 0x000e2200000e0000 */
[----:B------:R-:W-:Y:S01]  /*01b0*/  UISETP.NE.AND UP0, UPT, UR6, 0x3, UPT ;  /* 0x000000030600788c */ /* 0x000fe2000bf05270 */
[----:B------:R-:W-:Y:S01]  /*01c0*/  ISETP.NE.AND P1, PT, RZ, UR8, PT ;  /* 0x00000008ff007c0c */ /* 0x000fe2000bf25270 */
[----:B------:R-:W-:Y:S02]  /*01d0*/  UIADD3 UR11, UR8, -0x1, URZ ;  /* 0xffffffff080b7890 */ /* 0x000fe4000fffe03f */
[----:B------:R-:W-:Y:S02]  /*01e0*/  UISETP.EQ.OR UP0, UPT, UR6, URZ, !UP0 ;  /* 0x0000003f0600728c */ /* 0x000fe4000c702670 */
[----:B------:R-:W-:Y:S02]  /*01f0*/  UISETP.GE.U32.AND UP1, UPT, UR11, 0x2, UPT ;  /* 0x000000020b00788c */ /* 0x000fe4000bf26070 */
[----:B------:R-:W-:-:S04]  /*0200*/  UISETP.EQ.AND UP0, UPT, UR8, URZ, UP0 ;  /* 0x0000003f0800728c */ /* 0x000fc80008702270 */
[----:B------:R-:W-:-:S04]  /*0210*/  USEL UR7, URZ, 0x1, !UP0 ;  /* 0x000000013f077887 */ /* 0x000fc8000c000000 */
[----:B------:R-:W-:Y:S01]  /*0220*/  USEL UR7, UR7, 0x2, UP1 ;  /* 0x0000000207077887 */ /* 0x000fe20008800000 */
[----:B0-----:R-:W-:-:S13]  /*0230*/  ISETP.NE.AND P0, PT, R3, RZ, PT ;  /* 0x000000ff0300720c */ /* 0x001fda0003f05270 */
[----:B------:R-:W-:Y:S05]  /*0240*/  @P0 BRA `(.L_x_2) ;  /* 0x00000000009c0947 */ /* 0x000fea0003800000 */
[----:B------:R-:W-:Y:S01]  /*0250*/  ELECT P0, URZ, PT ;  /* 0x00000000003f782f */ /* 0x000fe20003800000 */
[----:B------:R-:W-:-:S12]  /*0260*/  BSSY B0, `(.L_x_2) ;  /* 0x0000025000007945 */ /* 0x000fd80003800000 */
[----:B------:R-:W-:Y:S05]  /*0270*/  @!P0 BRA `(.L_x_3) ;  /* 0x00000000008c8947 */ /* 0x000fea0003800000 */
[----:B------:R-:W0:Y:S01]  /*0280*/  S2UR UR10, SR_CgaCtaId ;  /* 0x00000000000a79c3 */ /* 0x000e220000008800 */
[----:B------:R-:W-:Y:S01]  /*0290*/  UMOV UR4, 0x400 ;  /* 0x0000040000047882 */ /* 0x000fe20000000000 */
[----:B------:R-:W-:Y:S01]  /*02a0*/  UMOV UR5, 0x1 ;  /* 0x0000000100057882 */ /* 0x000fe20000000000 */
[----:B------:R-:W-:Y:S02]  /*02b0*/  UMOV UR8, 0x4 ;  /* 0x0000000400087882 */ /* 0x000fe40000000000 */
[----:B------:R-:W-:-:S04]  /*02c0*/  UIADD3 UR8, -UR8, 0x100000, URZ ;  /* 0x0010000008087890 */ /* 0x000fc8000fffe13f */
[----:B------:R-:W-:Y:S02]  /*02d0*/  USHF.L.U32 UR9, UR8, 0xb, URZ ;  /* 0x0000000b08097899 */ /* 0x000fe4000800063f */
[----:B------:R-:W-:Y:S02]  /*02e0*/  USHF.L.U32 UR8, UR8, 0x1, URZ ;  /* 0x0000000108087899 */ /* 0x000fe4000800063f */
[----:B0-----:R-:W-:Y:S02]  /*02f0*/  ULEA UR10, UR10, UR4, 0x18 ;  /* 0x000000040a0a7291 */ /* 0x001fe4000f8ec03f */
[----:B------:R-:W-:-:S04]  /*0300*/  UIADD3 UR4, -UR5, 0x100000, URZ ;  /* 0x0010000005047890 */ /* 0x000fc8000fffe13f */
[----:B------:R-:W-:Y:S02]  /*0310*/  USHF.L.U32 UR5, UR4, 0xb, URZ ;  /* 0x0000000b04057899 */ /* 0x000fe4000800063f */
[----:B------:R-:W-:Y:S01]  /*0320*/  USHF.L.U32 UR4, UR4, 0x1, URZ ;  /* 0x0000000104047899 */ /* 0x000fe2000800063f */
[----:B------:R-:W0:Y:S11]  /*0330*/  FENCE.VIEW.ASYNC.S ;  /* 0x00000000000073c6 */ /* 0x000e360000000000 */
[----:B0-----:R0:W1:Y:S01]  /*0340*/  SYNCS.EXCH.64 URZ, [UR10], UR4 ;  /* 0x000000040a3f75b2 */ /* 0x0010620008000100 */
[----:B------:R0:W2:Y:S01]  /*0350*/  SYNCS.EXCH.64 URZ, [UR10+0x58], UR8 ;  /* 0x000058080a3f75b2 */ /* 0x0000a20008000100 */
[----:B------:R0:W3:Y:S01]  /*0360*/  SYNCS.EXCH.64 URZ, [UR10+0x8], UR4 ;  /* 0x000008040a3f75b2 */ /* 0x0000e20008000100 */
[----:B------:R0:W4:Y:S01]  /*0370*/  SYNCS.EXCH.64 URZ, [UR10+0x60], UR8 ;  /* 0x000060080a3f75b2 */ /* 0x0001220008000100 */
[----:B------:R0:W0:Y:S01]  /*0380*/  SYNCS.EXCH.64 URZ, [UR10+0x10], UR4 ;  /* 0x000010040a3f75b2 */ /* 0x0000220008000100 */
        /* <DEDUP_REMOVED lines=17> */
[----:B------:R-:W-:Y:S01]  /*04a0*/  NOP ;  /* 0x0000000000007918 */ /* 0x000fe20000000000 */
.L_x_3:
[----:B0-----:R-:W-:Y:S05]  /*04b0*/  BSYNC B0 ;  /* 0x0000000000007941 */ /* 0x001fea0003800000 */
.L_x_2:
[----:B------:R-:W-:Y:S01]  /*04c0*/  SHF.R.S32.HI R2, RZ, 0x1f, R4 ;  /* 0x0000001fff027819 */ /* 0x000fe20000011404 */
[----:B------:R-:W0:Y:S01]  /*04d0*/  SHFL.IDX PT, R0, R0, RZ, 0x1f ;  /* 0x00001fff00007589 */ /* 0x000e2200000e0000 */
[----:B------:R-:W5:Y:S01]  /*04e0*/  S2UR UR10, SR_CTAID.X ;  /* 0x00000000000a79c3 */ /* 0x000f620000002500 */
[----:B------:R-:W-:Y:S02]  /*04f0*/  ELECT P0, URZ, PT ;  /* 0x00000000003f782f */ /* 0x000fe40003800000 */
[----:B------:R-:W-:Y:S01]  /*0500*/  LEA.HI R2, R2, R4, RZ, 0x7 ;  /* 0x0000000402027211 */ /* 0x000fe200078f38ff */
[----:B------:R-:W-:Y:S01]  /*0510*/  ULDC UR4, c[0x0][0x150] ;  /* 0x0000540000047ab9 */ /* 0x000fe20000000800 */
[----:B------:R-:W-:Y:S01]  /*0520*/  SHF.R.S32.HI R6, RZ, 0x1f, R3 ;  /* 0x0000001fff067819 */ /* 0x000fe20000011403 */
[----:B------:R-:W-:Y:S01]  /*0530*/  NOP ;  /* 0x0000000000007918 */ /* 0x000fe20000000000 */
[----:B------:R-:W-:Y:S01]  /*0540*/  LOP3.LUT R2, R2, 0xffffff80, RZ, 0xc0, !PT ;  /* 0xffffff8002027812 */ /* 0x000fe200078ec0ff */
[----:B------:R-:W-:Y:S01]  /*0550*/  NOP ;  /* 0x0000000000007918 */ /* 0x000fe20000000000 */
[----:B------:R-:W-:Y:S01]  /*0560*/  LEA.HI R6, R6, R3, RZ, 0x2 ;  /* 0x0000000306067211 */ /* 0x000fe200078f10ff */
[----:B------:R-:W1:Y:S02]  /*0570*/  LDC R8, c[0x0][0x144] ;  /* 0x00005100ff087b82 */ /* 0x000e640000000800 */
[----:B------:R-:W-:Y:S01]  /*0580*/  IMAD.IADD R4, R4, 0x1, -R2 ;  /* 0x0000000104047824 */ /* 0x000fe200078e0a02 */
[----:B------:R-:W-:Y:S01]  /*0590*/  LOP3.LUT R6, R6, 0x3ffffffc, RZ, 0xc0, !PT ;  /* 0x3ffffffc06067812 */ /* 0x000fe200078ec0ff */
[----:B------:R-:W2:Y:S03]  /*05a0*/  S2R R2, SR_CTAID.Y ;  /* 0x0000000000027919 */ /* 0x000ea60000002600 */
[----:B------:R-:W-:Y:S01]  /*05b0*/  SHF.R.S32.HI R5, RZ, 0x1f, R4 ;  /* 0x0000001fff057819 */ /* 0x000fe20000011404 */
[----:B------:R-:W-:Y:S01]  /*05c0*/  IMAD.IADD R6, R3, 0x1, -R6 ;  /* 0x0000000103067824 */ /* 0x000fe200078e0a06 */
[----:B------:R-:W3:Y:S02]  /*05d0*/  LDC R13, c[0x0][0x148] ;  /* 0x00005200ff0d7b82 */ /* 0x000ee40000000800 */
[----:B------:R-:W-:-:S02]  /*05e0*/  LEA.HI R5, R5, R4, RZ, 0x3 ;  /* 0x0000000405057211 */ /* 0x000fc400078f18ff */
[----:B0-----:R-:W-:Y:S02]  /*05f0*/  ISETP.NE.OR P0, PT, R0, RZ, !P0 ;  /* 0x000000ff0000720c */ /* 0x001fe40004705670 */
[--C-:B------:R-:W-:Y:S02]  /*0600*/  SHF.R.S32.HI R0, RZ, 0x3, R5.reuse ;  /* 0x00000003ff007819 */ /* 0x100fe40000011405 */
[----:B------:R-:W-:Y:S02]  /*0610*/  SHF.R.S32.HI R5, RZ, 0x1f, R5 ;  /* 0x0000001fff057819 */ /* 0x000fe40000011405 */
[----:B-----5:R-:W-:Y:S02]  /*0620*/  I2FP.F32.U32 R7, UR10 ;  /* 0x0000000a00077c45 */ /* 0x020fe40008201000 */
[----:B------:R-:W-:-:S03]  /*0630*/  LEA.HI R5, R5, R0, RZ, 0x2 ;  /* 0x0000000005057211 */ /* 0x000fc600078f10ff */
[----:B------:R-:W-:Y:S01]  /*0640*/  FMUL R7, R7, UR4 ;  /* 0x0000000407077c20 */ /* 0x000fe20008400000 */
[----:B------:R-:W-:Y:S01]  /*0650*/  LOP3.LUT R5, R5, 0xfffffffc, RZ, 0xc0, !PT ;  /* 0xfffffffc05057812 */ /* 0x000fe200078ec0ff */
[----:B------:R-:W-:Y:S01]  /*0660*/  VOTEU.ALL UP0, P0 ;  /* 0x00000000003f7886 */ /* 0x000fe20000000000 */
[----:B------:R-:W-:Y:S01]  /*0670*/  ULDC UR4, c[0x0][0x154] ;  /* 0x0000550000047ab9 */ /* 0x000fe20000000800 */
[----:B------:R-:W-:Y:S02]  /*0680*/  VOTEU.ALL UP1, P0 ;  /* 0x00000000003f7886 */ /* 0x000fe40000020000 */
[----:B------:R-:W0:Y:S01]  /*0690*/  F2I.U32.TRUNC.NTZ R7, R7 ;  /* 0x0000000700077305 */ /* 0x000e22000020f000 */
[----:B------:R-:W-:Y:S01]  /*06a0*/  IMAD.IADD R5, R0, 0x1, -R5 ;  /* 0x0000000100057824 */ /* 0x000fe200078e0a05 */
[----:B------:R-:W5:Y:S01]  /*06b0*/  @!UP0 S2UR UR9, SR_CgaCtaId ;  /* 0x00000000000989c3 */ /* 0x000f620000008800 */
[----:B------:R-:W-:Y:S02]  /*06c0*/  @!UP0 UMOV UR8, 0x400 ;  /* 0x0000040000088882 */ /* 0x000fe40000000000 */
[----:B------:R-:W-:Y:S01]  /*06d0*/  IMAD R5, R6, 0x4, R5 ;  /* 0x0000000406057824 */ /* 0x000fe200078e0205 */
[----:B--2---:R-:W-:-:S04]  /*06e0*/  I2FP.F32.U32 R9, R2 ;  /* 0x0000000200097245 */ /* 0x004fc80000201000 */
[----:B------:R-:W-:Y:S01]  /*06f0*/  LEA.HI R0, R5, R5, RZ, 0x1 ;  /* 0x0000000505007211 */ /* 0x000fe200078f08ff */
[----:B------:R-:W-:Y:S01]  /*0700*/  FMUL R9, R9, UR4 ;  /* 0x0000000409097c20 */ /* 0x000fe20008400000 */
[----:B------:R-:W-:Y:S02]  /*0710*/  UMOV UR4, 0x20 ;  /* 0x0000002000047882 */ /* 0x000fe40000000000 */
[----:B------:R-:W-:Y:S01]  /*0720*/  LOP3.LUT R6, R0, 0xfffffffe, RZ, 0xc0, !PT ;  /* 0xfffffffe00067812 */ /* 0x000fe200078ec0ff */
[----:B0-----:R-:W-:Y:S01]  /*0730*/  IMAD.MOV R11, RZ, RZ, -R7 ;  /* 0x000000ffff0b7224 */ /* 0x001fe200078e0a07 */
[----:B------:R-:W-:-:S04]  /*0740*/  @!UP0 UIADD3 UR4, -UR4, 0x100000, URZ ;  /* 0x0010000004048890 */ /* 0x000fc8000fffe13f */
[----:B------:R-:W-:Y:S02]  /*0750*/  @!UP0 USHF.L.U32 UR5, UR4, 0xb, URZ ;  /* 0x0000000b04058899 */ /* 0x000fe4000800063f */
[----:B------:R-:W-:Y:S01]  /*0760*/  @!UP0 USHF.L.U32 UR4, UR4, 0x1, URZ ;  /* 0x0000000104048899 */ /* 0x000fe2000800063f */
[----:B------:R-:W0:Y:S01]  /*0770*/  F2I.U32.TRUNC.NTZ R9, R9 ;  /* 0x0000000900097305 */ /* 0x000e22000020f000 */
[----:B-1----:R-:W-:Y:S02]  /*0780*/  IMAD R0, R8, R11, UR10 ;  /* 0x0000000a08007e24 */ /* 0x002fe4000f8e020b */
[C---:B------:R-:W-:Y:S02]  /*0790*/  IMAD.IADD R7, R5.reuse, 0x1, -R6 ;  /* 0x0000000105077824 */ /* 0x040fe400078e0a06 */
[----:B------:R-:W-:-:S03]  /*07a0*/  IMAD.SHL.U32 R6, R5, 0x4, RZ ;  /* 0x0000000405067824 */ /* 0x000fc600078e00ff */
[----:B------:R-:W-:Y:S01]  /*07b0*/  ISETP.NE.AND P2, PT, R7, R0, PT ;  /* 0x000000000700720c */ /* 0x000fe20003f45270 */
[----:B-----5:R-:W-:Y:S01]  /*07c0*/  @!UP0 ULEA UR8, UR9, UR8, 0x18 ;  /* 0x0000000809088291 */ /* 0x020fe2000f8ec03f */
[----:B------:R-:W-:Y:S01]  /*07d0*/  LOP3.LUT R10, R5, 0xc, R6, 0x78, !PT ;  /* 0x0000000c050a7812 */ /* 0x000fe200078e7806 */
[----:B------:R-:W1:Y:S01]  /*07e0*/  LDC R7, c[0x0][0x140] ;  /* 0x00005000ff077b82 */ /* 0x000e620000000800 */
[----:B------:R-:W-:Y:S01]  /*07f0*/  VOTEU.ALL UP0, P0 ;  /* 0x00000000003f7886 */ /* 0x000fe20000000000 */
[----:B------:R-:W-:Y:S01]  /*0800*/  LOP3.LUT P0, RZ, R4, 0x7, RZ, 0xc0, !PT ;  /* 0x0000000704ff7812 */ /* 0x000fe2000780c0ff */
[----:B0-----:R-:W-:Y:S01]  /*0810*/  IMAD.MOV R14, RZ, RZ, -R9 ;  /* 0x000000ffff0e7224 */ /* 0x001fe200078e0a09 */
[----:B------:R0:W-:Y:S01]  /*0820*/  STL [R1+0x710], R10 ;  /* 0x0007100a01007387 */ /* 0x0001e20000100800 */
[----:B------:R-:W-:Y:S01]  /*0830*/  IMAD.MOV.U32 R4, RZ, RZ, 0x1 ;  /* 0x00000001ff047424 */ /* 0x000fe200078e00ff */
[----:B------:R-:W-:Y:S01]  /*0840*/  ISETP.LT.U32.AND P0, PT, R10, 0x2, !P0 ;  /* 0x000000020a00780c */ /* 0x000fe20004701070 */
[----:B---3--:R-:W-:-:S03]  /*0850*/  IMAD R6, R13, R14, R2 ;  /* 0x0000000e0d067224 */ /* 0x008fc600078e0202 */
[----:B------:R-:W-:Y:S01]  /*0860*/  @P2 LEA.HI R5, R10, R10, RZ, 0x1 ;  /* 0x0000000a0a052211 */ /* 0x000fe200078f08ff */
[----:B------:R-:W2:Y:S02]  /*0870*/  FENCE.VIEW.ASYNC.S ;  /* 0x00000000000073c6 */ /* 0x000ea40000000000 */
[----:B--2---:R0:W2:Y:S01]  /*0880*/  @!UP0 SYNCS.EXCH.64 URZ, [UR8+0xc0], UR4 ;  /* 0x0000c004083f85b2 */ /* 0x0040a20008000100 */
[----:B------:R-:W-:-:S04]  /*0890*/  @P2 SHF.R.S32.HI R5, RZ, 0x1, R5 ;  /* 0x00000001ff052819 */ /* 0x000fc80000011405 */
[----:B------:R-:W-:Y:S02]  /*08a0*/  @P2 ISETP.NE.AND P3, PT, R5, R6, PT ;  /* 0x000000060500220c */ /* 0x000fe40003f65270 */
[----:B------:R-:W-:Y:S02]  /*08b0*/  SEL R5, RZ, 0x1, !P0 ;  /* 0x00000001ff057807 */ /* 0x000fe40004000000 */
[----:B------:R-:W-:Y:S02]  /*08c0*/  @P2 SEL R4, RZ, 0x1, P3 ;  /* 0x00000001ff042807 */ /* 0x000fe40001800000 */
[----:B-1----:R-:W-:Y:S02]  /*08d0*/  ISETP.EQ.U32.AND P4, PT, R7, 0x1, PT ;  /* 0x000000010700780c */ /* 0x002fe40003f82070 */
[----:B------:R-:W-:Y:S01]  /*08e0*/  LOP3.LUT R4, R4, R5, RZ, 0xc0, !PT ;  /* 0x0000000504047212 */ /* 0x000fe200078ec0ff */
[----:B------:R0:W1:Y:S01]  /*08f0*/  @!UP1 SYNCS.EXCH.64 URZ, [UR8+0xc8], UR4 ;  /* 0x0000c804083f95b2 */ /* 0x0000620008000100 */
[----:B------:R-:W-:-:S03]  /*0900*/  NOP ;  /* 0x0000000000007918 */ /* 0x000fc60000000000 */
[----:B------:R0:W-:Y:S06]  /*0910*/  STL [R1+0x704], R4 ;  /* 0x0007040401007387 */ /* 0x0001ec0000100800 */
[----:B--2---:R-:W-:Y:S05]  /*0920*/  @!P4 BRA `(.L_x_4) ;  /* 0x000000000008c947 */ /* 0x004fea0003800000 */
[----:B-1--4-:R-:W-:Y:S01]  /*0930*/  UCGABAR_ARV ;  /* 0x00000000000079c7 */ /* 0x012fe20008000000 */
[----:B------:R-:W-:Y:S05]  /*0940*/  BRA `(.L_x_5) ;  /* 0x0000000000047947 */ /* 0x000fea0003800000 */
.L_x_4:
[----:B-1--4-:R-:W-:Y:S01]  /*0950*/  NOP ;  /* 0x0000000000007918 */ /* 0x012fe20000000000 */
.L_x_5:
[----:B0-----:R-:W0:Y:S01]  /*0960*/  LDC R4, c[0x0][0x65c] ;  /* 0x00019700ff047b82 */ /* 0x001e220000000800 */
[----:B------:R-:W-:Y:S01]  /*0970*/  IMAD.MOV.U32 R5, RZ, RZ, RZ ;  /* 0x000000ffff057224 */ /* 0x000fe200078e00ff */
[----:B------:R-:W-:Y:S02]  /*0980*/  LOP3.LUT R10, R10, 0xfeffffff, RZ, 0xc0, !PT ;  /* 0xfeffffff0a0a7812 */ /* 0x000fe400078ec0ff */
[----:B0-----:R-:W-:Y:S01]  /*0990*/  ISETP.NE.AND P2, PT, R4, 0x1, PT ;  /* 0x000000010400780c */ /* 0x001fe20003f45270 */
[----:B------:R-:W-:-:S12]  /*09a0*/  IMAD.U32 R4, RZ, RZ, UR10 ;  /* 0x0000000aff047e24 */ /* 0x000fd8000f8e00ff */
[----:B------:R-:W0:Y:S01]  /*09b0*/  @P2 LDC R7, c[0x0][0x10] ;  /* 0x00000400ff072b82 */ /* 0x000e220000000800 */
[----:B------:R-:W-:Y:S01]  /*09c0*/  @P2 IMAD.MOV.U32 R3, RZ, RZ, RZ ;  /* 0x000000ffff032224 */ /* 0x000fe200078e00ff */
[----:B------:R-:W-:Y:S01]  /*09d0*/  @P2 LOP3.LUT R10, R10, 0x1000000, RZ, 0xfc, !PT ;  /* 0x010000000a0a2812 */ /* 0x000fe200078efcff */
[----:B------:R-:W-:-:S05]  /*09e0*/  @P2 IMAD.MOV.U32 R11, RZ, RZ, RZ ;  /* 0x000000ffff0b2224 */ /* 0x000fca00078e00ff */
[----:B------:R-:W1:Y:S01]  /*09f0*/  @!P2 LDC R9, c[0x0][0xc] ;  /* 0x00000300ff09ab82 */ /* 0x000e620000000800 */
[----:B0-----:R-:W-:-:S04]  /*0a00*/  @P2 IMAD.WIDE.U32 R6, R7, UR10, R2 ;  /* 0x0000000a07062c25 */ /* 0x001fc8000f8e0002 */
[----:B------:R-:W-:Y:S02]  /*0a10*/  @P2 IMAD.MOV.U32 R15, RZ, RZ, R6 ;  /* 0x000000ffff0f2224 */ /* 0x000fe400078e0006 */
[----:B------:R-:W-:Y:S02]  /*0a20*/  @P2 IMAD.IADD R21, R7, 0x1, R11 ;  /* 0x0000000107152824 */ /* 0x000fe400078e020b */
[----:B-1----:R-:W-:-:S04]  /*0a30*/  @!P2 IMAD.WIDE.U32 R4, R2, R9, R4 ;  /* 0x000000090204a225 */ /* 0x002fc800078e0004 */
[----:B------:R-:W-:Y:S02]  /*0a40*/  @!P2 IMAD.MOV.U32 R15, RZ, RZ, R4 ;  /* 0x000000ffff0fa224 */ /* 0x000fe400078e0004 */
[----:B------:R-:W-:-:S03]  /*0a50*/  @!P2 IMAD.MOV.U32 R21, RZ, RZ, R5 ;  /* 0x000000ffff15a224 */ /* 0x000fc600078e0005 */
[----:B------:R0:W-:Y:S04]  /*0a60*/  STL [R1+0x718], R15 ;  /* 0x0007180f01007387 */ /* 0x0001e80000100800 */
[----:B------:R0:W-:Y:S01]  /*0a70*/  STL [R1+0x714], R21 ;  /* 0x0007141501007387 */ /* 0x0001e20000100800 */
[----:B------:R-:W-:Y:S05]  /*0a80*/  @!P4 BRA `(.L_x_6) ;  /* 0x00000000000cc947 */ /* 0x000fea0003800000 */
[----:B------:R-:W-:Y:S01]  /*0a90*/  UCGABAR_WAIT ;  /* 0x0000000000007dc7 */ /* 0x000fe20008000000 */
[----:B------:R-:W-:Y:S01]  /*0aa0*/  CCTL.IVALL ;  /* 0x00000000ff00798f */ /* 0x000fe20002000000 */
[----:B------:R-:W-:Y:S05]  /*0ab0*/  BRA `(.L_x_7) ;  /* 0x0000000000047947 */ /* 0x000fea0003800000 */
.L_x_6:
[----:B------:R-:W-:Y:S06]  /*0ac0*/  BAR.SYNC.DEFER_BLOCKING 0x0 ;  /* 0x0000000000007b1d */ /* 0x000fec0000010000 */
.L_x_7:
[----:B------:R-:W-:Y:S05]  /*0ad0*/  @!P1 BRA `(.L_x_8) ;  /* 0x0000038800dc9947 */ /* 0x000fea0003800000 */
[----:B------:R-:W-:-:S06]  /*0ae0*/  UISETP.GT.U32.AND UP0, UPT, UR11, 0x1, UPT ;  /* 0x000000010b00788c */ /* 0x000fcc000bf04070 */
[----:B------:R-:W-:-:S13]  /*0af0*/  PLOP3.LUT P0, PT, PT, PT, UP0, 0x80, 0x0 ;  /* 0x000000000000781c */ /* 0x000fda0003f0f008 */
[----:B------:R-:W-:Y:S05]  /*0b00*/  @P0 EXIT ;  /* 0x000000000000094d */ /* 0x000fea0003800000 */
[----:B------:R-:W-:Y:S01]  /*0b10*/  IMAD.MOV.U32 R6, RZ, RZ, -0x1 ;  /* 0xffffffffff067424 */ /* 0x000fe200078e00ff */
[----:B------:R-:W-:Y:S01]  /*0b20*/  ULDC.64 UR4, c[0x0][0x650] ;  /* 0x0001940000047ab9 */ /* 0x000fe20000000a00 */
[----:B------:R-:W-:Y:S01]  /*0b30*/  IMAD.MOV.U32 R5, RZ, RZ, -0x1 ;  /* 0xffffffffff057424 */ /* 0x000fe200078e00ff */
[----:B------:R-:W-:Y:S01]  /*0b40*/  ISETP.GE.U32.AND P0, PT, R15, UR4, PT ;  /* 0x000000040f007c0c */ /* 0x000fe2000bf06070 */
[----:B------:R-:W-:Y:S01]  /*0b50*/  UMOV UR42, 0xffffffff ;  /* 0xffffffff002a7882 */ /* 0x000fe20000000000 */
[----:B------:R1:W-:Y:S01]  /*0b60*/  STL [R1+0x708], R6 ;  /* 0x0007080601007387 */ /* 0x0003e20000100800 */
[----:B------:R-:W-:Y:S02]  /*0b70*/  PRMT R4, RZ, 0x7610, R4 ;  /* 0x00007610ff047816 */ /* 0x000fe40000000004 */
[----:B------:R-:W-:Y:S01]  /*0b80*/  ISETP.GE.U32.AND.EX P0, PT, R21, UR5, PT, P0 ;  /* 0x0000000515007c0c */ /* 0x000fe2000bf06100 */
[----:B------:R1:W-:-:S12]  /*0b90*/  STL [R1+0x70c], R5 ;  /* 0x00070c0501007387 */ /* 0x0003d80000100800 */
[----:B-1----:R-:W-:Y:S05]  /*0ba0*/  @P0 BRA `(.L_x_9) ;  /* 0x0000000400380947 */ /* 0x002fea0003800000 */
[----:B------:R-:W1:Y:S01]  /*0bb0*/  LDC.64 R16, c[0x0][0x628] ;  /* 0x00018a00ff107b82 */ /* 0x000e620000000a00 */
[----:B------:R-:W-:Y:S02]  /*0bc0*/  IMAD.MOV.U32 R4, RZ, RZ, R15 ;  /* 0x000000ffff047224 */ /* 0x000fe400078e000f */
[----:B------:R-:W-:-:S05]  /*0bd0*/  IMAD.MOV.U32 R5, RZ, RZ, R21 ;  /* 0x000000ffff057224 */ /* 0x000fca00078e0015 */
[----:B------:R-:W2:Y:S08]  /*0be0*/  LDC R12, c[0x0][0x630] ;  /* 0x00018c00ff0c7b82 */ /* 0x000eb00000000800 */
[----:B------:R-:W3:Y:S01]  /*0bf0*/  LDC.64 R18, c[0x0][0x620] ;  /* 0x00018800ff127b82 */ /* 0x000ee20000000a00 */
[----:B-1----:R-:W-:-:S04]  /*0c00*/  ISETP.NE.U32.AND P0, PT, R16, RZ, PT ;  /* 0x000000ff1000720c */ /* 0x002fc80003f05070 */
[----:B------:R-:W-:-:S13]  /*0c10*/  ISETP.NE.AND.EX P0, PT, R17, RZ, PT, P0 ;  /* 0x000000ff1100720c */ /* 0x000fda0003f05300 */
[----:B--23--:R-:W-:Y:S05]  /*0c20*/  @!P0 BRA `(.L_x_10) ;  /* 0x0000000000288947 */ /* 0x00cfea0003800000 */
[----:B------:R-:W1:Y:S02]  /*0c30*/  LDC R9, c[0x0][0x634] ;  /* 0x00018d00ff097b82 */ /* 0x000e640000000800 */
[----:B-1----:R-:W-:-:S05]  /*0c40*/  IADD3 R9, P0, R15, R9, RZ ;  /* 0x000000090f097210 */ /* 0x002fca0007f1e0ff */
[----:B------:R-:W-:-:S04]  /*0c50*/  IMAD.X R11, RZ, RZ, R21, P0 ;  /* 0x000000ffff0b7224 */ /* 0x000fc800000e0615 */
[----:B------:R-:W-:-:S04]  /*0c60*/  IMAD.WIDE.U32 R4, R11, R16, RZ ;  /* 0x000000100b047225 */ /* 0x000fc800078e00ff */
[----:B------:R-:W-:-:S04]  /*0c70*/  IMAD.WIDE.U32 R6, P0, R9, R17, R4 ;  /* 0x0000001109067225 */ /* 0x000fc80007800004 */
[----:B------:R-:W-:-:S04]  /*0c80*/  IMAD.WIDE.U32 R4, R9, R16, RZ ;  /* 0x0000001009047225 */ /* 0x000fc800078e00ff */
[----:B------:R-:W-:Y:S01]  /*0c90*/  IMAD.X R9, RZ, RZ, RZ, P0 ;  /* 0x000000ffff097224 */ /* 0x000fe200000e06ff */
[----:B------:R-:W-:Y:S01]  /*0ca0*/  IADD3 RZ, P0, R5, R6, RZ ;  /* 0x0000000605ff7210 */ /* 0x000fe20007f1e0ff */
[----:B------:R-:W-:-:S04]  /*0cb0*/  IMAD.MOV.U32 R8, RZ, RZ, R7 ;  /* 0x000000ffff087224 */ /* 0x000fc800078e0007 */
[----:B------:R-:W-:-:S08]  /*0cc0*/  IMAD.WIDE.U32.X R4, R11, R17, R8, P0 ;  /* 0x000000110b047225 */ /* 0x000fd000000e0408 */
.L_x_10:
[----:B------:R-:W1:Y:S01]  /*0cd0*/  LDC.64 R22, c[0x0][0x640] ;  /* 0x00019000ff167b82 */ /* 0x000e620000000a00 */
[-C--:B------:R-:W-:Y:S01]  /*0ce0*/  SHF.R.U64 R24, R4, R12.reuse, R5 ;  /* 0x0000000c04187219 */ /* 0x080fe20000001205 */
[----:B------:R-:W-:Y:S01]  /*0cf0*/  IMAD.MOV.U32 R4, RZ, RZ, R15 ;  /* 0x000000ffff047224 */ /* 0x000fe200078e000f */
[----:B------:R-:W-:Y:S01]  /*0d00*/  SHF.R.U32.HI R3, RZ, R12, R5 ;  /* 0x0000000cff037219 */ /* 0x000fe20000011605 */
[----:B------:R-:W-:Y:S01]  /*0d10*/  IMAD.MOV.U32 R5, RZ, RZ, R21 ;  /* 0x000000ffff057224 */ /* 0x000fe200078e0015 */
[----:B------:R-:W-:Y:S01]  /*0d20*/  IADD3 R7, P0, RZ, -R24, RZ ;  /* 0x80000018ff077210 */ /* 0x000fe20007f1e0ff */
[----:B0-----:R-:W-:Y:S02]  /*0d30*/  IMAD R21, R13, R14, R2 ;  /* 0x0000000e0d157224 */ /* 0x001fe400078e0202 */
[----:B------:R-:W0:Y:S01]  /*0d40*/  LDC R8, c[0x0][0x618] ;  /* 0x00018600ff087b82 */ /* 0x000e220000000800 */
[----:B------:R-:W-:Y:S02]  /*0d50*/  IMAD.MOV.U32 R13, RZ, RZ, 0x1 ;  /* 0x00000001ff0d7424 */ /* 0x000fe400078e00ff */
[----:B------:R-:W-:-:S02]  /*0d60*/  IMAD.X R3, RZ, RZ, ~R3, P0 ;  /* 0x000000ffff037224 */ /* 0x000fc400000e0e03 */
[----:B------:R-:W-:-:S03]  /*0d70*/  IMAD.WIDE.U32 R4, R7, R18, R4 ;  /* 0x0000001207047225 */ /* 0x000fc600078e0004 */
[----:B------:R-:W2:Y:S01]  /*0d80*/  LDC R16, c[0x0][0x608] ;  /* 0x00018200ff107b82 */ /* 0x000ea20000000800 */
[----:B------:R-:W-:-:S04]  /*0d90*/  IMAD R6, R3, R18, RZ ;  /* 0x0000001203067224 */ /* 0x000fc800078e02ff */
[----:B------:R-:W-:-:S03]  /*0da0*/  IMAD R3, R7, R19, R6 ;  /* 0x0000001307037224 */ /* 0x000fc600078e0206 */
[----:B------:R-:W3:Y:S01]  /*0db0*/  LDC R20, c[0x0][0x658] ;  /* 0x00019600ff147b82 */ /* 0x000ee20000000800 */
[----:B------:R-:W-:Y:S01]  /*0dc0*/  IMAD.IADD R3, R5, 0x1, R3 ;  /* 0x0000000105037824 */ /* 0x000fe200078e0203 */
[----:B-1----:R-:W-:Y:S01]  /*0dd0*/  ISETP.NE.U32.AND P0, PT, R22, RZ, PT ;  /* 0x000000ff1600720c */ /* 0x002fe20003f05070 */
[----:B------:R-:W-:-:S03]  /*0de0*/  IMAD.MOV.U32 R5, RZ, RZ, -0x1 ;  /* 0xffffffffff057424 */ /* 0x000fc600078e00ff */
[----:B------:R-:W-:Y:S02]  /*0df0*/  ISETP.NE.AND.EX P0, PT, R23, RZ, PT, P0 ;  /* 0x000000ff1700720c */ /* 0x000fe40003f05300 */
[----:B------:R-:W1:Y:S01]  /*0e00*/  LDC R11, c[0x0][0x600] ;  /* 0x00018000ff0b7b82 */ /* 0x000e620000000800 */
[-CC-:B0-----:R-:W-:Y:S02]  /*0e10*/  SHF.R.U64 R12, R4, R8.reuse, R3.reuse ;  /* 0x00000008040c7219 */ /* 0x181fe40000001203 */
[----:B------:R-:W-:-:S05]  /*0e20*/  SHF.R.U32.HI R3, RZ, R8, R3 ;  /* 0x00000008ff037219 */ /* 0x000fca0000011603 */
[----:B------:R-:W0:Y:S01]  /*0e30*/  LDC R15, c[0x0][0x648] ;  /* 0x00019200ff0f7b82 */ /* 0x000e220000000800 */
[-CC-:B--2---:R-:W-:Y:S02]  /*0e40*/  SHF.R.U64 R19, R12, R16.reuse, R3.reuse ;  /* 0x000000100c137219 */ /* 0x184fe40000001203 */
[----:B------:R-:W-:-:S05]  /*0e50*/  SHF.R.U32.HI R3, RZ, R16, R3 ;  /* 0x00000010ff037219 */ /* 0x000fca0000011603 */
[----:B------:R-:W2:Y:S01]  /*0e60*/  LDC R17, c[0x0][0x638] ;  /* 0x00018e00ff117b82 */ /* 0x000ea20000000800 */
[-C--:B---3--:R-:W-:Y:S02]  /*0e70*/  SHF.L.U32 R2, R5, R20.reuse, RZ ;  /* 0x0000001405027219 */ /* 0x088fe400000006ff */
[--C-:B------:R-:W-:Y:S02]  /*0e80*/  SHF.R.U64 R14, R19, R20, R3.reuse ;  /* 0x00000014130e7219 */ /* 0x100fe40000001203 */
[----:B------:R-:W-:Y:S02]  /*0e90*/  LOP3.LUT R8, RZ, R2, RZ, 0x33, !PT ;  /* 0x00000002ff087212 */ /* 0x000fe400078e33ff */
[----:B------:R-:W-:Y:S01]  /*0ea0*/  SHF.R.U32.HI R3, RZ, R20, R3 ;  /* 0x00000014ff037219 */ /* 0x000fe20000011603 */
[----:B------:R-:W3:Y:S01]  /*0eb0*/  LDC R18, c[0x0][0x610] ;  /* 0x00018400ff127b82 */ /* 0x000ee20000000800 */
[----:B------:R-:W-:Y:S01]  /*0ec0*/  IMAD.MOV.U32 R2, RZ, RZ, R14 ;  /* 0x000000ffff027224 */ /* 0x000fe200078e000e */
[----:B------:R-:W-:Y:S06]  /*0ed0*/  @!P0 BRA `(.L_x_11) ;  /* 0x0000000000288947 */ /* 0x000fec0003800000 */
[----:B------:R-:W4:Y:S02]  /*0ee0*/  LDC R7, c[0x0][0x64c] ;  /* 0x00019300ff077b82 */ /* 0x000f240000000800 */
[----:B----4-:R-:W-:-:S05]  /*0ef0*/  IADD3 R7, P0, R14, R7, RZ ;  /* 0x000000070e077210 */ /* 0x010fca0007f1e0ff */
        /* <DEDUP_REMOVED lines=8> */
.L_x_11:
[----:B0-----:R-:W-:Y:S01]  /*0f80*/  SHF.R.U64 R4, R2, R15, R3 ;  /* 0x0000000f02047219 */ /* 0x001fe20000001203 */
[----:B-1----:R-:W-:Y:S01]  /*0f90*/  VIADD R5, R11, 0xffffffff ;  /* 0xffffffff0b057836 */ /* 0x002fe20000000000 */
[----:B------:R-:W-:Y:S02]  /*0fa0*/  SHF.L.U32 R2, R13, R20, RZ ;  /* 0x000000140d027219 */ /* 0x000fe400000006ff */
[----:B------:R-:W-:Y:S01]  /*0fb0*/  LOP3.LUT R3, R19, R8, RZ, 0xc0, !PT ;  /* 0x0000000813037212 */ /* 0x000fe200078ec0ff */
[----:B------:R-:W-:Y:S01]  /*0fc0*/  IMAD.MOV R6, RZ, RZ, -R4 ;  /* 0x000000ffff067224 */ /* 0x000fe200078e0a04 */
[----:B------:R-:W-:Y:S02]  /*0fd0*/  SEL R0, R0, R21, !P2 ;  /* 0x0000001500007207 */ /* 0x000fe40005000000 */
[----:B------:R-:W-:Y:S01]  /*0fe0*/  LOP3.LUT R5, R12, R5, RZ, 0xc0, !PT ;  /* 0x000000050c057212 */ /* 0x000fe200078ec0ff */
[----:B------:R-:W-:Y:S01]  /*0ff0*/  IMAD R3, R2, R4, R3 ;  /* 0x0000000402037224 */ /* 0x000fe200078e0203 */
[----:B------:R-:W-:Y:S01]  /*1000*/  R2UR UR42, R24 ;  /* 0x00000000182a72ca */ /* 0x000fe200000e0000 */
[----:B--2---:R-:W-:-:S02]  /*1010*/  IMAD R2, R6, R17, R14 ;  /* 0x0000001106027224 */ /* 0x004fc400078e020e */
[----:B---3--:R-:W-:Y:S02]  /*1020*/  IMAD R0, R3, R18, R0 ;  /* 0x0000001203007224 */ /* 0x008fe400078e0200 */
[----:B------:R-:W-:Y:S02]  /*1030*/  IMAD R3, R2, R11, R5 ;  /* 0x0000000b02037224 */ /* 0x000fe400078e0205 */
[----:B------:R-:W-:-:S03]  /*1040*/  IMAD.MOV.U32 R4, RZ, RZ, 0x1 ;  /* 0x00000001ff047424 */ /* 0x000fc600078e00ff */
[----:B------:R-:W-:Y:S02]  /*1050*/  SEL R2, R3, R0, !P2 ;  /* 0x0000000003027207 */ /* 0x000fe40005000000 */
[----:B------:R-:W-:-:S03]  /*1060*/  SEL R0, R0, R3, !P2 ;  /* 0x0000000300007207 */ /* 0x000fc60005000000 */
[----:B------:R1:W-:Y:S04]  /*1070*/  STL [R1+0x70c], R2 ;  /* 0x00070c0201007387 */ /* 0x0003e80000100800 */
[----:B------:R1:W-:Y:S02]  /*1080*/  STL [R1+0x708], R0 ;  /* 0x0007080001007387 */ /* 0x0003e40000100800 */
.L_x_9:
[----:B------:R-:W-:-:S08]  /*1090*/  NOP ;  /* 0x0000000000007918 */ /* 0x000fd00000000000 */
[----:B------:R-:W2:Y:S02]  /*10a0*/  USETMAXREG.TRY_ALLOC.CTAPOOL UP0, 0xf0 ;  /* 0x000000f0000079c8 */ /* 0x000ea40008000600 */
[----:B--2---:R-:W-:-:S13]  /*10b0*/  PLOP3.LUT P0, PT, PT, PT, UP0, 0x80, 0x0 ;  /* 0x000000000000781c */ /* 0x004fda0003f0f008 */
[----:B------:R-:W-:Y:S05]  /*10c0*/  @!P0 BRA `(.L_x_9) ;  /* 0xfffffffc00f08947 */ /* 0x000fea000383ffff */
[----:B------:R-:W-:Y:S01]  /*10d0*/  ULDC.64 UR4, c[0x0][0x598] ;  /* 0x0001660000047ab9 */ /* 0x000fe20000000a00 */
[----:B------:R-:W-:Y:S01]  /*10e0*/  ULDC.64 UR46, c[0x0][0x208] ;  /* 0x00008200002e7ab9 */ /* 0x000fe20000000a00 */
[----:B------:R-:W-:-:S04]  /*10f0*/  ISETP.NE.U32.AND P0, PT, RZ, UR4, PT ;  /* 0x00000004ff007c0c */ /* 0x000fc8000bf05070 */
[----:B------:R-:W-:-:S13]  /*1100*/  ISETP.NE.AND.EX P0, PT, RZ, UR5, PT, P0 ;  /* 0x00000005ff007c0c */ /* 0x000fda000bf05300 */
[----:B------:R-:W-:Y:S05]  /*1110*/  @!P0 BRA `(.L_x_12) ;  /* 0x0000000000208947 */ /* 0x000fea0003800000 */
[----:B-1----:R-:W1:Y:S02]  /*1120*/  LDC.64 R2, c[0x0][0x598] ;  /* 0x00016600ff027b82 */ /* 0x002e640000000a00 */
[----:B-1----:R-:W2:Y:S02]  /*1130*/  LDG.E.64 R2, desc[UR46][R2.64] ;  /* 0x0000002e02027981 */ /* 0x002ea4000c1e1b00 */
[----:B--2---:R-:W-:-:S04]  /*1140*/  ISETP.NE.U32.AND P0, PT, R2, RZ, PT ;  /* 0x000000ff0200720c */ /* 0x004fc80003f05070 */
[----:B------:R-:W-:-:S13]  /*1150*/  ISETP.NE.AND.EX P0, PT, R3, RZ, PT, P0 ;  /* 0x000000ff0300720c */ /* 0x000fda0003f05300 */
[----:B------:R-:W-:Y:S05]  /*1160*/  @!P0 BRA `(.L_x_12) ;  /* 0x00000000000c8947 */ /* 0x000fea0003800000 */
[----:B------:R-:W2:Y:S02]  /*1170*/  LD.E R2, desc[UR46][R2.64] ;  /* 0x0000002e02027980 */ /* 0x000ea4000c101900 */
[----:B--2---:R-:W-:Y:S01]  /*1180*/  R2UR UR41, R2 ;  /* 0x00000000022972ca */ /* 0x004fe200000e0000 */
[----:B------:R-:W-:-:S14]  /*1190*/  BRA `(.L_x_13) ;  /* 0x0000000000247947 */ /* 0x000fdc0003800000 */
.L_x_12:
[----:B------:R-:W-:Y:S02]  /*11a0*/  ULDC.64 UR4, c[0x0][0x588] ;  /* 0x0001620000047ab9 */ /* 0x000fe40000000a00 */
[----:B------:R-:W-:-:S04]  /*11b0*/  ISETP.NE.U32.AND P0, PT, RZ, UR4, PT ;  /* 0x00000004ff007c0c */ /* 0x000fc8000bf05070 */
[----:B------:R-:W-:-:S13]  /*11c0*/  ISETP.NE.AND.EX P0, PT, RZ, UR5, PT, P0 ;  /* 0x00000005ff007c0c */ /* 0x000fda000bf05300 */
[----:B------:R-:W-:Y:S05]  /*11d0*/  @!P0 BRA `(.L_x_14) ;  /* 0x0000000000108947 */ /* 0x000fea0003800000 */
[----:B-1----:R-:W1:Y:S02]  /*11e0*/  LDC.64 R2, c[0x0][0x588] ;  /* 0x00016200ff027b82 */ /* 0x002e640000000a00 */
[----:B-1----:R-:W2:Y:S02]  /*11f0*/  LDG.E R2, desc[UR46][R2.64] ;  /* 0x0000002e02027981 */ /* 0x002ea4000c1e1900 */
[----:B--2---:R-:W-:Y:S01]  /*1200*/  R2UR UR41, R2 ;  /* 0x00000000022972ca */ /* 0x004fe200000e0000 */
[----:B------:R-:W-:-:S14]  /*1210*/  BRA `(.L_x_13) ;  /* 0x0000000000047947 */ /* 0x000fdc0003800000 */
.L_x_14:
[----:B------:R-:W-:-:S05]  /*1220*/  ULDC UR41, c[0x0][0x580] ;  /* 0x0001600000297ab9 */ /* 0x000fca0000000800 */
.L_x_13:
[----:B------:R-:W-:Y:S02]  /*1230*/  ULDC.64 UR4, c[0x0][0x5a0] ;  /* 0x0001680000047ab9 */ /* 0x000fe40000000a00 */
        /* <DEDUP_REMOVED lines=11> */
.L_x_15:
        /* <DEDUP_REMOVED lines=8> */
.L_x_17:
[----:B------:R-:W-:-:S05]  /*1370*/  ULDC UR40, c[0x0][0x584] ;  /* 0x0001610000287ab9 */ /* 0x000fca0000000800 */
.L_x_16:
[----:B------:R-:W-:-:S13]  /*1380*/  LOP3.LUT P0, RZ, R4, 0xff, RZ, 0xc0, !PT ;  /* 0x000000ff04ff7812 */ /* 0x000fda000780c0ff */
[----:B------:R-:W-:Y:S05]  /*1390*/  @!P0 EXIT ;  /* 0x000000000000894d */ /* 0x000fea0003800000 */
[----:B-1----:R-:W1:Y:S01]  /*13a0*/  LDC.64 R2, c[0x0][0x5c8] ;  /* 0x00017200ff027b82 */ /* 0x002e620000000a00 */
[----:B------:R-:W-:Y:S01]  /*13b0*/  ULDC UR4, c[0x0][0x28c] ;  /* 0x0000a30000047ab9 */ /* 0x000fe20000000800 */
[----:B------:R-:W-:Y:S02]  /*13c0*/  ULOP3.LUT UR8, UR7, 0x1, URZ, 0xfc, !UPT ;  /* 0x0000000107087892 */ /* 0x000fe4000f8efc3f */
[----:B------:R-:W-:-:S04]  /*13d0*/  UIADD3 UR4, UR4, 0x1f, URZ ;  /* 0x0000001f04047890 */ /* 0x000fc8000fffe03f */
[----:B------:R-:W-:-:S04]  /*13e0*/  USHF.R.S32.HI UR5, URZ, 0x1f, UR4 ;  /* 0x0000001f3f057899 */ /* 0x000fc80008011404 */
[----:B------:R-:W-:-:S03]  /*13f0*/  ULEA.HI UR5, UR5, UR4, URZ, 0x5 ;  /* 0x0000000405057291 */ /* 0x000fc6000f8f283f */
[----:B------:R-:W-:Y:S01]  /*1400*/  UMOV UR4, URZ ;  /* 0x0000003f00047c82 */ /* 0x000fe20008000000 */
[----:B------:R-:W-:-:S03]  /*1410*/  USHF.R.S32.HI UR11, URZ, 0x5, UR5 ;  /* 0x000000053f0b7899 */ /* 0x000fc60008011405 */
[----:B------:R-:W-:Y:S01]  /*1420*/  UMOV UR5, URZ ;  /* 0x0000003f00057c82 */ /* 0x000fe20008000000 */
[C-C-:B-1----:R-:W-:Y:S01]  /*1430*/  SHF.L.U64.HI R6, R2.reuse, 0x7, R3.reuse ;  /* 0x0000000702067819 */ /* 0x142fe20000010203 */
[C---:B------:R-:W-:Y:S01]  /*1440*/  IMAD.SHL.U32 R7, R2.reuse, 0x80, RZ ;  /* 0x0000008002077824 */ /* 0x040fe200078e00ff */
[C-C-:B------:R-:W-:Y:S01]  /*1450*/  SHF.L.U64.HI R4, R2.reuse, 0x3, R3.reuse ;  /* 0x0000000302047819 */ /* 0x140fe20000010203 */
[C---:B------:R-:W-:Y:S01]  /*1460*/  IMAD.SHL.U32 R9, R2.reuse, 0x100, RZ ;  /* 0x0000010002097824 */ /* 0x040fe200078e00ff */
[C---:B------:R-:W-:Y:S01]  /*1470*/  SHF.L.U64.HI R8, R2.reuse, 0x8, R3 ;  /* 0x0000000802087819 */ /* 0x040fe20000010203 */
[----:B------:R-:W-:-:S07]  /*1480*/  IMAD.SHL.U32 R3, R2, 0x8, RZ ;  /* 0x0000000802037824 */ /* 0x000fce00078e00ff */
.L_x_46:
[----:B------:R-:W-:Y:S01]  /*1490*/  STL [R1+0x700], RZ ;  /* 0x000700ff01007387 */ /* 0x000fe20000100800 */
[----:B-1----:R-:W1:Y:S01]  /*14a0*/  S2UR UR15, SR_CgaCtaId ;  /* 0x00000000000f79c3 */ /* 0x002e620000008800 */
[----:B------:R-:W-:Y:S01]  /*14b0*/  UMOV UR14, 0x400 ;  /* 0x00000400000e7882 */ /* 0x000fe20000000000 */
[----:B------:R-:W-:Y:S01]  /*14c0*/  UMOV UR6, URZ ;  /* 0x0000003f00067c82 */ /* 0x000fe20008000000 */
[----:B------:R-:W-:Y:S01]  /*14d0*/  STL [R1+0x6fc], RZ ;  /* 0x0006fcff01007387 */ /* 0x000fe20000100800 */
[----:B------:R-:W-:Y:S01]  /*14e0*/  UMOV UR48, URZ ;  /* 0x0000003f00307c82 */ /* 0x000fe20008000000 */
[----:B------:R-:W-:Y:S01]  /*14f0*/  UMOV UR12, URZ ;  /* 0x0000003f000c7c82 */ /* 0x000fe20008000000 */
[----:B------:R-:W-:Y:S01]  /*1500*/  UMOV UR45, UR5 ;  /* 0x00000005002d7c82 */ /* 0x000fe20008000000 */
[----:B------:R-:W-:Y:S01]  /*1510*/  STL [R1+0x6f8], RZ ;  /* 0x0006f8ff01007387 */ /* 0x000fe20000100800 */
[----:B--2---:R-:W2:Y:S01]  /*1520*/  LDC R13, c[0x0][0x28c] ;  /* 0x0000a300ff0d7b82 */ /* 0x004ea20000000800 */
[----:B------:R-:W-:-:S02]  /*1530*/  CS2R R236, SRZ ;  /* 0x0000000000ec7805 */ /* 0x000fc4000001ff00 */
[----:B------:R-:W-:Y:S01]  /*1540*/  CS2R R234, SRZ ;  /* 0x0000000000ea7805 */ /* 0x000fe2000001ff00 */
[----:B------:R-:W-:Y:S01]  /*1550*/  STL [R1+0x6f4], RZ ;  /* 0x0006f4ff01007387 */ /* 0x000fe20000100800 */
[----:B------:R-:W-:Y:S02]  /*1560*/  CS2R R232, SRZ ;  /* 0x0000000000e87805 */ /* 0x000fe4000001ff00 */
[----:B------:R-:W-:Y:S02]  /*1570*/  CS2R R22, SRZ ;  /* 0x0000000000167805 */ /* 0x000fe4000001ff00 */
[----:B0-----:R-:W-:Y:S01]  /*1580*/  CS2R R20, SRZ ;  /* 0x0000000000147805 */ /* 0x001fe2000001ff00 */
[----:B------:R-:W-:Y:S01]  /*1590*/  STL [R1+0x6f0], RZ ;  /* 0x0006f0ff01007387 */ /* 0x000fe20000100800 */
[----:B------:R-:W-:Y:S02]  /*15a0*/  CS2R R18, SRZ ;  /* 0x0000000000127805 */ /* 0x000fe4000001ff00 */
[----:B------:R-:W-:Y:S01]  /*15b0*/  CS2R R16, SRZ ;  /* 0x0000000000107805 */ /* 0x000fe2000001ff00 */
[----:B------:R-:W-:Y:S01]  /*15c0*/  IMAD.MOV.U32 R15, RZ, RZ, RZ ;  /* 0x000000ffff0f7224 */ /* 0x000fe200078e00ff */
[----:B------:R-:W-:Y:S01]  /*15d0*/  STL [R1+0x6ec], RZ ;  /* 0x0006ecff01007387 */ /* 0x000fe20000100800 */
[----:B------:R-:W-:-:S02]  /*15e0*/  CS2R R216, SRZ ;  /* 0x0000000000d87805 */ /* 0x000fc4000001ff00 */
[----:B------:R-:W-:Y:S02]  /*15f0*/  CS2R R218, SRZ ;  /* 0x0000000000da7805 */ /* 0x000fe4000001ff00 */
[----:B------:R-:W-:Y:S01]  /*1600*/  CS2R R220, SRZ ;  /* 0x0000000000dc7805 */ /* 0x000fe2000001ff00 */
[----:B------:R-:W-:Y:S01]  /*1610*/  STL [R1+0x6e8], RZ ;  /* 0x0006e8ff01007387 */ /* 0x000fe20000100800 */
[----:B------:R-:W-:Y:S02]  /*1620*/  CS2R R222, SRZ ;  /* 0x0000000000de7805 */ /* 0x000fe4000001ff00 */
[----:B------:R-:W-:Y:S02]  /*1630*/  CS2R R224, SRZ ;  /* 0x0000000000e07805 */ /* 0x000fe4000001ff00 */
[----:B------:R-:W-:Y:S01]  /*1640*/  CS2R R226, SRZ ;  /* 0x0000000000e27805 */ /* 0x000fe2000001ff00 */
[----:B------:R-:W-:Y:S01]  /*1650*/  STL [R1+0x6e4], RZ ;  /* 0x0006e4ff01007387 */ /* 0x000fe20000100800 */
[----:B------:R-:W-:-:S02]  /*1660*/  CS2R R228, SRZ ;  /* 0x0000000000e47805 */ /* 0x000fc4000001ff00 */
[----:B------:R-:W-:Y:S02]  /*1670*/  CS2R R230, SRZ ;  /* 0x0000000000e67805 */ /* 0x000fe4000001ff00 */
[----:B------:R-:W-:Y:S01]  /*1680*/  CS2R R200, SRZ ;  /* 0x0000000000c87805 */ /* 0x000fe2000001ff00 */
[----:B------:R-:W-:Y:S01]  /*1690*/  STL [R1+0x6e0], RZ ;  /* 0x0006e0ff01007387 */ /* 0x000fe20000100800 */
[----:B--2---:R-:W-:Y:S02]  /*16a0*/  ISETP.GE.AND P0, PT, R13, 0x1, PT ;  /* 0x000000010d00780c */ /* 0x004fe40003f06270 */
[----:B------:R-:W-:Y:S02]  /*16b0*/  CS2R R202, SRZ ;  /* 0x0000000000ca7805 */ /* 0x000fe4000001ff00 */
[----:B------:R-:W-:Y:S01]  /*16c0*/  CS2R R204, SRZ ;  /* 0x0000000000cc7805 */ /* 0x000fe2000001ff00 */
        /* <DEDUP_REMOVED lines=124> */
[----:B------:R-:W-:Y:S04]  /*1e90*/  STL [R1+0x660], RZ ;  /* 0x000660ff01007387 */ /* 0x000fe80000100800 */
        /* <DEDUP_REMOVED lines=320> */
[----:B------:R-:W-:Y:S01]  /*32a0*/  STL [R1+0x160], RZ ;  /* 0x000160ff01007387 */ /* 0x000fe20000100800 */
[----:B----4-:R-:W0:Y:S03]  /*32b0*/  S2R R12, SR_TID.X ;  /* 0x00000000000c7919 */ /* 0x010e260000002100 */
        /* <DEDUP_REMOVED lines=8> */
[----:B0-----:R-:W-:-:S03]  /*3340*/  LOP3.LUT R12, R12, 0x80, RZ, 0xc0, !PT ;  /* 0x000000800c0c7812 */ /* 0x001fc600078ec0ff */
[----:B------:R-:W-:Y:S01]  /*3350*/  STL [R1+0x104], RZ ;  /* 0x000104ff01007387 */ /* 0x000fe20000100800 */
[----:B------:R-:W-:-:S03]  /*3360*/  SHF.R.U32.HI R12, RZ, 0x7, R12 ;  /* 0x00000007ff0c7819 */ /* 0x000fc6000001160c */
        /* <DEDUP_REMOVED lines=33> */
[----:B------:R-:W0:Y:S04]  /*3580*/  SHFL.IDX PT, R12, R12, RZ, 0x1f ;  /* 0x00001fff0c0c7589 */ /* 0x000e2800000e0000 */
[----:B------:R2:W-:Y:S04]  /*3590*/  STL [R1+0x8c], RZ ;  /* 0x00008cff01007387 */ /* 0x0005e80000100800 */
[----:B------:R2:W-:Y:S04]  /*35a0*/  STL [R1+0x90], RZ ;  /* 0x000090ff01007387 */ /* 0x0005e80000100800 */
[----:B------:R2:W-:Y:S04]  /*35b0*/  STL [R1+0x94], RZ ;  /* 0x000094ff01007387 */ /* 0x0005e80000100800 */
[----:B------:R2:W-:Y:S04]  /*35c0*/  STL [R1+0x98], RZ ;  /* 0x000098ff01007387 */ /* 0x0005e80000100800 */
[----:B------:R2:W-:Y:S04]  /*35d0*/  STL [R1+0x9c], RZ ;  /* 0x00009cff01007387 */ /* 0x0005e80000100800 */
[----:B------:R2:W-:Y:S01]  /*35e0*/  STL [R1+0xa0], RZ ;  /* 0x0000a0ff01007387 */ /* 0x0005e20000100800 */
[----:B0-----:R-:W-:Y:S01]  /*35f0*/  R2UR UR10, R12 ;  /* 0x000000000c0a72ca */ /* 0x001fe200000e0000 */
[----:B------:R-:W-:-:S02]  /*3600*/  IMAD.U32 R12, RZ, RZ, UR4 ;  /* 0x00000004ff0c7e24 */ /* 0x000fc4000f8e00ff */
[----:B------:R2:W-:Y:S04]  /*3610*/  STL [R1+0xa4], RZ ;  /* 0x0000a4ff01007387 */ /* 0x0005e80000100800 */
[----:B------:R2:W-:Y:S04]  /*3620*/  STL [R1+0xa8], RZ ;  /* 0x0000a8ff01007387 */ /* 0x0005e80000100800 */
[----:B------:R2:W-:Y:S02]  /*3630*/  STL [R1+0xac], RZ ;  /* 0x0000acff01007387 */ /* 0x0005e40000100800 */
[----:B------:R-:W-:-:S02]  /*3640*/  ULEA.HI UR9, UR10, UR10, URZ, 0x1 ;  /* 0x0000000a0a097291 */ /* 0x000fc4000f8f083f */
[----:B------:R2:W-:Y:S02]  /*3650*/  STL [R1+0xb0], RZ ;  /* 0x0000b0ff01007387 */ /* 0x0005e40000100800 */
[----:B------:R-:W-:Y:S02]  /*3660*/  ULOP3.LUT UR13, UR9, 0x1ffffe, URZ, 0xc0, !UPT ;  /* 0x001ffffe090d7892 */ /* 0x000fe4000f8ec03f */
[----:B------:R2:W-:Y:S01]  /*3670*/  STL [R1+0xb4], RZ ;  /* 0x0000b4ff01007387 */ /* 0x0005e20000100800 */
[----:B-1----:R-:W-:Y:S02]  /*3680*/  ULEA UR9, UR15, UR14, 0x18 ;  /* 0x0000000e0f097291 */ /* 0x002fe4000f8ec03f */
[----:B------:R-:W-:Y:S01]  /*3690*/  UIADD3 UR13, UR10, -UR13, URZ ;  /* 0x8000000d0a0d7290 */ /* 0x000fe2000fffe03f */
[----:B------:R2:W-:Y:S03]  /*36a0*/  STL [R1+0xb8], RZ ;  /* 0x0000b8ff01007387 */ /* 0x0005e60000100800 */
[----:B------:R-:W-:Y:S01]  /*36b0*/  ULEA UR13, UR13, UR9, 0xb ;  /* 0x000000090d0d7291 */ /* 0x000fe2000f8e583f */
[----:B------:R2:W-:Y:S03]  /*36c0*/  STL [R1+0xbc], RZ ;  /* 0x0000bcff01007387 */ /* 0x0005e60000100800 */
[----:B------:R-:W-:Y:S01]  /*36d0*/  UIADD3 UR13, UR13, 0x180, URZ ;  /* 0x000001800d0d7890 */ /* 0x000fe2000fffe03f */
[----:B------:R2:W-:Y:S03]  /*36e0*/  STL [R1+0x40], RZ ;  /* 0x000040ff01007387 */ /* 0x0005e60000100800 */
[----:B------:R-:W-:Y:S01]  /*36f0*/  USHF.R.U32.HI UR10, URZ, 0x4, UR13 ;  /* 0x000000043f0a7899 */ /* 0x000fe2000801160d */
[----:B------:R2:W-:Y:S03]  /*3700*/  STL [R1+0x44], RZ ;  /* 0x000044ff01007387 */ /* 0x0005e60000100800 */
[----:B------:R-:W-:Y:S01]  /*3710*/  ULOP3.LUT UR10, UR10, 0x3fff, URZ, 0xc0, !UPT ;  /* 0x00003fff0a0a7892 */ /* 0x000fe2000f8ec03f */
[----:B------:R2:W-:Y:S04]  /*3720*/  STL [R1+0x48], RZ ;  /* 0x000048ff01007387 */ /* 0x0005e80000100800 */
        /* <DEDUP_REMOVED lines=13> */
[----:B------:R2:W-:Y:S04]  /*3800*/  STL [R1], RZ ;  /* 0x000000ff01007387 */ /* 0x0005e80000100800 */
        /* <DEDUP_REMOVED lines=14> */
[----:B------:R2:W-:Y:S01]  /*38f0*/  STL [R1+0x3c], RZ ;  /* 0x00003cff01007387 */ /* 0x0005e20000100800 */
[----:B---3--:R-:W-:Y:S05]  /*3900*/  @!P0 BRA `(.L_x_18) ;  /* 0x0000005400c88947 */ /* 0x008fea0003800000 */
[----:B------:R-:W-:-:S06]  /*3910*/  UISETP.NE.AND UP0, UPT, UR8, 0x3, UPT ;  /* 0x000000030800788c */ /* 0x000fcc000bf05270 */
[----:B------:R-:W-:-:S13]  /*3920*/  PLOP3.LUT P1, PT, PT, PT, UP0, 0x80, 0x0 ;  /* 0x000000000000781c */ /* 0x000fda0003f2f008 */
[----:B------:R-:W-:Y:S05]  /*3930*/  @!P1 BRA `(.L_x_19) ;  /* 0x0000000000049947 */ /* 0x000fea0003800000 */
[----:B------:R-:W-:Y:S01]  /*3940*/  BPT.TRAP 0x1 ;  /* 0x000000040000795c */ /* 0x000fe20000300000 */
.L_x_19:
[----:B------:R-:W-:Y:S01]  /*3950*/  ULEA UR12, UR5, UR9, 0x3 ;  /* 0x00000009050c7291 */ /* 0x000fe2000f8e183f */
[----:B------:R-:W-:-:S05]  /*3960*/  IMAD.U32 R12, RZ, RZ, UR4 ;  /* 0x00000004ff0c7e24 */ /* 0x000fca000f8e00ff */
[----:B------:R-:W-:-:S04]  /*3970*/  SHF.L.U32 R12, R12, 0x1f, RZ ;  /* 0x0000001f0c0c7819 */ /* 0x000fc800000006ff */
[----:B------:R0:W1:Y:S01]  /*3980*/  SYNCS.PHASECHK.TRANS64.TRYWAIT P0, [UR12], R12 ;  /* 0x0000000cff0075a7 */ /* 0x000062000800014c */
[----:B------:R-:W-:Y:S05]  /*3990*/  @!P1 BRA `(.L_x_20) ;  /* 0x0000000000049947 */ /* 0x000fea0003800000 */
[----:B------:R-:W-:Y:S01]  /*39a0*/  BPT.TRAP 0x1 ;  /* 0x000000040000795c */ /* 0x000fe20000300000 */
.L_x_20:
[----:B------:R3:W-:Y:S01]  /*39b0*/  STL [R1+0x700], RZ ;  /* 0x000700ff01007387 */ /* 0x0007e20000100800 */
[----:B------:R-:W-:Y:S01]  /*39c0*/  UMOV UR6, 0x1 ;  /* 0x0000000100067882 */ /* 0x000fe20000000000 */
[----:B-1----:R-:W-:Y:S05]  /*39d0*/  @P0 BRA `(.L_x_21) ;  /* 0x0000000000080947 */ /* 0x002fea0003800000 */
[----:B------:R-:W1:Y:S02]  /*39e0*/  SYNCS.PHASECHK.TRANS64.TRYWAIT P0, [UR12], R12 ;  /* 0x0000000cff0075a7 */ /* 0x000e64000800014c */
[----:B-1----:R-:W-:Y:S05]  /*39f0*/  @!P0 BRA `(.L_x_22) ;  /* 0x0000037400a48947 */ /* 0x002fea0003800000 */
.L_x_21:
[----:B------:R-:W-:Y:S01]  /*3a00*/  STL [R1+0x6fc], RZ ;  /* 0x0006fcff01007387 */ /* 0x000fe20000100800 */
[----:B------:R-:W-:Y:S01]  /*3a10*/  UIADD3 UR12, UR9, 0x21180, URZ ;  /* 0x00021180090c7890 */ /* 0x000fe2000fffe03f */
[----:B------:R-:W-:Y:S01]  /*3a20*/  WARPGROUP.ARRIVE ;  /* 0x00000000000079c5 */ /* 0x000fe20000000000 */
[----:B------:R-:W-:Y:S01]  /*3a30*/  ULOP3.LUT UR28, UR10, 0x10000, URZ, 0xfc, !UPT ;  /* 0x000100000a1c7892 */ /* 0x000fe2000f8efc3f */
[----:B------:R-:W-:Y:S01]  /*3a40*/  STL [R1+0x6f8], RZ ;  /* 0x0006f8ff01007387 */ /* 0x000fe20000100800 */
[----:B------:R-:W-:Y:S01]  /*3a50*/  USHF.R.U32.HI UR12, URZ, 0x4, UR12 ;  /* 0x000000043f0c7899 */ /* 0x000fe2000801160c */
[----:B------:R-:W-:Y:S01]  /*3a60*/  CS2R R236, SRZ ;  /* 0x0000000000ec7805 */ /* 0x000fe2000001ff00 */
[----:B------:R-:W-:Y:S01]  /*3a70*/  UIMAD UR28, UR5, 0x300, UR28 ;  /* 0x00000300051c78a4 */ /* 0x000fe2000f8e021c */
[----:B------:R-:W-:Y:S01]  /*3a80*/  STL [R1+0x6f4], RZ ;  /* 0x0006f4ff01007387 */ /* 0x000fe20000100800 */
[----:B------:R-:W-:Y:S01]  /*3a90*/  ULOP3.LUT UR12, UR12, 0x3fff, URZ, 0xc0, !UPT ;  /* 0x00003fff0c0c7892 */ /* 0x000fe2000f8ec03f */
[----:B------:R-:W-:Y:S01]  /*3aa0*/  CS2R R234, SRZ ;  /* 0x0000000000ea7805 */ /* 0x000fe2000001ff00 */
[----:B------:R-:W-:Y:S01]  /*3ab0*/  UMOV UR29, 0xc0000010 ;  /* 0xc0000010001d7882 */ /* 0x000fe20000000000 */
[----:B------:R-:W-:Y:S01]  /*3ac0*/  STL [R1+0x6f0], RZ ;  /* 0x0006f0ff01007387 */ /* 0x000fe20000100800 */
[----:B------:R-:W-:Y:S01]  /*3ad0*/  ULOP3.LUT UR12, UR12, 0x10000, URZ, 0xfc, !UPT ;  /* 0x000100000c0c7892 */ /* 0x000fe2000f8efc3f */
[----:B------:R-:W-:Y:S01]  /*3ae0*/  CS2R R232, SRZ ;  /* 0x0000000000e87805 */ /* 0x000fe2000001ff00 */
[----:B------:R-:W-:Y:S01]  /*3af0*/  UMOV UR31, 0xc0000010 ;  /* 0xc0000010001f7882 */ /* 0x000fe20000000000 */
[----:B------:R-:W-:Y:S01]  /*3b00*/  STL [R1+0x6ec], RZ ;  /* 0x0006ecff01007387 */ /* 0x000fe20000100800 */
[----:B------:R-:W-:Y:S01]  /*3b10*/  UIMAD UR30, UR5, 0x1c0, UR12 ;  /* 0x000001c0051e78a4 */ /* 0x000fe2000f8e020c */
[----:B------:R-:W-:Y:S01]  /*3b20*/  CS2R R22, SRZ ;  /* 0x0000000000167805 */ /* 0x000fe2000001ff00 */
[----:B------:R-:W-:Y:S01]  /*3b30*/  UMOV UR20, UR28 ;  /* 0x0000001c00147c82 */ /* 0x000fe20008000000 */
[----:B------:R-:W-:Y:S01]  /*3b40*/  STL [R1+0x6e8], RZ ;  /* 0x0006e8ff01007387 */ /* 0x000fe20000100800 */
[----:B------:R-:W-:Y:S01]  /*3b50*/  UIADD3 UR22, UR30, 0x40, URZ ;  /* 0x000000401e167890 */ /* 0x000fe2000fffe03f */
[----:B------:R-:W-:Y:S01]  /*3b60*/  CS2R R20, SRZ ;  /* 0x0000000000147805 */ /* 0x000fe2000001ff00 */
[----:B------:R-:W-:Y:S01]  /*3b70*/  UMOV UR21, UR29 ;  /* 0x0000001d00157c82 */ /* 0x000fe20008000000 */
[----:B------:R-:W-:Y:S01]  /*3b80*/  STL [R1+0x6e4], RZ ;  /* 0x0006e4ff01007387 */ /* 0x000fe20000100800 */
[----:B------:R-:W-:Y:S01]  /*3b90*/  UMOV UR23, 0xc0000010 ;  /* 0xc000001000177882 */ /* 0x000fe20000000000 */
[----:B------:R-:W-:Y:S01]  /*3ba0*/  QGMMA.64x32x32.F32.E4M3.E4M3 R24, gdesc[UR28], RZ, !UPT, gsb0 ;  /* 0x006000001c1879f3 */ /* 0x000fe2000c0008ff */
[----:B------:R-:W-:Y:S01]  /*3bb0*/  UIADD3 UR26, UR30, 0x80, URZ ;  /* 0x000000801e1a7890 */ /* 0x000fe2000fffe03f */
[----:B------:R-:W-:Y:S01]  /*3bc0*/  STL [R1+0x6e0], RZ ;  /* 0x0006e0ff01007387 */ /* 0x000fe20000100800 */
[----:B------:R-:W-:Y:S01]  /*3bd0*/  UMOV UR24, UR28 ;  /* 0x0000001c00187c82 */ /* 0x000fe20008000000 */
[----:B------:R-:W-:Y:S01]  /*3be0*/  UMOV UR25, UR29 ;  /* 0x0000001d00197c82 */ /* 0x000fe20008000000 */
[----:B------:R-:W-:Y:S01]  /*3bf0*/  UMOV UR27, 0xc0000010 ;  /* 0xc0000010001b7882 */ /* 0x000fe20000000000 */
[----:B------:R-:W-:Y:S01]  /*3c00*/  STL [R1+0x6dc], RZ ;  /* 0x0006dcff01007387 */ /* 0x000fe20000100800 */
[----:B------:R-:W-:Y:S01]  /*3c10*/  UIADD3 UR34, UR30, 0xc0, URZ ;  /* 0x000000c01e227890 */ /* 0x000fe2000fffe03f */
[----:B------:R-:W-:Y:S01]  /*3c20*/  CS2R R18, SRZ ;  /* 0x0000000000127805 */ /* 0x000fe2000001ff00 */
[----:B------:R-:W-:Y:S01]  /*3c30*/  UMOV UR32, UR28 ;  /* 0x0000001c00207c82 */ /* 0x000fe20008000000 */
[----:B------:R-:W-:Y:S01]  /*3c40*/  STL [R1+0x6d8], RZ ;  /* 0x0006d8ff01007387 */ /* 0x000fe20000100800 */
[----:B------:R-:W-:Y:S01]  /*3c50*/  UMOV UR33, UR29 ;  /* 0x0000001d00217c82 */ /* 0x000fe20008000000 */
[----:B------:R-:W-:Y:S01]  /*3c60*/  UMOV UR35, 0xc0000010 ;  /* 0xc000001000237882 */ /* 0x000fe20000000000 */
        /* <DEDUP_REMOVED lines=19> */
[----:B------:R-:W-:-:S02]  /*3da0*/  IMAD.MOV.U32 R15, RZ, RZ, RZ ;  /* 0x000000ffff0f7224 */ /* 0x000fc400078e00ff */
[----:B------:R-:W-:Y:S04]  /*3db0*/  STL [R1+0x6c0], RZ ;  /* 0x0006c0ff01007387 */ /* 0x000fe80000100800 */
[----:B------:R-:W-:Y:S04]  /*3dc0*/  STL [R1+0x6bc], RZ ;  /* 0x0006bcff01007387 */ /* 0x000fe80000100800 */
[----:B------:R-:W-:Y:S04]  /*3dd0*/  STL [R1+0x6b8], RZ ;  /* 0x0006b8ff01007387 */ /* 0x000fe80000100800 */
[----:B------:R-:W-:Y:S04]  /*3de0*/  STL [R1+0x6b4], RZ ;  /* 0x0006b4ff01007387 */ /* 0x000fe80000100800 */
[----:B------:R-:W-:Y:S04]  /*3df0*/  STL [R1+0x6b0], RZ ;  /* 0x0006b0ff01007387 */ /* 0x000fe80000100800 */
[----:B------:R-:W-:Y:S04]  /*3e00*/  STL [R1+0x6ac], RZ ;  /* 0x0006acff01007387 */ /* 0x000fe80000100800 */
[----:B------:R-:W-:Y:S01]  /*3e10*/  STL [R1+0x6a8], RZ ;  /* 0x0006a8ff01007387 */ /* 0x000fe20000100800 */
[----:B------:R-:W-:-:S03]  /*3e20*/  WARPGROUP.DEPBAR.LE gsb0, 0x0 ;  /* 0x00008000000079c5 */ /* 0x000fc60000010000 */
        /* <DEDUP_REMOVED lines=298> */
[----:B------:R-:W-:Y:S04]  /*50d0*/  STL.64 [R1+0x1c0], R24 ;  /* 0x0001c01801007387 */ /* 0x000fe80000100a00 */
[----:B------:R-:W-:Y:S04]  /*50e0*/  STL.64 [R1+0x1c8], R26 ;  /* 0x0001c81a01007387 */ /* 0x000fe80000100a00 */
[----:B------:R-:W-:Y:S04]  /*50f0*/  STL.64 [R1+0x1d0], R28 ;  /* 0x0001d01c01007387 */ /* 0x000fe80000100a00 */
[----:B------:R-:W-:Y:S04]  /*5100*/  STL.64 [R1+0x1d8], R30 ;  /* 0x0001d81e01007387 */ /* 0x000fe80000100a00 */
[----:B------:R-:W-:Y:S04]  /*5110*/  STL.64 [R1+0x1e0], R32 ;  /* 0x0001e02001007387 */ /* 0x000fe80000100a00 */
[----:B------:R-:W-:Y:S04]  /*5120*/  STL.64 [R1+0x1e8], R34 ;  /* 0x0001e82201007387 */ /* 0x000fe80000100a00 */
[----:B------:R-:W-:Y:S04]  /*5130*/  STL.64 [R1+0x1f0], R36 ;  /* 0x0001f02401007387 */ /* 0x000fe80000100a00 */
[----:B------:R4:W-:Y:S02]  /*5140*/  STL.64 [R1+0x1f8], R38 ;  /* 0x0001f82601007387 */ /* 0x0009e40000100a00 */
[----:B----4-:R-:W-:-:S06]  /*5150*/  WARPGROUP.ARRIVE ;  /* 0x00000000000079c5 */ /* 0x010fcc0000000000 */
[----:B------:R-:W-:Y:S01]  /*5160*/  QGMMA.64x32x32.F32.E4M3.E4M3 R24, gdesc[UR20], RZ, !UPT, gsb0 ;  /* 0x00600000141879f3 */ /* 0x000fe2000c0008ff */
[----:B------:R-:W-:Y:S02]  /*5170*/  ULDC UR20, c[0x0][0x50c] ;  /* 0x0001430000147ab9 */ /* 0x000fe40000000800 */
[----:B------:R-:W-:-:S04]  /*5180*/  UISETP.NE.AND UP0, UPT, UR20, 0x1, UPT ;  /* 0x000000011400788c */ /* 0x000fc8000bf05270 */
[----:B------:R-:W-:-:S06]  /*5190*/  USEL UR48, URZ, 0x1, UP0 ;  /* 0x000000013f307887 */ /* 0x000fcc0008000000 */
[----:B------:R-:W-:Y:S01]  /*51a0*/  ISETP.NE.AND P0, PT, RZ, UR48, PT ;  /* 0x00000030ff007c0c */ /* 0x000fe2000bf05270 */
[----:B------:R-:W-:Y:S02]  /*51b0*/  WARPGROUP.DEPBAR.LE gsb0, 0x0 ;  /* 0x00008000000079c5 */ /* 0x000fe40000010000 */
        /* <DEDUP_REMOVED lines=9> */
[----:B------:R-:W-:Y:S03]  /*5250*/  QGMMA.64x32x32.F32.E4M3.E4M3 R24, gdesc[UR24], RZ, !UPT, gsb0 ;  /* 0x00600000181879f3 */ /* 0x000fe6000c0008ff */
[----:B------:R-:W-:Y:S02]  /*5260*/  WARPGROUP.DEPBAR.LE gsb0, 0x0 ;  /* 0x00008000000079c5 */ /* 0x000fe40000010000 */
[----:B------:R-:W-:Y:S01]  /*5270*/  WARPGROUP.ARRIVE ;  /* 0x00000000000079c5 */ /* 0x000fe20000000000 */
[----:B------:R-:W-:Y:S04]  /*5280*/  STL.64 [R1+0x40], R24 ;  /* 0x0000401801007387 */ /* 0x000fe80000100a00 */
[----:B------:R-:W-:Y:S01]  /*5290*/  STL.64 [R1+0x48], R26 ;  /* 0x0000481a01007387 */ /* 0x000fe20000100a00 */
[----:B------:R-:W-:Y:S03]  /*52a0*/  QGMMA.64x32x32.F32.E4M3.E4M3 R200, gdesc[UR32], RZ, !UPT, gsb0 ;  /* 0x0060000020c879f3 */ /* 0x000fe6000c0008ff */
[----:B------:R-:W-:Y:S04]  /*52b0*/  STL.64 [R1+0x50], R28 ;  /* 0x0000501c01007387 */ /* 0x000fe80000100a00 */
[----:B------:R-:W-:Y:S04]  /*52c0*/  STL.64 [R1+0x58], R30 ;  /* 0x0000581e01007387 */ /* 0x000fe80000100a00 */
[----:B------:R-:W-:Y:S04]  /*52d0*/  STL.64 [R1+0x60], R32 ;  /* 0x0000602001007387 */ /* 0x000fe80000100a00 */
[----:B------:R-:W-:Y:S04]  /*52e0*/  STL.64 [R1+0x68], R34 ;  /* 0x0000682201007387 */ /* 0x000fe80000100a00 */
[----:B------:R-:W-:Y:S04]  /*52f0*/  STL.64 [R1+0x70], R36 ;  /* 0x0000702401007387 */ /* 0x000fe80000100a00 */
[----:B------:R4:W-:Y:S01]  /*5300*/  STL.64 [R1+0x78], R38 ;  /* 0x0000782601007387 */ /* 0x0009e20000100a00 */
[----:B------:R-:W-:-:S02]  /*5310*/  WARPGROUP.DEPBAR.LE gsb0, 0x0 ;  /* 0x00008000000079c5 */ /* 0x000fc40000010000 */
[----:B------:R-:W-:-:S06]  /*5320*/  WARPGROUP.ARRIVE ;  /* 0x00000000000079c5 */ /* 0x000fcc0000000000 */
[----:B------:R-:W-:Y:S03]  /*5330*/  QGMMA.64x32x32.F32.E4M3.E4M3 R152, gdesc[UR36], RZ, !UPT, gsb0 ;  /* 0x00600000249879f3 */ /* 0x000fe6000c0008ff */
[----:B------:R-:W-:Y:S02]  /*5340*/  WARPGROUP.DEPBAR.LE gsb0, 0x0 ;  /* 0x00008000000079c5 */ /* 0x000fe40000010000 */
[----:B------:R-:W-:-:S06]  /*5350*/  WARPGROUP.ARRIVE ;  /* 0x00000000000079c5 */ /* 0x000fcc0000000000 */
[----:B------:R-:W-:Y:S03]  /*5360*/  QGMMA.64x32x32.F32.E4M3.E4M3 R104, gdesc[UR12], RZ, !UPT, gsb0 ;  /* 0x006000000c6879f3 */ /* 0x000fe6000c0008ff */
[----:B------:R-:W-:Y:S02]  /*5370*/  WARPGROUP.DEPBAR.LE gsb0, 0x0 ;  /* 0x00008000000079c5 */ /* 0x000fe40000010000 */
[----:B------:R-:W-:-:S06]  /*5380*/  WARPGROUP.ARRIVE ;  /* 0x00000000000079c5 */ /* 0x000fcc0000000000 */
[----:B------:R-:W-:Y:S01]  /*5390*/  QGMMA.64x32x32.F32.E4M3.E4M3 R56, gdesc[UR16], RZ, !UPT, gsb0 ;  /* 0x00600000103879f3 */ /* 0x000fe2000c0008ff */
[----:B------:R-:W-:Y:S01]  /*53a0*/  UMOV UR16, UR43 ;  /* 0x0000002b00107c82 */ /* 0x000fe20008000000 */
[----:B------:R-:W-:Y:S01]  /*53b0*/  UMOV UR17, 0xc0000010 ;  /* 0xc000001000117882 */ /* 0x000fe20000000000 */
[----:B------:R-:W-:Y:S01]  /*53c0*/  UMOV UR12, UR16 ;  /* 0x00000010000c7c82 */ /* 0x000fe20008000000 */
        /* <DEDUP_REMOVED lines=10> */
[----:B------:R-:W-:-:S02]  /*5470*/  WARPGROUP.DEPBAR.LE gsb0, 0x0 ;  /* 0x00008000000079c5 */ /* 0x000fc40000010000 */
[----:B------:R-:W-:-:S06]  /*5480*/  WARPGROUP.ARRIVE ;  /* 0x00000000000079c5 */ /* 0x000fcc0000000000 */
[----:B------:R-:W-:Y:S03]  /*5490*/  QGMMA.64x32x32.F32.E4M3.E4M3 R40, gdesc[UR16], RZ, !UPT, gsb0 ;  /* 0x00600000102879f3 */ /* 0x000fe6000c0008ff */
[----:B------:R-:W-:Y:S02]  /*54a0*/  WARPGROUP.DEPBAR.LE gsb0, 0x0 ;  /* 0x00008000000079c5 */ /* 0x000fe40000010000 */
[----:B------:R-:W-:-:S06]  /*54b0*/  WARPGROUP.ARRIVE ;  /* 0x00000000000079c5 */ /* 0x000fcc0000000000 */
[----:B------:R-:W-:Y:S01]  /*54c0*/  QGMMA.64x32x32.F32.E4M3.E4M3 R88, gdesc[UR12], RZ, !UPT, gsb0 ;  /* 0x006000000c5879f3 */ /* 0x000fe2000c0008ff */
[----:B------:R-:W-:-:S03]  /*54d0*/  UIADD3 UR12, UR28, 0x200, URZ ;  /* 0x000002001c0c7890 */ /* 0x000fc6000fffe03f */
[----:B------:R-:W-:Y:S01]  /*54e0*/  UMOV UR28, UR16 ;  /* 0x00000010001c7c82 */ /* 0x000fe20008000000 */
[----:B------:R-:W-:Y:S02]  /*54f0*/  WARPGROUP.DEPBAR.LE gsb0, 0x0 ;  /* 0x00008000000079c5 */ /* 0x000fe40000010000 */
[----:B------:R-:W-:-:S06]  /*5500*/  WARPGROUP.ARRIVE ;  /* 0x00000000000079c5 */ /* 0x000fcc0000000000 */
[----:B------:R-:W-:Y:S03]  /*5510*/  QGMMA.64x32x32.F32.E4M3.E4M3 R136, gdesc[UR36], RZ, !UPT, gsb0 ;  /* 0x00600000248879f3 */ /* 0x000fe6000c0008ff */
[----:B------:R-:W-:Y:S02]  /*5520*/  WARPGROUP.DEPBAR.LE gsb0, 0x0 ;  /* 0x00008000000079c5 */ /* 0x000fe40000010000 */
[----:B------:R-:W-:-:S06]  /*5530*/  WARPGROUP.ARRIVE ;  /* 0x00000000000079c5 */ /* 0x000fcc0000000000 */
[----:B------:R-:W-:Y:S03]  /*5540*/  QGMMA.64x32x32.F32.E4M3.E4M3 R184, gdesc[UR32], RZ, !UPT, gsb0 ;  /* 0x0060000020b879f3 */ /* 0x000fe6000c0008ff */
[----:B------:R-:W-:Y:S02]  /*5550*/  WARPGROUP.DEPBAR.LE gsb0, 0x0 ;  /* 0x00008000000079c5 */ /* 0x000fe40000010000 */
[----:B----4-:R-:W-:-:S06]  /*5560*/  WARPGROUP.ARRIVE ;  /* 0x00000000000079c5 */ /* 0x010fcc0000000000 */
[----:B------:R-:W-:Y:S03]  /*5570*/  QGMMA.64x32x32.F32.E4M3.E4M3 R24, gdesc[UR24], RZ, !UPT, gsb0 ;  /* 0x00600000181879f3 */ /* 0x000fe6000c0008ff */
[----:B------:R-:W-:Y:S02]  /*5580*/  WARPGROUP.DEPBAR.LE gsb0, 0x0 ;  /* 0x00008000000079c5 */ /* 0x000fe40000010000 */
[----:B------:R-:W-:Y:S01]  /*5590*/  STL.64 [R1], R24 ;  /* 0x0000001801007387 */ /* 0x000fe20000100a00 */
[----:B------:R-:W-:Y:S02]  /*55a0*/  IMAD.MOV.U32 R14, RZ, RZ, R37 ;  /* 0x000000ffff0e7224 */ /* 0x000fe400078e0025 */
[----:B-1----:R-:W-:Y:S01]  /*55b0*/  IMAD.MOV.U32 R13, RZ, RZ, R38 ;  /* 0x000000ffff0d7224 */ /* 0x002fe200078e0026 */
[----:B------:R-:W-:Y:S01]  /*55c0*/  STL.64 [R1+0x8], R26 ;  /* 0x0000081a01007387 */ /* 0x000fe20000100a00 */
[----:B0-----:R-:W-:-:S03]  /*55d0*/  IMAD.MOV.U32 R12, RZ, RZ, R39 ;  /* 0x000000ffff0c7224 */ /* 0x001fc600078e0027 */
[----:B------:R-:W-:Y:S04]  /*55e0*/  STL.64 [R1+0x10], R28 ;  /* 0x0000101c01007387 */ /* 0x000fe80000100a00 */
[----:B------:R-:W-:Y:S04]  /*55f0*/  STL.64 [R1+0x18], R30 ;  /* 0x0000181e01007387 */ /* 0x000fe80000100a00 */
[----:B------:R-:W-:Y:S04]  /*5600*/  STL.64 [R1+0x20], R32 ;  /* 0x0000202001007387 */ /* 0x000fe80000100a00 */
[----:B------:R-:W-:Y:S04]  /*5610*/  STL.64 [R1+0x28], R34 ;  /* 0x0000282201007387 */ /* 0x000fe80000100a00 */
[----:B------:R-:W-:Y:S04]  /*5620*/  STL.64 [R1+0x30], R36 ;  /* 0x0000302401007387 */ /* 0x000fe80000100a00 */
[----:B------:R0:W-:Y:S02]  /*5630*/  STL.64 [R1+0x38], R38 ;  /* 0x0000382601007387 */ /* 0x0001e40000100a00 */
[----:B0-----:R-:W-:-:S06]  /*5640*/  WARPGROUP.ARRIVE ;  /* 0x00000000000079c5 */ /* 0x001fcc0000000000 */
[----:B------:R-:W-:Y:S03]  /*5650*/  QGMMA.64x32x32.F32.E4M3.E4M3 R24, gdesc[UR20], RZ, !UPT, gsb0 ;  /* 0x00600000141879f3 */ /* 0x000fe6000c0008ff */
        /* <DEDUP_REMOVED lines=9> */
[----:B0-----:R-:W-:-:S06]  /*56f0*/  WARPGROUP.ARRIVE ;  /* 0x00000000000079c5 */ /* 0x001fcc0000000000 */
        /* <DEDUP_REMOVED lines=56> */
[----:B------:R-:W-:Y:S03]  /*5a80*/  QGMMA.64x32x32.F32.E4M3.E4M3 R72, gdesc[UR12], RZ, !UPT, gsb0 ;  /* 0x006000000c4879f3 */ /* 0x000fe6000c0008ff */
[----:B------:R-:W-:Y:S02]  /*5a90*/  WARPGROUP.DEPBAR.LE gsb0, 0x0 ;  /* 0x00008000000079c5 */ /* 0x000fe40000010000 */
[----:B0-----:R-:W-:-:S06]  /*5aa0*/  WARPGROUP.ARRIVE ;  /* 0x00000000000079c5 */ /* 0x001fcc0000000000 */
[----:B------:R-:W-:Y:S03]  /*5ab0*/  QGMMA.64x32x32.F32.E4M3.E4M3 R24, gdesc[UR16], RZ, !UPT, gsb0 ;  /* 0x00600000101879f3 */ /* 0x000fe6000c0008ff */
[----:B------:R-:W-:Y:S02]  /*5ac0*/  WARPGROUP.DEPBAR.LE gsb0, 0x0 ;  /* 0x00008000000079c5 */ /* 0x000fe40000010000 */
[----:B------:R-:W-:Y:S05]  /*5ad0*/  @!P0 BRA `(.L_x_23) ;  /* 0x0000003400388947 */ /* 0x000fea0003800000 */
[----:B------:R0:W-:Y:S04]  /*5ae0*/  STL [R1+0x79c], R52 ;  /* 0x00079c3401007387 */ /* 0x0001e80000100800 */
[----:B------:R-:W4:Y:S04]  /*5af0*/  LDL R15, [R1+0x1c0] ;  /* 0x0001c000010f7983 */ /* 0x000f280000100800 */
[----:B------:R-:W2:Y:S04]  /*5b00*/  LDL R16, [R1+0x1c4] ;  /* 0x0001c40001107983 */ /* 0x000ea80000100800 */
[----:B0-----:R-:W3:Y:S04]  /*5b10*/  LDL R52, [R1+0x140] ;  /* 0x0001400001347983 */ /* 0x001ee80000100800 */
[----:B------:R-:W2:Y:S04]  /*5b20*/  LDL R17, [R1+0x1c8] ;  /* 0x0001c80001117983 */ /* 0x000ea80000100800 */
        /* <DEDUP_REMOVED lines=10> */
[----:B------:R0:W-:Y:S04]  /*5bd0*/  STL [R1+0x798], R53 ;  /* 0x0007983501007387 */ /* 0x0001e80000100800 */
[----:B0-----:R-:W4:Y:S04]  /*5be0*/  LDL R53, [R1+0x1bc] ;  /* 0x0001bc0001357983 */ /* 0x001f280000100800 */
[----:B------:R0:W-:Y:S04]  /*5bf0*/  STL [R1+0x794], R54 ;  /* 0x0007943601007387 */ /* 0x0001e80000100800 */
[----:B0-----:R-:W3:Y:S04]  /*5c00*/  LDL R54, [R1+0x1b8] ;  /* 0x0001b80001367983 */ /* 0x001ee80000100800 */
[----:B------:R0:W-:Y:S04]  /*5c10*/  STL [R1+0x790], R55 ;  /* 0x0007903701007387 */ /* 0x0001e80000100800 */
[----:B0-----:R-:W2:Y:S04]  /*5c20*/  LDL R55, [R1+0x1b4] ;  /* 0x0001b40001377983 */ /* 0x001ea80000100800 */
        /* <DEDUP_REMOVED lines=29> */
[----:B0-----:R-:W3:Y:S04]  /*5e00*/  LDL R38, [R1+0x1f8] ;  /* 0x0001f80001267983 */ /* 0x001ee80000100800 */
[----:B------:R0:W-:Y:S04]  /*5e10*/  STL [R1+0x750], R39 ;  /* 0x0007502701007387 */ /* 0x0001e80000100800 */
[----:B0-----:R-:W3:Y:S04]  /*5e20*/  LDL R39, [R1+0x1f4] ;  /* 0x0001f40001277983 */ /* 0x001ee80000100800 */
[----:B------:R-:W-:Y:S04]  /*5e30*/  STL [R1+0x74c], R11 ;  /* 0x00074c0b01007387 */ /* 0x000fe80000100800 */
        /* <DEDUP_REMOVED lines=9> */
[----:B------:R2:W-:Y:S02]  /*5ed0*/  STL [R1+0x724], R0 ;  /* 0x0007240001007387 */ /* 0x0005e40000100800 */
[----:B--2---:R-:W-:-:S01]  /*5ee0*/  FADD R0, RZ, R35 ;  /* 0x00000023ff007221 */ /* 0x004fc20000000000 */
[----:B----4-:R-:W-:Y:S01]  /*5ef0*/  FADD R3, RZ, R36 ;  /* 0x00000024ff037221 */ /* 0x010fe20000000000 */
[----:B---3--:R-:W-:-:S05]  /*5f00*/  FADD R2, RZ, R37 ;  /* 0x00000025ff027221 */ /* 0x008fca0000000000 */
[----:B------:R0:W-:Y:S04]  /*5f10*/  STL [R1+0x200], R2 ;  /* 0x0002000201007387 */ /* 0x0001e80000100800 */
[----:B------:R1:W-:Y:S01]  /*5f20*/  STL [R1+0x204], R3 ;  /* 0x0002040301007387 */ /* 0x0003e20000100800 */
[----:B0-----:R-:W-:-:S03]  /*5f30*/  FADD R2, RZ, R34 ;  /* 0x00000022ff027221 */ /* 0x001fc60000000000 */
[----:B------:R0:W-:Y:S01]  /*5f40*/  STL [R1+0x208], R0 ;  /* 0x0002080001007387 */ /* 0x0001e20000100800 */
[----:B-1----:R-:W-:-:S03]  /*5f50*/  FADD R3, RZ, R33 ;  /* 0x00000021ff037221 */ /* 0x002fc60000000000 */
[----:B------:R1:W-:Y:S01]  /*5f60*/  STL [R1+0x20c], R2 ;  /* 0x00020c0201007387 */ /* 0x0003e20000100800 */
[----:B0-----:R-:W-:-:S03]  /*5f70*/  FADD R0, RZ, R32 ;  /* 0x00000020ff007221 */ /* 0x001fc60000000000 */
[----:B------:R0:W-:Y:S01]  /*5f80*/  STL [R1+0x210], R3 ;  /* 0x0002100301007387 */ /* 0x0001e20000100800 */
[----:B-1----:R-:W-:-:S03]  /*5f90*/  FADD R2, RZ, R31 ;  /* 0x0000001fff027221 */ /* 0x002fc60000000000 */
[----:B------:R1:W-:Y:S04]  /*5fa0*/  STL [R1+0x214], R0 ;  /* 0x0002140001007387 */ /* 0x0003e80000100800 */
[----:B------:R2:W-:Y:S01]  /*5fb0*/  STL [R1+0x218], R2 ;  /* 0x0002180201007387 */ /* 0x0005e20000100800 */
[----:B0-----:R-:W-:-:S01]  /*5fc0*/  FADD R3, RZ, R30 ;  /* 0x0000001eff037221 */ /* 0x001fc20000000000 */
[----:B-1----:R-:W-:-:S04]  /*5fd0*/  FADD R0, RZ, R29 ;  /* 0x0000001dff007221 */ /* 0x002fc80000000000 */
[----:B------:R0:W-:Y:S01]  /*5fe0*/  STL [R1+0x21c], R3 ;  /* 0x00021c0301007387 */ /* 0x0001e20000100800 */
[----:B--2---:R-:W-:-:S03]  /*5ff0*/  FADD R2, RZ, R28 ;  /* 0x0000001cff027221 */ /* 0x004fc60000000000 */
        /* <DEDUP_REMOVED lines=12> */
[----:B------:R-:W-:Y:S04]  /*60c0*/  STL [R1+0x238], R0 ;  /* 0x0002380001007387 */ /* 0x000fe80000100800 */
[----:B------:R1:W-:Y:S01]  /*60d0*/  STL [R1+0x23c], R2 ;  /* 0x00023c0201007387 */ /* 0x0003e20000100800 */
[----:B0-----:R-:W-:-:S03]  /*60e0*/  FADD R3, RZ, R53 ;  /* 0x00000035ff037221 */ /* 0x001fc60000000000 */
[----:B-1----:R-:W2:Y:S04]  /*60f0*/  LDL R2, [R1+0x144] ;  /* 0x0001440001027983 */ /* 0x002ea80000100800 */
[----:B------:R0:W-:Y:S04]  /*6100*/  STL [R1+0x240], R3 ;  /* 0x0002400301007387 */ /* 0x0001e80000100800 */
[----:B------:R-:W3:Y:S04]  /*6110*/  LDL R4, [R1+0x14c] ;  /* 0x00014c0001047983 */ /* 0x000ee80000100800 */
[----:B------:R-:W4:Y:S04]  /*6120*/  LDL R5, [R1+0x150] ;  /* 0x0001500001057983 */ /* 0x000f280000100800 */
[----:B0-----:R-:W3:Y:S04]  /*6130*/  LDL R3, [R1+0x148] ;  /* 0x0001480001037983 */ /* 0x001ee80000100800 */
[----:B------:R-:W4:Y:S04]  /*6140*/  LDL R6, [R1+0x154] ;  /* 0x0001540001067983 */ /* 0x000f280000100800 */
[----:B------:R-:W4:Y:S04]  /*6150*/  LDL R7, [R1+0x158] ;  /* 0x0001580001077983 */ /* 0x000f280000100800 */
[----:B------:R-:W4:Y:S04]  /*6160*/  LDL R8, [R1+0x15c] ;  /* 0x00015c0001087983 */ /* 0x000f280000100800 */
[----:B------:R-:W4:Y:S04]  /*6170*/  LDL R9, [R1+0x160] ;  /* 0x0001600001097983 */ /* 0x000f280000100800 */
[----:B------:R-:W4:Y:S01]  /*6180*/  LDL R10, [R1+0x164] ;  /* 0x00016400010a7983 */ /* 0x000f220000100800 */
[----:B------:R-:W-:-:S03]  /*6190*/  FADD R236, RZ, R39 ;  /* 0x00000027ffec7221 */ /* 0x000fc60000000000 */
[----:B------:R-:W4:Y:S01]  /*61a0*/  LDL R11, [R1+0x168] ;  /* 0x00016800010b7983 */ /* 0x000f220000100800 */
[----:B------:R-:W-:-:S03]  /*61b0*/  FADD R237, RZ, R38 ;  /* 0x00000026ffed7221 */ /* 0x000fc60000000000 */
[----:B------:R-:W4:Y:S04]  /*61c0*/  LDL R39, [R1+0x16c] ;  /* 0x00016c0001277983 */ /* 0x000f280000100800 */
        /* <DEDUP_REMOVED lines=16> */
[----:B------:R-:W4:Y:S01]  /*62d0*/  LDL R54, [R1+0x130] ;  /* 0x0001300001367983 */ /* 0x000f220000100800 */
[----:B------:R-:W-:-:S03]  /*62e0*/  IMAD.MOV.U32 R0, RZ, RZ, R52 ;  /* 0x000000ffff007224 */ /* 0x000fc600078e0034 */
[----:B------:R-:W4:Y:S04]  /*62f0*/  LDL R53, [R1+0x134] ;  /* 0x0001340001357983 */ /* 0x000f280000100800 */
[----:B------:R-:W4:Y:S01]  /*6300*/  LDL R52, [R1+0x138] ;  /* 0x0001380001347983 */ /* 0x000f220000100800 */
[----:B------:R-:W-:-:S05]  /*6310*/  FADD R0, RZ, R0 ;  /* 0x00000000ff007221 */ /* 0x000fca0000000000 */
[----:B------:R2:W-:Y:S02]  /*6320*/  STL [R1+0x244], R0 ;  /* 0x0002440001007387 */ /* 0x0005e40000100800 */
[----:B--2---:R-:W-:-:S05]  /*6330*/  FADD R0, RZ, R2 ;  /* 0x00000002ff007221 */ /* 0x004fca0000000000 */
[----:B------:R4:W-:Y:S01]  /*6340*/  STL [R1+0x248], R0 ;  /* 0x0002480001007387 */ /* 0x0009e20000100800 */
[----:B---3--:R-:W-:-:S01]  /*6350*/  FADD R2, RZ, R3 ;  /* 0x00000003ff027221 */ /* 0x008fc20000000000 */
[----:B------:R-:W-:Y:S01]  /*6360*/  FADD R3, RZ, R4 ;  /* 0x00000004ff037221 */ /* 0x000fe20000000000 */
[----:B----4-:R-:W-:-:S03]  /*6370*/  FADD R0, RZ, R5 ;  /* 0x00000005ff007221 */ /* 0x010fc60000000000 */
[----:B------:R0:W-:Y:S04]  /*6380*/  STL [R1+0x24c], R2 ;  /* 0x00024c0201007387 */ /* 0x0001e80000100800 */
        /* <DEDUP_REMOVED lines=51> */
[----:B-1----:R-:W-:Y:S02]  /*66c0*/  FADD R3, RZ, R52 ;  /* 0x00000034ff037221 */ /* 0x002fe40000000000 */
[----:B--2---:R-:W2:Y:S04]  /*66d0*/  LDL R0, [R1+0x13c] ;  /* 0x00013c0001007983 */ /* 0x004ea80000100800 */
[----:B------:R0:W-:Y:S04]  /*66e0*/  STL [R1+0x2b8], R2 ;  /* 0x0002b80201007387 */ /* 0x0001e80000100800 */
[----:B0-----:R-:W3:Y:S04]  /*66f0*/  LDL R2, [R1+0xc0] ;  /* 0x0000c00001027983 */ /* 0x001ee80000100800 */
[----:B------:R0:W-:Y:S04]  /*6700*/  STL [R1+0x2bc], R3 ;  /* 0x0002bc0301007387 */ /* 0x0001e80000100800 */
[----:B------:R-:W4:Y:S04]  /*6710*/  LDL R4, [R1+0xc8] ;  /* 0x0000c80001047983 */ /* 0x000f280000100800 */
[----:B------:R-:W4:Y:S04]  /*6720*/  LDL R5, [R1+0xcc] ;  /* 0x0000cc0001057983 */ /* 0x000f280000100800 */
[----:B0-----:R-:W4:Y:S04]  /*6730*/  LDL R3, [R1+0xc4] ;  /* 0x0000c40001037983 */ /* 0x001f280000100800 */
        /* <DEDUP_REMOVED lines=26> */
[----:B--2---:R-:W-:-:S05]  /*68e0*/  FADD R0, RZ, R0 ;  /* 0x00000000ff007221 */ /* 0x004fca0000000000 */
[----:B------:R3:W-:Y:S02]  /*68f0*/  STL [R1+0x2c0], R0 ;  /* 0x0002c00001007387 */ /* 0x0007e40000100800 */
[----:B---3--:R-:W-:-:S05]  /*6900*/  FADD R0, RZ, R2 ;  /* 0x00000002ff007221 */ /* 0x008fca0000000000 */
[----:B------:R0:W-:Y:S01]  /*6910*/  STL [R1+0x2c4], R0 ;  /* 0x0002c40001007387 */ /* 0x0001e20000100800 */
[----:B----4-:R-:W-:-:S01]  /*6920*/  FADD R2, RZ, R3 ;  /* 0x00000003ff027221 */ /* 0x010fc20000000000 */
[----:B0-----:R-:W-:Y:S01]  /*6930*/  FADD R0, RZ, R4 ;  /* 0x00000004ff007221 */ /* 0x001fe20000000000 */
[----:B------:R-:W-:-:S03]  /*6940*/  FADD R3, RZ, R5 ;  /* 0x00000005ff037221 */ /* 0x000fc60000000000 */
        /* <DEDUP_REMOVED lines=53> */
[----:B------:R-:W2:Y:S04]  /*6ca0*/  LDL R52, [R1+0xb8] ;  /* 0x0000b80001347983 */ /* 0x000ea80000100800 */
[----:B------:R1:W-:Y:S04]  /*6cb0*/  STL [R1+0x334], R2 ;  /* 0x0003340201007387 */ /* 0x0003e80000100800 */
[----:B------:R-:W3:Y:S04]  /*6cc0*/  LDL R53, [R1+0xbc] ;  /* 0x0000bc0001357983 */ /* 0x000ee80000100800 */
[----:B------:R4:W-:Y:S04]  /*6cd0*/  STL [R1+0x338], R0 ;  /* 0x0003380001007387 */ /* 0x0009e80000100800 */
[----:B------:R-:W3:Y:S04]  /*6ce0*/  LDL R54, [R1+0x40] ;  /* 0x0000400001367983 */ /* 0x000ee80000100800 */
        /* <DEDUP_REMOVED lines=15> */
[----:B------:R-:W3:Y:S04]  /*6de0*/  LDL R38, [R1] ;  /* 0x0000000001267983 */ /* 0x000ee80000100800 */
        /* <DEDUP_REMOVED lines=9> */
[----:B0-----:R-:W3:Y:S04]  /*6e80*/  LDL R3, [R1+0x28] ;  /* 0x0000280001037983 */ /* 0x001ee80000100800 */
[----:B-1----:R-:W3:Y:S04]  /*6e90*/  LDL R2, [R1+0x2c] ;  /* 0x00002c0001027983 */ /* 0x002ee80000100800 */
[----:B----4-:R-:W4:Y:S01]  /*6ea0*/  LDL R0, [R1+0x30] ;  /* 0x0000300001007983 */ /* 0x010f220000100800 */
[----:B------:R-:W-:-:S01]  /*6eb0*/  FADD R14, RZ, R14 ;  /* 0x0000000eff0e7221 */ /* 0x000fc20000000000 */
[----:B--2---:R-:W-:-:S05]  /*6ec0*/  FADD R52, RZ, R52 ;  /* 0x00000034ff347221 */ /* 0x004fca0000000000 */
[----:B------:R0:W-:Y:S01]  /*6ed0*/  STL [R1+0x33c], R52 ;  /* 0x00033c3401007387 */ /* 0x0001e20000100800 */
[----:B---3--:R-:W-:-:S03]  /*6ee0*/  FADD R53, RZ, R53 ;  /* 0x00000035ff357221 */ /* 0x008fc60000000000 */
[----:B0-----:R-:W2:Y:S01]  /*6ef0*/  LDL.LU R52, [R1+0x79c] ;  /* 0x00079c0001347983 */ /* 0x001ea20000300800 */
[----:B------:R-:W-:-:S03]  /*6f00*/  FADD R54, RZ, R54 ;  /* 0x00000036ff367221 */ /* 0x000fc60000000000 */
[----:B------:R0:W-:Y:S01]  /*6f10*/  STL [R1+0x340], R53 ;  /* 0x0003403501007387 */ /* 0x0001e20000100800 */
[----:B------:R-:W-:-:S01]  /*6f20*/  FADD R55, RZ, R55 ;  /* 0x00000037ff377221 */ /* 0x000fc20000000000 */
[----:B------:R-:W-:Y:S02]  /*6f30*/  FADD R24, RZ, R24 ;  /* 0x00000018ff187221 */ /* 0x000fe40000000000 */
[----:B0-----:R-:W3:Y:S01]  /*6f40*/  LDL.LU R53, [R1+0x798] ;  /* 0x0007980001357983 */ /* 0x001ee20000300800 */
[----:B------:R-:W-:-:S03]  /*6f50*/  FADD R25, RZ, R25 ;  /* 0x00000019ff197221 */ /* 0x000fc60000000000 */
[----:B------:R0:W-:Y:S01]  /*6f60*/  STL [R1+0x344], R54 ;  /* 0x0003443601007387 */ /* 0x0001e20000100800 */
[----:B------:R-:W-:-:S01]  /*6f70*/  FADD R26, RZ, R26 ;  /* 0x0000001aff1a7221 */ /* 0x000fc20000000000 */
[----:B------:R-:W-:Y:S02]  /*6f80*/  FADD R27, RZ, R27 ;  /* 0x0000001bff1b7221 */ /* 0x000fe40000000000 */
[----:B0-----:R-:W3:Y:S04]  /*6f90*/  LDL.LU R54, [R1+0x794] ;  /* 0x0007940001367983 */ /* 0x001ee80000300800 */
[----:B------:R0:W-:Y:S01]  /*6fa0*/  STL [R1+0x348], R55 ;  /* 0x0003483701007387 */ /* 0x0001e20000100800 */
[----:B------:R-:W-:-:S01]  /*6fb0*/  FADD R28, RZ, R28 ;  /* 0x0000001cff1c7221 */ /* 0x000fc20000000000 */
[----:B------:R-:W-:-:S02]  /*6fc0*/  FADD R29, RZ, R29 ;  /* 0x0000001dff1d7221 */ /* 0x000fc40000000000 */
[----:B0-----:R-:W3:Y:S04]  /*6fd0*/  LDL.LU R55, [R1+0x790] ;  /* 0x0007900001377983 */ /* 0x001ee80000300800 */
[----:B------:R0:W-:Y:S01]  /*6fe0*/  STL [R1+0x34c], R24 ;  /* 0x00034c1801007387 */ /* 0x0001e20000100800 */
[----:B------:R-:W-:-:S01]  /*6ff0*/  FADD R30, RZ, R30 ;  /* 0x0000001eff1e7221 */ /* 0x000fc20000000000 */
[----:B------:R-:W-:Y:S02]  /*7000*/  FADD R31, RZ, R31 ;  /* 0x0000001fff1f7221 */ /* 0x000fe40000000000 */
[----:B0-----:R-:W3:Y:S04]  /*7010*/  LDL.LU R24, [R1+0x78c] ;  /* 0x00078c0001187983 */ /* 0x001ee80000300800 */
[----:B------:R0:W-:Y:S01]  /*7020*/  STL [R1+0x350], R25 ;  /* 0x0003501901007387 */ /* 0x0001e20000100800 */
[----:B------:R-:W-:-:S03]  /*7030*/  FADD R32, RZ, R32 ;  /* 0x00000020ff207221 */ /* 0x000fc60000000000 */
        /* <DEDUP_REMOVED lines=45> */
[----:B0-----:R0:W5:Y:S04]  /*7310*/  LDL.LU R11, [R1+0x74c] ;  /* 0x00074c00010b7983 */ /* 0x0011680000300800 */
[----:B------:R1:W-:Y:S01]  /*7320*/  STL [R1+0x390], R10 ;  /* 0x0003900a01007387 */ /* 0x0003e20000100800 */
[----:B------:R-:W-:-:S03]  /*7330*/  FADD R3, RZ, R3 ;  /* 0x00000003ff037221 */ /* 0x000fc60000000000 */
[----:B-1----:R0:W5:Y:S04]  /*7340*/  LDL.LU R10, [R1+0x748] ;  /* 0x00074800010a7983 */ /* 0x0021680000300800 */
[----:B------:R1:W-:Y:S01]  /*7350*/  STL [R1+0x394], R9 ;  /* 0x0003940901007387 */ /* 0x0003e20000100800 */
[----:B------:R-:W-:-:S03]  /*7360*/  FADD R2, RZ, R2 ;  /* 0x00000002ff027221 */ /* 0x000fc60000000000 */
[----:B-1----:R0:W5:Y:S04]  /*7370*/  LDL.LU R9, [R1+0x744] ;  /* 0x0007440001097983 */ /* 0x0021680000300800 */
[----:B------:R1:W-:Y:S01]  /*7380*/  STL [R1+0x398], R8 ;  /* 0x0003980801007387 */ /* 0x0003e20000100800 */
[----:B----4-:R-:W-:-:S03]  /*7390*/  FADD R0, RZ, R0 ;  /* 0x00000000ff007221 */ /* 0x010fc60000000000 */
[----:B-1----:R0:W5:Y:S04]  /*73a0*/  LDL.LU R8, [R1+0x740] ;  /* 0x0007400001087983 */ /* 0x0021680000300800 */
[----:B------:R1:W-:Y:S04]  /*73b0*/  STL [R1+0x39c], R7 ;  /* 0x00039c0701007387 */ /* 0x0003e80000100800 */
        /* <DEDUP_REMOVED lines=13> */
[----:B------:R1:W-:Y:S02]  /*7490*/  STL [R1+0x3b8], R14 ;  /* 0x0003b80e01007387 */ /* 0x0003e40000100800 */
[----:B-1----:R-:W-:-:S01]  /*74a0*/  FADD R14, RZ, R13 ;  /* 0x0000000dff0e7221 */ /* 0x002fc20000000000 */
[----:B------:R-:W-:Y:S01]  /*74b0*/  FADD R13, RZ, R12 ;  /* 0x0000000cff0d7221 */ /* 0x000fe20000000000 */
[----:B------:R-:W-:-:S03]  /*74c0*/  FADD R12, RZ, R216 ;  /* 0x000000d8ff0c7221 */ /* 0x000fc60000000000 */
[----:B------:R1:W-:Y:S04]  /*74d0*/  STL [R1+0x3bc], R14 ;  /* 0x0003bc0e01007387 */ /* 0x0003e80000100800 */
[----:B------:R4:W-:Y:S04]  /*74e0*/  STL [R1+0x3c0], R13 ;  /* 0x0003c00d01007387 */ /* 0x0009e80000100800 */
[----:B------:R2:W-:Y:S01]  /*74f0*/  STL [R1+0x3c4], R12 ;  /* 0x0003c40c01007387 */ /* 0x0005e20000100800 */
[----:B-1----:R-:W-:-:S01]  /*7500*/  FADD R14, RZ, R217 ;  /* 0x000000d9ff0e7221 */ /* 0x002fc20000000000 */
[----:B----4-:R-:W-:-:S04]  /*7510*/  FADD R13, RZ, R218 ;  /* 0x000000daff0d7221 */ /* 0x010fc80000000000 */
[----:B------:R1:W-:Y:S01]  /*7520*/  STL [R1+0x3c8], R14 ;  /* 0x0003c80e01007387 */ /* 0x0003e20000100800 */
[----:B--2---:R-:W-:-:S03]  /*7530*/  FADD R12, RZ, R219 ;  /* 0x000000dbff0c7221 */ /* 0x004fc60000000000 */
[----:B------:R2:W-:Y:S04]  /*7540*/  STL [R1+0x3cc], R13 ;  /* 0x0003cc0d01007387 */ /* 0x0005e80000100800 */
[----:B------:R4:W-:Y:S01]  /*7550*/  STL [R1+0x3d0], R12 ;  /* 0x0003d00c01007387 */ /* 0x0009e20000100800 */
[----:B-1----:R-:W-:-:S01]  /*7560*/  FADD R14, RZ, R220 ;  /* 0x000000dcff0e7221 */ /* 0x002fc20000000000 */
[----:B--2---:R-:W-:-:S04]  /*7570*/  FADD R13, RZ, R221 ;  /* 0x000000ddff0d7221 */ /* 0x004fc80000000000 */
[----:B------:R1:W-:Y:S01]  /*7580*/  STL [R1+0x3d4], R14 ;  /* 0x0003d40e01007387 */ /* 0x0003e20000100800 */
[----:B----4-:R-:W-:-:S03]  /*7590*/  FADD R12, RZ, R222 ;  /* 0x000000deff0c7221 */ /* 0x010fc60000000000 */
        /* <DEDUP_REMOVED lines=365> */
[----:B---3--:R-:W-:-:S03]  /*8c70*/  FADD R12, RZ, R53 ;  /* 0x00000035ff0c7221 */ /* 0x008fc60000000000 */
        /* <DEDUP_REMOVED lines=38> */
[----:B------:R-:W-:-:S01]  /*8ee0*/  FADD R15, RZ, R15 ;  /* 0x0000000fff0f7221 */ /* 0x000fc20000000000 */
[----:B------:R-:W-:Y:S01]  /*8ef0*/  FADD R16, RZ, R16 ;  /* 0x00000010ff107221 */ /* 0x000fe20000000000 */
        /* <DEDUP_REMOVED lines=11> */
[----:B0-----:R-:W-:-:S06]  /*8fb0*/  UMOV UR6, URZ ;  /* 0x0000003f00067c82 */ /* 0x001fcc0008000000 */
.L_x_23:
[----:B------:R-:W-:-:S04]  /*8fc0*/  UIADD3 UR45, UR5, 0x1, URZ ;  /* 0x00000001052d7890 */ /* 0x000fc8000fffe03f */
[----:B------:R-:W-:-:S04]  /*8fd0*/  UISETP.NE.AND UP0, UPT, UR45, 0xb, UPT ;  /* 0x0000000b2d00788c */ /* 0x000fc8000bf05270 */
[----:B------:R-:W-:Y:S02]  /*8fe0*/  USEL UR12, URZ, 0x1, UP0 ;  /* 0x000000013f0c7887 */ /* 0x000fe40008000000 */
[----:B------:R-:W-:Y:S02]  /*8ff0*/  USEL UR45, UR45, URZ, UP0 ;  /* 0x0000003f2d2d7287 */ /* 0x000fe40008000000 */
[----:B------:R-:W-:-:S06]  /*9000*/  ULOP3.LUT UR12, UR4, UR12, URZ, 0x3c, !UPT ;  /* 0x0000000c040c7292 */ /* 0x000fcc000f8e3c3f */
[----:B------:R-:W-:Y:S01]  /*9010*/  IMAD.U32 R12, RZ, RZ, UR12 ;  /* 0x0000000cff0c7e24 */ /* 0x000fe2000f8e00ff */
[----:B------:R-:W-:-:S06]  /*9020*/  UMOV UR12, 0x1 ;  /* 0x00000001000c7882 */ /* 0x000fcc0000000000 */
.L_x_18:
[----:B------:R-:W-:-:S04]  /*9030*/  UISETP.LT.AND UP0, UPT, UR11, 0x1, UPT ;  /* 0x000000010b00788c */ /* 0x000fc8000bf01270 */
[----:B------:R-:W-:-:S04]  /*9040*/  USEL UR13, UR11, 0x1, UP0 ;  /* 0x000000010b0d7887 */ /* 0x000fc80008000000 */
[----:B------:R-:W-:-:S04]  /*9050*/  UIADD3 UR13, UR11, -UR13, URZ ;  /* 0x8000000d0b0d7290 */ /* 0x000fc8000fffe03f */
[----:B------:R-:W-:-:S06]  /*9060*/  UISETP.GE.AND UP0, UPT, UR13, 0x1, UPT ;  /* 0x000000010d00788c */ /* 0x000fcc000bf06270 */
[----:B------:R-:W-:-:S13]  /*9070*/  PLOP3.LUT P0, PT, PT, PT, UP0, 0x80, 0x0 ;  /* 0x000000000000781c */ /* 0x000fda0003f0f008 */
[----:B------:R-:W-:Y:S05]  /*9080*/  @!P0 BRA `(.L_x_24) ;  /* 0x00000064001c8947 */ /* 0x000fea0003800000 */
[----:B------:R-:W-:Y:S01]  /*9090*/  IMAD.U32 R13, RZ, RZ, UR13 ;  /* 0x0000000dff0d7e24 */ /* 0x000fe2000f8e00ff */
[----:B------:R-:W-:Y:S01]  /*90a0*/  UMOV UR44, UR5 ;  /* 0x00000005002c7c82 */ /* 0x000fe20008000000 */
[----:B------:R-:W-:-:S05]  /*90b0*/  ULDC UR43, c[0x0][0x50c] ;  /* 0x00014300002b7ab9 */ /* 0x000fca0000000800 */
.L_x_32:
[----:B------:R-:W-:-:S06]  /*90c0*/  UISETP.NE.AND UP0, UPT, UR8, 0x3, UPT ;  /* 0x000000030800788c */ /* 0x000fcc000bf05270 */
[----:B------:R-:W-:-:S13]  /*90d0*/  PLOP3.LUT P1, PT, PT, PT, UP0, 0x80, 0x0 ;  /* 0x000000000000781c */ /* 0x000fda0003f2f008 */
[----:B------:R-:W-:Y:S05]  /*90e0*/  @!P1 BRA `(.L_x_25) ;  /* 0x0000000000049947 */ /* 0x000fea0003800000 */
[----:B------:R-:W-:Y:S01]  /*90f0*/  BPT.TRAP 0x1 ;  /* 0x000000040000795c */ /* 0x000fe20000300000 */
.L_x_25:
[----:B------:R-:W0:Y:S01]  /*9100*/  S2UR UR13, SR_CgaCtaId ;  /* 0x00000000000d79c3 */ /* 0x000e220000008800 */
[----:B------:R-:W-:Y:S01]  /*9110*/  UMOV UR9, 0x400 ;  /* 0x0000040000097882 */ /* 0x000fe20000000000 */
[----:B------:R-:W-:Y:S01]  /*9120*/  SHF.L.U32 R14, R12, 0x1f, RZ ;  /* 0x0000001f0c0e7819 */ /* 0x000fe200000006ff */
[----:B0-----:R-:W-:-:S04]  /*9130*/  ULEA UR9, UR13, UR9, 0x18 ;  /* 0x000000090d097291 */ /* 0x001fc8000f8ec03f */
[----:B------:R-:W-:-:S09]  /*9140*/  ULEA UR13, UR45, UR9, 0x3 ;  /* 0x000000092d0d7291 */ /* 0x000fd2000f8e183f */
[----:B------:R0:W1:Y:S01]  /*9150*/  SYNCS.PHASECHK.TRANS64.TRYWAIT P0, [UR13], R14 ;  /* 0x0000000eff0075a7 */ /* 0x000062000800014d */
[----:B------:R-:W-:Y:S05]  /*9160*/  @!P1 BRA `(.L_x_26) ;  /* 0x0000000000049947 */ /* 0x000fea0003800000 */
[----:B------:R-:W-:Y:S01]  /*9170*/  BPT.TRAP 0x1 ;  /* 0x000000040000795c */ /* 0x000fe20000300000 */
.L_x_26:
[----:B-1----:R-:W-:Y:S05]  /*9180*/  @P0 BRA `(.L_x_27) ;  /* 0x0000000000080947 */ /* 0x002fea0003800000 */
[----:B------:R-:W1:Y:S02]  /*9190*/  SYNCS.PHASECHK.TRANS64.TRYWAIT P0, [UR13], R14 ;  /* 0x0000000eff0075a7 */ /* 0x000e64000800014d */
[----:B-1----:R-:W-:Y:S05]  /*91a0*/  @!P0 BRA `(.L_x_28) ;  /* 0x0000031c00d08947 */ /* 0x002fea0003800000 */
.L_x_27:
[----:B------:R-:W-:Y:S04]  /*91b0*/  STL.64 [R1+0x860], R18 ;  /* 0x0008601201007387 */ /* 0x000fe80000100a00 */
[----:B------:R-:W-:Y:S04]  /*91c0*/  STL.64 [R1+0x858], R16 ;  /* 0x0008581001007387 */ /* 0x000fe80000100a00 */
[----:B------:R-:W-:Y:S04]  /*91d0*/  STL [R1+0x850], R15 ;  /* 0x0008500f01007387 */ /* 0x000fe80000100800 */
[----:B------:R-:W-:Y:S04]  /*91e0*/  STL.64 [R1+0x848], R12 ;  /* 0x0008480c01007387 */ /* 0x000fe80000100a00 */
[----:B-----5:R-:W-:Y:S04]  /*91f0*/  STL.64 [R1+0x840], R10 ;  /* 0x0008400a01007387 */ /* 0x020fe80000100a00 */
[----:B------:R-:W-:Y:S04]  /*9200*/  STL.64 [R1+0x838], R8 ;  /* 0x0008380801007387 */ /* 0x000fe80000100a00 */
        /* <DEDUP_REMOVED lines=9> */
[----:B------:R1:W-:Y:S04]  /*92a0*/  STL.64 [R1+0x7e8], R168 ;  /* 0x0007e8a801007387 */ /* 0x0003e80000100a00 */
[----:B-1----:R-:W4:Y:S04]  /*92b0*/  LDL.LU.64 R168, [R1+0x40] ;  /* 0x0000400001a87983 */ /* 0x002f280000300a00 */
[----:B------:R-:W4:Y:S04]  /*92c0*/  LDL.LU.64 R170, [R1+0x48] ;  /* 0x0000480001aa7983 */ /* 0x000f280000300a00 */
[----:B------:R-:W4:Y:S04]  /*92d0*/  LDL.LU.64 R172, [R1+0x50] ;  /* 0x0000500001ac7983 */ /* 0x000f280000300a00 */
[----:B------:R-:W4:Y:S04]  /*92e0*/  LDL.LU.64 R174, [R1+0x58] ;  /* 0x0000580001ae7983 */ /* 0x000f280000300a00 */
[----:B------:R-:W4:Y:S04]  /*92f0*/  LDL.LU.64 R176, [R1+0x60] ;  /* 0x0000600001b07983 */ /* 0x000f280000300a00 */
[----:B------:R-:W4:Y:S04]  /*9300*/  LDL.LU.64 R178, [R1+0x68] ;  /* 0x0000680001b27983 */ /* 0x000f280000300a00 */
[----:B------:R-:W4:Y:S04]  /*9310*/  LDL.LU.64 R180, [R1+0x70] ;  /* 0x0000700001b47983 */ /* 0x000f280000300a00 */
[----:B------:R-:W4:Y:S04]  /*9320*/  LDL.LU.64 R182, [R1+0x78] ;  /* 0x0000780001b67983 */ /* 0x000f280000300a00 */
        /* <DEDUP_REMOVED lines=8> */
[----:B-1----:R-:W2:Y:S04]  /*93b0*/  LDL.LU.64 R120, [R1+0x100] ;  /* 0x0001000001787983 */ /* 0x002ea80000300a00 */
[----:B------:R-:W2:Y:S04]  /*93c0*/  LDL.LU.64 R122, [R1+0x108] ;  /* 0x00010800017a7983 */ /* 0x000ea80000300a00 */
[----:B------:R-:W2:Y:S04]  /*93d0*/  LDL.LU.64 R124, [R1+0x110] ;  /* 0x00011000017c7983 */ /* 0x000ea80000300a00 */
[----:B------:R-:W2:Y:S04]  /*93e0*/  LDL.LU.64 R126, [R1+0x118] ;  /* 0x00011800017e7983 */ /* 0x000ea80000300a00 */
[----:B------:R-:W2:Y:S04]  /*93f0*/  LDL.LU.64 R128, [R1+0x120] ;  /* 0x0001200001807983 */ /* 0x000ea80000300a00 */
[----:B------:R-:W2:Y:S04]  /*9400*/  LDL.LU.64 R130, [R1+0x128] ;  /* 0x0001280001827983 */ /* 0x000ea80000300a00 */
[----:B------:R-:W2:Y:S04]  /*9410*/  LDL.LU.64 R132, [R1+0x130] ;  /* 0x0001300001847983 */ /* 0x000ea80000300a00 */
[----:B------:R-:W2:Y:S04]  /*9420*/  LDL.LU.64 R134, [R1+0x138] ;  /* 0x0001380001867983 */ /* 0x000ea80000300a00 */
        /* <DEDUP_REMOVED lines=8> */
[----:B-1----:R-:W3:Y:S04]  /*94b0*/  LDL.LU.64 R72, [R1+0x1c0] ;  /* 0x0001c00001487983 */ /* 0x002ee80000300a00 */
[----:B------:R-:W3:Y:S04]  /*94c0*/  LDL.LU.64 R74, [R1+0x1c8] ;  /* 0x0001c800014a7983 */ /* 0x000ee80000300a00 */
[----:B------:R-:W3:Y:S04]  /*94d0*/  LDL.LU.64 R76, [R1+0x1d0] ;  /* 0x0001d000014c7983 */ /* 0x000ee80000300a00 */
[----:B------:R-:W3:Y:S04]  /*94e0*/  LDL.LU.64 R78, [R1+0x1d8] ;  /* 0x0001d800014e7983 */ /* 0x000ee80000300a00 */
[----:B------:R-:W3:Y:S04]  /*94f0*/  LDL.LU.64 R80, [R1+0x1e0] ;  /* 0x0001e00001507983 */ /* 0x000ee80000300a00 */
[----:B------:R-:W3:Y:S04]  /*9500*/  LDL.LU.64 R82, [R1+0x1e8] ;  /* 0x0001e80001527983 */ /* 0x000ee80000300a00 */
[----:B------:R-:W3:Y:S04]  /*9510*/  LDL.LU.64 R84, [R1+0x1f0] ;  /* 0x0001f00001547983 */ /* 0x000ee80000300a00 */
[----:B------:R-:W3:Y:S01]  /*9520*/  LDL.LU.64 R86, [R1+0x1f8] ;  /* 0x0001f80001567983 */ /* 0x000ee20000300a00 */
[----:B------:R-:W-:-:S02]  /*9530*/  UIADD3 UR13, UR9, 0x21180, URZ ;  /* 0x00021180090d7890 */ /* 0x000fc4000fffe03f */
[----:B------:R-:W-:Y:S01]  /*9540*/  UISETP.NE.AND UP0, UPT, UR48, URZ, UPT ;  /* 0x0000003f3000728c */ /* 0x000fe2000bf05270 */
[----:B------:R-:W-:Y:S01]  /*9550*/  STL.64 [R1+0x760], R38 ;  /* 0x0007602601007387 */ /* 0x000fe20000100a00 */
[----:B------:R-:W-:Y:S02]  /*9560*/  USHF.R.U32.HI UR13, URZ, 0x4, UR13 ;  /* 0x000000043f0d7899 */ /* 0x000fe4000801160d */
[----:B------:R-:W-:Y:S01]  /*9570*/  USEL UR12, UR12, URZ, !UP0 ;  /* 0x0000003f0c0c7287 */ /* 0x000fe2000c000000 */
[----:B------:R-:W-:Y:S01]  /*9580*/  STL.64 [R1+0x758], R36 ;  /* 0x0007582401007387 */ /* 0x000fe20000100a00 */
[----:B------:R-:W-:Y:S02]  /*9590*/  ULOP3.LUT UR13, UR13, 0x3fff, URZ, 0xc0, !UPT ;  /* 0x00003fff0d0d7892 */ /* 0x000fe4000f8ec03f */
[----:B------:R-:W-:Y:S01]  /*95a0*/  ULOP3.LUT UR32, UR10, 0x10000, URZ, 0xfc, !UPT ;  /* 0x000100000a207892 */ /* 0x000fe2000f8efc3f */
[----:B------:R-:W-:Y:S01]  /*95b0*/  STL.64 [R1+0x750], R34 ;  /* 0x0007502201007387 */ /* 0x000fe20000100a00 */
[----:B------:R-:W-:-:S02]  /*95c0*/  ULOP3.LUT UR13, UR13, 0x10000, URZ, 0xfc, !UPT ;  /* 0x000100000d0d7892 */ /* 0x000fc4000f8efc3f */
[----:B------:R-:W-:Y:S01]  /*95d0*/  UISETP.NE.U32.AND UP0, UPT, UR12, URZ, UPT ;  /* 0x0000003f0c00728c */ /* 0x000fe2000bf05070 */
[----:B------:R-:W-:Y:S01]  /*95e0*/  STL.64 [R1+0x748], R32 ;  /* 0x0007482001007387 */ /* 0x000fe20000100a00 */
[----:B------:R-:W-:Y:S02]  /*95f0*/  UIMAD UR32, UR45, 0x300, UR32 ;  /* 0x000003002d2078a4 */ /* 0x000fe4000f8e0220 */
[----:B------:R-:W-:Y:S01]  /*9600*/  UIMAD UR34, UR45, 0x1c0, UR13 ;  /* 0x000001c02d2278a4 */ /* 0x000fe2000f8e020d */
[----:B------:R-:W-:Y:S01]  /*9610*/  STL.64 [R1+0x740], R30 ;  /* 0x0007401e01007387 */ /* 0x000fe20000100a00 */
[----:B------:R-:W-:Y:S01]  /*9620*/  UMOV UR33, 0xc0000010 ;  /* 0xc000001000217882 */ /* 0x000fe20000000000 */
[----:B------:R-:W-:Y:S01]  /*9630*/  UMOV UR35, 0xc0000010 ;  /* 0xc000001000237882 */ /* 0x000fe20000000000 */
[----:B------:R-:W-:Y:S01]  /*9640*/  UIADD3 UR30, UR34, 0x40, URZ ;  /* 0x00000040221e7890 */ /* 0x000fe2000fffe03f */
[----:B------:R-:W-:Y:S01]  /*9650*/  STL.64 [R1+0x738], R28 ;  /* 0x0007381c01007387 */ /* 0x000fe20000100a00 */
[----:B------:R-:W-:Y:S01]  /*9660*/  UMOV UR28, UR32 ;  /* 0x00000020001c7c82 */ /* 0x000fe20008000000 */
[----:B------:R-:W-:Y:S01]  /*9670*/  UMOV UR29, UR33 ;  /* 0x00000021001d7c82 */ /* 0x000fe20008000000 */
        /* <DEDUP_REMOVED lines=12> */
[----:B------:R-:W-:Y:S01]  /*9740*/  UMOV UR16, UR32 ;  /* 0x0000002000107c82 */ /* 0x000fe20008000000 */
[----:B------:R-:W-:Y:S01]  /*9750*/  UMOV UR17, UR33 ;  /* 0x0000002100117c82 */ /* 0x000fe20008000000 */
[----:B---3--:R-:W-:-:S06]  /*9760*/  WARPGROUP.ARRIVE ;  /* 0x00000000000079c5 */ /* 0x008fcc0000000000 */
[----:B------:R-:W-:Y:S03]  /*9770*/  QGMMA.64x32x32.F32.E4M3.E4M3 R72, gdesc[UR32], R72, UP0, gsb0 ;  /* 0x00600000204879f3 */ /* 0x000fe6000b800848 */
[----:B------:R-:W-:Y:S02]  /*9780*/  WARPGROUP.DEPBAR.LE gsb0, 0x0 ;  /* 0x00008000000079c5 */ /* 0x000fe40000010000 */
[----:B--2---:R-:W-:Y:S01]  /*9790*/  WARPGROUP.ARRIVE ;  /* 0x00000000000079c5 */ /* 0x004fe20000000000 */
[----:B------:R-:W-:Y:S01]  /*97a0*/  UMOV UR19, 0xc0000010 ;  /* 0xc000001000137882 */ /* 0x000fe20000000000 */
[----:B------:R-:W-:Y:S01]  /*97b0*/  UIADD3 UR14, UR34, 0x140, URZ ;  /* 0x00000140220e7890 */ /* 0x000fe2000fffe03f */
[----:B------:R-:W-:Y:S03]  /*97c0*/  STL.64 [R1+0x1c0], R72 ;  /* 0x0001c04801007387 */ /* 0x000fe60000100a00 */
[----:B------:R-:W-:Y:S01]  /*97d0*/  QGMMA.64x32x32.F32.E4M3.E4M3 R120, gdesc[UR28], R120, UP0, gsb0 ;  /* 0x006000001c7879f3 */ /* 0x000fe2000b800878 */
        /* <DEDUP_REMOVED lines=8> */
[----:B------:R-:W-:Y:S04]  /*9860*/  STL.64 [R1+0x1d0], R76 ;  /* 0x0001d04c01007387 */ /* 0x000fe80000100a00 */
[----:B------:R-:W-:Y:S04]  /*9870*/  STL.64 [R1+0x1d8], R78 ;  /* 0x0001d84e01007387 */ /* 0x000fe80000100a00 */
[----:B------:R-:W-:Y:S04]  /*9880*/  STL.64 [R1+0x1e0], R80 ;  /* 0x0001e05001007387 */ /* 0x000fe80000100a00 */
[----:B------:R-:W-:Y:S04]  /*9890*/  STL.64 [R1+0x1e8], R82 ;  /* 0x0001e85201007387 */ /* 0x000fe80000100a00 */
[----:B------:R-:W-:Y:S04]  /*98a0*/  STL.64 [R1+0x1f0], R84 ;  /* 0x0001f05401007387 */ /* 0x000fe80000100a00 */
[----:B------:R-:W-:Y:S01]  /*98b0*/  STL.64 [R1+0x1f8], R86 ;  /* 0x0001f85601007387 */ /* 0x000fe20000100a00 */
[----:B------:R-:W-:-:S02]  /*98c0*/  WARPGROUP.DEPBAR.LE gsb0, 0x0 ;  /* 0x00008000000079c5 */ /* 0x000fc40000010000 */
[----:B----4-:R-:W-:Y:S01]  /*98d0*/  WARPGROUP.ARRIVE ;  /* 0x00000000000079c5 */ /* 0x010fe20000000000 */
[----:B------:R-:W-:Y:S04]  /*98e0*/  STL.64 [R1+0x100], R120 ;  /* 0x0001007801007387 */ /* 0x000fe80000100a00 */
[----:B------:R-:W-:Y:S01]  /*98f0*/  STL.64 [R1+0x108], R122 ;  /* 0x0001087a01007387 */ /* 0x000fe20000100a00 */
[----:B------:R-:W-:Y:S03]  /*9900*/  QGMMA.64x32x32.F32.E4M3.E4M3 R168, gdesc[UR24], R168, UP0, gsb0 ;  /* 0x0060000018a879f3 */ /* 0x000fe6000b8008a8 */
[----:B------:R-:W-:Y:S04]  /*9910*/  STL.64 [R1+0x110], R124 ;  /* 0x0001107c01007387 */ /* 0x000fe80000100a00 */
[----:B------:R-:W-:Y:S04]  /*9920*/  STL.64 [R1+0x118], R126 ;  /* 0x0001187e01007387 */ /* 0x000fe80000100a00 */
[----:B------:R-:W-:Y:S04]  /*9930*/  STL.64 [R1+0x120], R128 ;  /* 0x0001208001007387 */ /* 0x000fe80000100a00 */
[----:B------:R-:W-:Y:S04]  /*9940*/  STL.64 [R1+0x128], R130 ;  /* 0x0001288201007387 */ /* 0x000fe80000100a00 */
[----:B------:R-:W-:Y:S04]  /*9950*/  STL.64 [R1+0x130], R132 ;  /* 0x0001308401007387 */ /* 0x000fe80000100a00 */
[----:B------:R-:W-:Y:S04]  /*9960*/  STL.64 [R1+0x138], R134 ;  /* 0x0001388601007387 */ /* 0x000fe80000100a00 */
[----:B------:R-:W2:Y:S04]  /*9970*/  LDL.LU.64 R4, [R1] ;  /* 0x0000000001047983 */ /* 0x000ea80000300a00 */
[----:B------:R-:W2:Y:S04]  /*9980*/  LDL.LU.64 R6, [R1+0x8] ;  /* 0x0000080001067983 */ /* 0x000ea80000300a00 */
[----:B------:R-:W2:Y:S01]  /*9990*/  LDL.LU.64 R8, [R1+0x10] ;  /* 0x0000100001087983 */ /* 0x000ea20000300a00 */
[----:B------:R-:W-:-:S02]  /*99a0*/  WARPGROUP.DEPBAR.LE gsb0, 0x0 ;  /* 0x00008000000079c5 */ /* 0x000fc40000010000 */
[----:B------:R-:W-:-:S06]  /*99b0*/  WARPGROUP.ARRIVE ;  /* 0x00000000000079c5 */ /* 0x000fcc0000000000 */
[----:B------:R-:W-:Y:S03]  /*99c0*/  QGMMA.64x32x32.F32.E4M3.E4M3 R200, gdesc[UR20], R200, UP0, gsb0 ;  /* 0x0060000014c879f3 */ /* 0x000fe6000b8008c8 */
[----:B------:R-:W-:Y:S02]  /*99d0*/  WARPGROUP.DEPBAR.LE gsb0, 0x0 ;  /* 0x00008000000079c5 */ /* 0x000fe40000010000 */
[----:B------:R-:W-:-:S06]  /*99e0*/  WARPGROUP.ARRIVE ;  /* 0x00000000000079c5 */ /* 0x000fcc0000000000 */
[----:B------:R-:W-:Y:S03]  /*99f0*/  QGMMA.64x32x32.F32.E4M3.E4M3 R152, gdesc[UR16], R152, UP0, gsb0 ;  /* 0x00600000109879f3 */ /* 0x000fe6000b800898 */
[----:B------:R-:W-:Y:S02]  /*9a00*/  WARPGROUP.DEPBAR.LE gsb0, 0x0 ;  /* 0x00008000000079c5 */ /* 0x000fe40000010000 */
[----:B------:R-:W-:-:S06]  /*9a10*/  WARPGROUP.ARRIVE ;  /* 0x00000000000079c5 */ /* 0x000fcc0000000000 */
[----:B------:R-:W-:Y:S01]  /*9a20*/  QGMMA.64x32x32.F32.E4M3.E4M3 R104, gdesc[UR12], R104, UP0, gsb0 ;  /* 0x006000000c6879f3 */ /* 0x000fe2000b800868 */
[----:B------:R1:W-:Y:S04]  /*9a30*/  STL.64 [R1+0x40], R168 ;  /* 0x000040a801007387 */ /* 0x0003e80000100a00 */
[----:B------:R3:W-:Y:S04]  /*9a40*/  STL.64 [R1+0x48], R170 ;  /* 0x000048aa01007387 */ /* 0x0007e80000100a00 */
[----:B------:R4:W-:Y:S04]  /*9a50*/  STL.64 [R1+0x50], R172 ;  /* 0x000050ac01007387 */ /* 0x0009e80000100a00 */
[----:B------:R4:W-:Y:S04]  /*9a60*/  STL.64 [R1+0x58], R174 ;  /* 0x000058ae01007387 */ /* 0x0009e80000100a00 */
[----:B------:R4:W-:Y:S04]  /*9a70*/  STL.64 [R1+0x60], R176 ;  /* 0x000060b001007387 */ /* 0x0009e80000100a00 */
[----:B------:R4:W-:Y:S04]  /*9a80*/  STL.64 [R1+0x68], R178 ;  /* 0x000068b201007387 */ /* 0x0009e80000100a00 */
[----:B------:R4:W-:Y:S04]  /*9a90*/  STL.64 [R1+0x70], R180 ;  /* 0x000070b401007387 */ /* 0x0009e80000100a00 */
[----:B------:R4:W-:Y:S04]  /*9aa0*/  STL.64 [R1+0x78], R182 ;  /* 0x000078b601007387 */ /* 0x0009e80000100a00 */
[----:B------:R-:W2:Y:S04]  /*9ab0*/  LDL.LU.64 R10, [R1+0x18] ;  /* 0x00001800010a7983 */ /* 0x000ea80000300a00 */
[----:B------:R-:W2:Y:S04]  /*9ac0*/  LDL.LU.64 R12, [R1+0x20] ;  /* 0x00002000010c7983 */ /* 0x000ea80000300a00 */
[----:B0-----:R-:W2:Y:S04]  /*9ad0*/  LDL.LU.64 R14, [R1+0x28] ;  /* 0x00002800010e7983 */ /* 0x001ea80000300a00 */
[----:B------:R-:W2:Y:S04]  /*9ae0*/  LDL.LU.64 R16, [R1+0x30] ;  /* 0x0000300001107983 */ /* 0x000ea80000300a00 */
[----:B------:R-:W2:Y:S01]  /*9af0*/  LDL.LU.64 R18, [R1+0x38] ;  /* 0x0000380001127983 */ /* 0x000ea20000300a00 */
[----:B------:R-:W-:-:S03]  /*9b00*/  UIADD3 UR16, UR32, 0x100, URZ ;  /* 0x0000010020107890 */ /* 0x000fc6000fffe03f */
[----:B-1----:R-:W2:Y:S04]  /*9b10*/  LDL.LU.64 R168, [R1+0xc0] ;  /* 0x0000c00001a87983 */ /* 0x002ea80000300a00 */
[----:B---3--:R-:W3:Y:S01]  /*9b20*/  LDL.LU.64 R170, [R1+0xc8] ;  /* 0x0000c80001aa7983 */ /* 0x008ee20000300a00 */
[----:B------:R-:W-:Y:S02]  /*9b30*/  WARPGROUP.DEPBAR.LE gsb0, 0x0 ;  /* 0x00008000000079c5 */ /* 0x000fe40000010000 */
[----:B------:R-:W-:Y:S01]  /*9b40*/  WARPGROUP.ARRIVE ;  /* 0x00000000000079c5 */ /* 0x000fe20000000000 */
[----:B----4-:R-:W3:Y:S04]  /*9b50*/  LDL.LU.64 R172, [R1+0xd0] ;  /* 0x0000d00001ac7983 */ /* 0x010ee80000300a00 */
[----:B------:R-:W3:Y:S01]  /*9b60*/  LDL.LU.64 R174, [R1+0xd8] ;  /* 0x0000d80001ae7983 */ /* 0x000ee20000300a00 */
[----:B------:R-:W-:Y:S01]  /*9b70*/  QGMMA.64x32x32.F32.E4M3.E4M3 R56, gdesc[UR36], R56, UP0, gsb0 ;  /* 0x00600000243879f3 */ /* 0x000fe2000b800838 */
[----:B------:R-:W-:Y:S01]  /*9b80*/  UMOV UR36, UR16 ;  /* 0x0000001000247c82 */ /* 0x000fe20008000000 */
[----:B------:R-:W-:Y:S01]  /*9b90*/  UMOV UR37, 0xc0000010 ;  /* 0xc000001000257882 */ /* 0x000fe20000000000 */
[----:B------:R-:W3:Y:S04]  /*9ba0*/  LDL.LU.64 R176, [R1+0xe0] ;  /* 0x0000e00001b07983 */ /* 0x000ee80000300a00 */
[----:B------:R-:W3:Y:S04]  /*9bb0*/  LDL.LU.64 R178, [R1+0xe8] ;  /* 0x0000e80001b27983 */ /* 0x000ee80000300a00 */
[----:B------:R-:W3:Y:S04]  /*9bc0*/  LDL.LU.64 R180, [R1+0xf0] ;  /* 0x0000f00001b47983 */ /* 0x000ee80000300a00 */
[----:B------:R-:W3:Y:S01]  /*9bd0*/  LDL.LU.64 R182, [R1+0xf8] ;  /* 0x0000f80001b67983 */ /* 0x000ee20000300a00 */
[----:B------:R-:W-:-:S02]  /*9be0*/  WARPGROUP.DEPBAR.LE gsb0, 0x0 ;  /* 0x00008000000079c5 */ /* 0x000fc40000010000 */
[----:B------:R-:W-:Y:S01]  /*9bf0*/  WARPGROUP.ARRIVE ;  /* 0x00000000000079c5 */ /* 0x000fe20000000000 */
[----:B------:R-:W-:Y:S01]  /*9c00*/  UMOV UR12, UR36 ;  /* 0x00000024000c7c82 */ /* 0x000fe20008000000 */
[----:B------:R-:W-:Y:S01]  /*9c10*/  UMOV UR13, UR37 ;  /* 0x00000025000d7c82 */ /* 0x000fe20008000000 */
[----:B------:R-:W4:Y:S03]  /*9c20*/  LDL.LU.64 R120, [R1+0x180] ;  /* 0x0001800001787983 */ /* 0x000f260000300a00 */
[----:B------:R-:W-:Y:S01]  /*9c30*/  QGMMA.64x32x32.F32.E4M3.E4M3 R40, gdesc[UR36], R40, UP0, gsb0 ;  /* 0x00600000242879f3 */ /* 0x000fe2000b800828 */
[----:B------:R-:W4:Y:S04]  /*9c40*/  LDL.LU.64 R122, [R1+0x188] ;  /* 0x00018800017a7983 */ /* 0x000f280000300a00 */
[----:B------:R-:W4:Y:S04]  /*9c50*/  LDL.LU.64 R124, [R1+0x190] ;  /* 0x00019000017c7983 */ /* 0x000f280000300a00 */
[----:B------:R-:W4:Y:S04]  /*9c60*/  LDL.LU.64 R126, [R1+0x198] ;  /* 0x00019800017e7983 */ /* 0x000f280000300a00 */
[----:B------:R-:W4:Y:S04]  /*9c70*/  LDL.LU.64 R128, [R1+0x1a0] ;  /* 0x0001a00001807983 */ /* 0x000f280000300a00 */
[----:B------:R-:W4:Y:S04]  /*9c80*/  LDL.LU.64 R130, [R1+0x1a8] ;  /* 0x0001a80001827983 */ /* 0x000f280000300a00 */
[----:B------:R-:W4:Y:S04]  /*9c90*/  LDL.LU.64 R132, [R1+0x1b0] ;  /* 0x0001b00001847983 */ /* 0x000f280000300a00 */
[----:B------:R-:W4:Y:S01]  /*9ca0*/  LDL.LU.64 R134, [R1+0x1b8] ;  /* 0x0001b80001867983 */ /* 0x000f220000300a00 */
[----:B------:R-:W-:Y:S01]  /*9cb0*/  UMOV UR16, UR36 ;  /* 0x0000002400107c82 */ /* 0x000fe20008000000 */
[----:B------:R-:W-:-:S02]  /*9cc0*/  UMOV UR17, UR37 ;  /* 0x0000002500117c82 */ /* 0x000fc40008000000 */
[----:B------:R-:W4:Y:S04]  /*9cd0*/  LDL.LU.64 R72, [R1+0x140] ;  /* 0x0001400001487983 */ /* 0x000f280000300a00 */
[----:B------:R-:W4:Y:S04]  /*9ce0*/  LDL.LU.64 R74, [R1+0x148] ;  /* 0x00014800014a7983 */ /* 0x000f280000300a00 */
[----:B------:R-:W4:Y:S04]  /*9cf0*/  LDL.LU.64 R76, [R1+0x150] ;  /* 0x00015000014c7983 */ /* 0x000f280000300a00 */
[----:B------:R-:W4:Y:S04]  /*9d00*/  LDL.LU.64 R78, [R1+0x158] ;  /* 0x00015800014e7983 */ /* 0x000f280000300a00 */
[----:B------:R-:W4:Y:S04]  /*9d10*/  LDL.LU.64 R80, [R1+0x160] ;  /* 0x0001600001507983 */ /* 0x000f280000300a00 */
[----:B------:R-:W4:Y:S04]  /*9d20*/  LDL.LU.64 R82, [R1+0x168] ;  /* 0x0001680001527983 */ /* 0x000f280000300a00 */
[----:B------:R-:W4:Y:S04]  /*9d30*/  LDL.LU.64 R84, [R1+0x170] ;  /* 0x0001700001547983 */ /* 0x000f280000300a00 */
[----:B------:R-:W4:Y:S01]  /*9d40*/  LDL.LU.64 R86, [R1+0x178] ;  /* 0x0001780001567983 */ /* 0x000f220000300a00 */
        /* <DEDUP_REMOVED lines=14> */
[----:B------:R-:W-:-:S06]  /*9e30*/  WARPGROUP.ARRIVE ;  /* 0x00000000000079c5 */ /* 0x000fcc0000000000 */
[----:B------:R-:W-:Y:S03]  /*9e40*/  QGMMA.64x32x32.F32.E4M3.E4M3 R136, gdesc[UR16], R136, UP0, gsb0 ;  /* 0x00600000108879f3 */ /* 0x000fe6000b800888 */
[----:B------:R-:W-:Y:S02]  /*9e50*/  WARPGROUP.DEPBAR.LE gsb0, 0x0 ;  /* 0x00008000000079c5 */ /* 0x000fe40000010000 */
[----:B------:R-:W-:-:S06]  /*9e60*/  WARPGROUP.ARRIVE ;  /* 0x00000000000079c5 */ /* 0x000fcc0000000000 */
[----:B------:R-:W-:Y:S01]  /*9e70*/  QGMMA.64x32x32.F32.E4M3.E4M3 R184, gdesc[UR20], R184, UP0, gsb0 ;  /* 0x0060000014b879f3 */ /* 0x000fe2000b8008b8 */
[----:B------:R-:W-:Y:S01]  /*9e80*/  UMOV UR24, UR36 ;  /* 0x0000002400187c82 */ /* 0x000fe20008000000 */
[----:B------:R-:W-:Y:S01]  /*9e90*/  UMOV UR25, UR37 ;  /* 0x0000002500197c82 */ /* 0x000fe20008000000 */
[----:B------:R-:W-:Y:S02]  /*9ea0*/  WARPGROUP.DEPBAR.LE gsb0, 0x0 ;  /* 0x00008000000079c5 */ /* 0x000fe40000010000 */
[----:B--2---:R-:W-:-:S06]  /*9eb0*/  WARPGROUP.ARRIVE ;  /* 0x00000000000079c5 */ /* 0x004fcc0000000000 */
[----:B------:R-:W-:Y:S01]  /*9ec0*/  QGMMA.64x32x32.F32.E4M3.E4M3 R4, gdesc[UR24], R4, UP0, gsb0 ;  /* 0x00600000180479f3 */ /* 0x000fe2000b800804 */
[----:B------:R-:W-:Y:S01]  /*9ed0*/  UMOV UR28, UR36 ;  /* 0x00000024001c7c82 */ /* 0x000fe20008000000 */
[----:B------:R-:W-:Y:S01]  /*9ee0*/  UMOV UR29, UR37 ;  /* 0x00000025001d7c82 */ /* 0x000fe20008000000 */
[----:B------:R-:W-:Y:S02]  /*9ef0*/  WARPGROUP.DEPBAR.LE gsb0, 0x0 ;  /* 0x00008000000079c5 */ /* 0x000fe40000010000 */
[----:B---3--:R-:W-:-:S06]  /*9f00*/  WARPGROUP.ARRIVE ;  /* 0x00000000000079c5 */ /* 0x008fcc0000000000 */
[----:B------:R-:W-:Y:S01]  /*9f10*/  QGMMA.64x32x32.F32.E4M3.E4M3 R168, gdesc[UR28], R168, UP0, gsb0 ;  /* 0x006000001ca879f3 */ /* 0x000fe2000b8008a8 */
[----:B------:R-:W-:Y:S04]  /*9f20*/  STL.64 [R1], R4 ;  /* 0x0000000401007387 */ /* 0x000fe80000100a00 */
[----:B------:R-:W-:Y:S04]  /*9f30*/  STL.64 [R1+0x8], R6 ;  /* 0x0000080601007387 */ /* 0x000fe80000100a00 */
[----:B------:R-:W-:Y:S04]  /*9f40*/  STL.64 [R1+0x10], R8 ;  /* 0x0000100801007387 */ /* 0x000fe80000100a00 */
[----:B------:R-:W-:Y:S04]  /*9f50*/  STL.64 [R1+0x18], R10 ;  /* 0x0000180a01007387 */ /* 0x000fe80000100a00 */
[----:B------:R-:W-:Y:S04]  /*9f60*/  STL.64 [R1+0x20], R12 ;  /* 0x0000200c01007387 */ /* 0x000fe80000100a00 */
[----:B------:R0:W-:Y:S04]  /*9f70*/  STL.64 [R1+0x28], R14 ;  /* 0x0000280e01007387 */ /* 0x0001e80000100a00 */
[----:B------:R-:W-:Y:S04]  /*9f80*/  STL.64 [R1+0x30], R16 ;  /* 0x0000301001007387 */ /* 0x000fe80000100a00 */
[----:B------:R1:W-:Y:S01]  /*9f90*/  STL.64 [R1+0x38], R18 ;  /* 0x0000381201007387 */ /* 0x0003e20000100a00 */
[----:B0-----:R-:W-:-:S03]  /*9fa0*/  IMAD.MOV.U32 R14, RZ, RZ, R19 ;  /* 0x000000ffff0e7224 */ /* 0x001fc600078e0013 */
[----:B-1----:R0:W5:Y:S04]  /*9fb0*/  LDL.LU.64 R18, [R1+0x860] ;  /* 0x0008600001127983 */ /* 0x0021680000300a00 */
[----:B------:R0:W5:Y:S04]  /*9fc0*/  LDL.LU.64 R16, [R1+0x858] ;  /* 0x0008580001107983 */ /* 0x0001680000300a00 */
[----:B------:R0:W5:Y:S04]  /*9fd0*/  LDL.LU R15, [R1+0x850] ;  /* 0x00085000010f7983 */ /* 0x0001680000300800 */
[----:B------:R0:W5:Y:S04]  /*9fe0*/  LDL.LU.64 R12, [R1+0x848] ;  /* 0x00084800010c7983 */ /* 0x0001680000300a00 */
[----:B------:R0:W5:Y:S04]  /*9ff0*/  LDL.LU.64 R10, [R1+0x840] ;  /* 0x00084000010a7983 */ /* 0x0001680000300a00 */
[----:B------:R0:W5:Y:S01]  /*a000*/  LDL.LU.64 R8, [R1+0x838] ;  /* 0x0008380001087983 */ /* 0x0001620000300a00 */
[----:B------:R-:W-:-:S03]  /*a010*/  WARPGROUP.DEPBAR.LE gsb0, 0x0 ;  /* 0x00008000000079c5 */ /* 0x000fc60000010000 */
[----:B------:R0:W5:Y:S01]  /*a020*/  LDL.LU.64 R6, [R1+0x830] ;  /* 0x0008300001067983 */ /* 0x0001620000300a00 */
[----:B----4-:R-:W-:-:S03]  /*a030*/  WARPGROUP.ARRIVE ;  /* 0x00000000000079c5 */ /* 0x010fc60000000000 */
[----:B------:R0:W5:Y:S04]  /*a040*/  LDL.LU.64 R4, [R1+0x828] ;  /* 0x0008280001047983 */ /* 0x0001680000300a00 */
[----:B------:R-:W-:Y:S01]  /*a050*/  STL.64 [R1+0xc0], R168 ;  /* 0x0000c0a801007387 */ /* 0x000fe20000100a00 */
[----:B------:R-:W-:-:S03]  /*a060*/  UIADD3 UR12, UR32, 0x200, URZ ;  /* 0x00000200200c7890 */ /* 0x000fc6000fffe03f */
[----:B------:R-:W-:Y:S01]  /*a070*/  STL.64 [R1+0xc8], R170 ;  /* 0x0000c8aa01007387 */ /* 0x000fe20000100a00 */
[----:B------:R-:W-:-:S03]  /*a080*/  UMOV UR32, UR36 ;  /* 0x0000002400207c82 */ /* 0x000fc60008000000 */
[----:B------:R-:W-:Y:S01]  /*a090*/  STL.64 [R1+0xd0], R172 ;  /* 0x0000d0ac01007387 */ /* 0x000fe20000100a00 */
[----:B------:R-:W-:Y:S02]  /*a0a0*/  UMOV UR33, UR37 ;  /* 0x0000002500217c82 */ /* 0x000fe40008000000 */
[----:B------:R-:W-:Y:S01]  /*a0b0*/  QGMMA.64x32x32.F32.E4M3.E4M3 R120, gdesc[UR32], R120, UP0, gsb0 ;  /* 0x00600000207879f3 */ /* 0x000fe2000b800878 */
        /* <DEDUP_REMOVED lines=12> */
[----:B------:R-:W2:Y:S01]  /*a180*/  LDL.LU.64 R168, [R1+0x7e8] ;  /* 0x0007e80001a87983 */ /* 0x000ea20000300a00 */
[----:B------:R-:W-:-:S03]  /*a190*/  WARPGROUP.DEPBAR.LE gsb0, 0x0 ;  /* 0x00008000000079c5 */ /* 0x000fc60000010000 */
[----:B------:R-:W-:Y:S01]  /*a1a0*/  STL.64 [R1+0x180], R120 ;  /* 0x0001807801007387 */ /* 0x000fe20000100a00 */
[----:B------:R-:W-:-:S03]  /*a1b0*/  WARPGROUP.ARRIVE ;  /* 0x00000000000079c5 */ /* 0x000fc60000000000 */
[----:B------:R-:W-:Y:S01]  /*a1c0*/  STL.64 [R1+0x188], R122 ;  /* 0x0001887a01007387 */ /* 0x000fe20000100a00 */
[----:B------:R-:W-:-:S03]  /*a1d0*/  UMOV UR32, UR12 ;  /* 0x0000000c00207c82 */ /* 0x000fc60008000000 */
[----:B------:R-:W-:Y:S01]  /*a1e0*/  STL.64 [R1+0x190], R124 ;  /* 0x0001907c01007387 */ /* 0x000fe20000100a00 */
[----:B------:R-:W-:Y:S02]  /*a1f0*/  UMOV UR33, 0xc0000010 ;  /* 0xc000001000217882 */ /* 0x000fe40000000000 */
[----:B------:R-:W-:Y:S01]  /*a200*/  QGMMA.64x32x32.F32.E4M3.E4M3 R72, gdesc[UR32], R72, UP0, gsb0 ;  /* 0x00600000204879f3 */ /* 0x000fe2000b800848 */
        /* <DEDUP_REMOVED lines=13> */
[----:B------:R-:W-:-:S03]  /*a2e0*/  WARPGROUP.DEPBAR.LE gsb0, 0x0 ;  /* 0x00008000000079c5 */ /* 0x000fc60000010000 */
[----:B------:R-:W-:Y:S01]  /*a2f0*/  STL.64 [R1+0x140], R72 ;  /* 0x0001404801007387 */ /* 0x000fe20000100a00 */
[----:B------:R-:W-:-:S03]  /*a300*/  WARPGROUP.ARRIVE ;  /* 0x00000000000079c5 */ /* 0x000fc60000000000 */
        /* <DEDUP_REMOVED lines=17> */
[----:B------:R-:W4:Y:S01]  /*a420*/  LDL.LU.64 R72, [R1+0x768] ;  /* 0x0007680001487983 */ /* 0x000f220000300a00 */
[----:B------:R-:W-:-:S03]  /*a430*/  WARPGROUP.DEPBAR.LE gsb0, 0x0 ;  /* 0x00008000000079c5 */ /* 0x000fc60000010000 */
        /* <DEDUP_REMOVED lines=16> */
[----:B------:R-:W-:Y:S01]  /*a540*/  WARPGROUP.ARRIVE ;  /* 0x00000000000079c5 */ /* 0x000fe20000000000 */
[----:B------:R-:W-:Y:S01]  /*a550*/  UMOV UR24, UR32 ;  /* 0x0000002000187c82 */ /* 0x000fe20008000000 */
[----:B------:R-:W-:-:S04]  /*a560*/  UMOV UR25, UR33 ;  /* 0x0000002100197c82 */ /* 0x000fc80008000000 */
        /* <DEDUP_REMOVED lines=11> */
[----:B------:R-:W-:Y:S01]  /*a620*/  UMOV UR12, UR32 ;  /* 0x00000020000c7c82 */ /* 0x000fe20008000000 */
[----:B------:R-:W-:Y:S01]  /*a630*/  UMOV UR13, UR33 ;  /* 0x00000021000d7c82 */ /* 0x000fe20008000000 */
[----:B------:R-:W-:Y:S02]  /*a640*/  WARPGROUP.DEPBAR.LE gsb0, 0x0 ;  /* 0x00008000000079c5 */ /* 0x000fe40000010000 */
[----:B----4-:R-:W-:-:S06]  /*a650*/  WARPGROUP.ARRIVE ;  /* 0x00000000000079c5 */ /* 0x010fcc0000000000 */
[----:B------:R-:W-:Y:S01]  /*a660*/  QGMMA.64x32x32.F32.E4M3.E4M3 R72, gdesc[UR12], R72, UP0, gsb0 ;  /* 0x006000000c4879f3 */ /* 0x000fe2000b800848 */
[----:B------:R-:W-:Y:S01]  /*a670*/  UMOV UR34, UR38 ;  /* 0x0000002600227c82 */ /* 0x000fe20008000000 */
[----:B------:R-:W-:Y:S01]  /*a680*/  UMOV UR35, UR39 ;  /* 0x0000002700237c82 */ /* 0x000fe20008000000 */
[----:B------:R-:W-:Y:S01]  /*a690*/  UIADD3 UR6, UR6, 0x1, URZ ;  /* 0x0000000106067890 */ /* 0x000fe2000fffe03f */
[----:B------:R-:W-:Y:S02]  /*a6a0*/  WARPGROUP.DEPBAR.LE gsb0, 0x0 ;  /* 0x00008000000079c5 */ /* 0x000fe40000010000 */
[----:B------:R-:W-:-:S06]  /*a6b0*/  WARPGROUP.ARRIVE ;  /* 0x00000000000079c5 */ /* 0x000fcc0000000000 */
[----:B------:R-:W-:Y:S01]  /*a6c0*/  QGMMA.64x32x32.F32.E4M3.E4M3 R24, gdesc[UR32], R24, UP0, gsb0 ;  /* 0x00600000201879f3 */ /* 0x000fe2000b800818 */
[----:B------:R-:W-:-:S04]  /*a6d0*/  UISETP.NE.AND UP0, UPT, UR6, UR43, UPT ;  /* 0x0000002b0600728c */ /* 0x000fc8000bf05270 */
[----:B------:R-:W-:-:S06]  /*a6e0*/  USEL UR48, URZ, 0x1, UP0 ;  /* 0x000000013f307887 */ /* 0x000fcc0008000000 */
[----:B------:R-:W-:Y:S01]  /*a6f0*/  ISETP.NE.AND P0, PT, RZ, UR48, PT ;  /* 0x00000030ff007c0c */ /* 0x000fe2000bf05270 */
[----:B------:R-:W-:-:S12]  /*a700*/  WARPGROUP.DEPBAR.LE gsb0, 0x0 ;  /* 0x00008000000079c5 */ /* 0x000fd80000010000 */
[----:B0-----:R-:W-:Y:S05]  /*a710*/  @!P0 BRA `(.L_x_29) ;  /* 0x0000004c00048947 */ /* 0x001fea0003800000 */
[----:B------:R0:W-:Y:S04]  /*a720*/  STL [R1+0x7fc], R62 ;  /* 0x0007fc3e01007387 */ /* 0x0001e80000100800 */
[----:B0-----:R-:W2:Y:S04]  /*a730*/  LDL R62, [R1+0x19c] ;  /* 0x00019c00013e7983 */ /* 0x001ea80000100800 */
[----:B------:R0:W-:Y:S04]  /*a740*/  STL [R1+0x7f8], R63 ;  /* 0x0007f83f01007387 */ /* 0x0001e80000100800 */
[----:B0-----:R-:W3:Y:S04]  /*a750*/  LDL R63, [R1+0x198] ;  /* 0x00019800013f7983 */ /* 0x001ee80000100800 */
[----:B------:R0:W-:Y:S04]  /*a760*/  STL [R1+0x7f4], R64 ;  /* 0x0007f44001007387 */ /* 0x0001e80000100800 */
[----:B0-----:R-:W4:Y:S04]  /*a770*/  LDL.LU R64, [R1+0x218] ;  /* 0x0002180001407983 */ /* 0x001f280000300800 */
[----:B------:R0:W-:Y:S04]  /*a780*/  STL [R1+0x7f0], R65 ;  /* 0x0007f04101007387 */ /* 0x0001e80000100800 */
[----:B0-----:R-:W4:Y:S04]  /*a790*/  LDL R65, [R1+0x194] ;  /* 0x0001940001417983 */ /* 0x001f280000100800 */
[----:B------:R0:W-:Y:S04]  /*a7a0*/  STL [R1+0x7ec], R66 ;  /* 0x0007ec4201007387 */ /* 0x0001e80000100800 */
[----:B0-----:R-:W2:Y:S04]  /*a7b0*/  LDL.LU R66, [R1+0x214] ;  /* 0x0002140001427983 */ /* 0x001ea80000300800 */
[----:B------:R0:W-:Y:S04]  /*a7c0*/  STL [R1+0x7e8], R67 ;  /* 0x0007e84301007387 */ /* 0x0001e80000100800 */
[----:B0-----:R-:W2:Y:S04]  /*a7d0*/  LDL R67, [R1+0x190] ;  /* 0x0001900001437983 */ /* 0x001ea80000100800 */
[----:B------:R0:W-:Y:S04]  /*a7e0*/  STL [R1+0x7e4], R68 ;  /* 0x0007e44401007387 */ /* 0x0001e80000100800 */
[----:B0-----:R-:W3:Y:S04]  /*a7f0*/  LDL.LU R68, [R1+0x210] ;  /* 0x0002100001447983 */ /* 0x001ee80000300800 */
[----:B------:R0:W-:Y:S04]  /*a800*/  STL [R1+0x7e0], R69 ;  /* 0x0007e04501007387 */ /* 0x0001e80000100800 */
[----:B0-----:R-:W3:Y:S04]  /*a810*/  LDL R69, [R1+0x18c] ;  /* 0x00018c0001457983 */ /* 0x001ee80000100800 */
[----:B------:R0:W-:Y:S04]  /*a820*/  STL [R1+0x7dc], R70 ;  /* 0x0007dc4601007387 */ /* 0x0001e80000100800 */
[----:B0-----:R-:W4:Y:S04]  /*a830*/  LDL.LU R70, [R1+0x20c] ;  /* 0x00020c0001467983 */ /* 0x001f280000300800 */
[----:B------:R0:W-:Y:S04]  /*a840*/  STL [R1+0x7d8], R71 ;  /* 0x0007d84701007387 */ /* 0x0001e80000100800 */
[----:B0-----:R-:W4:Y:S04]  /*a850*/  LDL R71, [R1+0x188] ;  /* 0x0001880001477983 */ /* 0x001f280000100800 */
        /* <DEDUP_REMOVED lines=41> */
[----:B0-----:R-:W4:Y:S01]  /*aaf0*/  LDL R28, [R1+0x1c0] ;  /* 0x0001c000011c7983 */ /* 0x001f220000100800 */
[----:B---3--:R-:W-:-:S01]  /*ab00*/  FADD R68, R69, R68 ;  /* 0x0000004445447221 */ /* 0x008fc20000000000 */
[----:B--2---:R-:W-:Y:S01]  /*ab10*/  FADD R66, R67, R66 ;  /* 0x0000004243427221 */ /* 0x004fe20000000000 */
[----:B----4-:R-:W-:-:S01]  /*ab20*/  FADD R64, R65, R64 ;  /* 0x0000004041407221 */ /* 0x010fc20000000000 */
[----:B------:R-:W-:Y:S01]  /*ab30*/  STL [R1+0x780], R29 ;  /* 0x0007801d01007387 */ /* 0x000fe20000100800 */
[----:B------:R-:W-:-:S03]  /*ab40*/  FADD R70, R71, R70 ;  /* 0x0000004647467221 */ /* 0x000fc60000000000 */
[----:B------:R-:W-:Y:S04]  /*ab50*/  STL [R1+0x77c], R30 ;  /* 0x00077c1e01007387 */ /* 0x000fe80000100800 */
[----:B------:R-:W-:Y:S04]  /*ab60*/  STL [R1+0x778], R31 ;  /* 0x0007781f01007387 */ /* 0x000fe80000100800 */
[----:B------:R-:W-:Y:S04]  /*ab70*/  STL [R1+0x774], R32 ;  /* 0x0007742001007387 */ /* 0x000fe80000100800 */
[----:B------:R-:W-:Y:S04]  /*ab80*/  STL [R1+0x770], R33 ;  /* 0x0007702101007387 */ /* 0x000fe80000100800 */
[----:B------:R-:W-:Y:S04]  /*ab90*/  STL [R1+0x76c], R34 ;  /* 0x00076c2201007387 */ /* 0x000fe80000100800 */
[----:B------:R-:W-:Y:S04]  /*aba0*/  STL [R1+0x768], R35 ;  /* 0x0007682301007387 */ /* 0x000fe80000100800 */
[----:B------:R-:W-:Y:S01]  /*abb0*/  STL [R1+0x764], R36 ;  /* 0x0007642401007387 */ /* 0x000fe20000100800 */
[----:B------:R-:W-:-:S03]  /*abc0*/  FADD R40, R41, R40 ;  /* 0x0000002829287221 */ /* 0x000fc60000000000 */
[----:B------:R-:W-:Y:S04]  /*abd0*/  STL [R1+0x760], R37 ;  /* 0x0007602501007387 */ /* 0x000fe80000100800 */
[----:B------:R-:W-:Y:S04]  /*abe0*/  STL [R1+0x75c], R38 ;  /* 0x00075c2601007387 */ /* 0x000fe80000100800 */
[----:B------:R-:W-:Y:S04]  /*abf0*/  STL [R1+0x758], R39 ;  /* 0x0007582701007387 */ /* 0x000fe80000100800 */
[----:B-----5:R-:W-:Y:S04]  /*ac00*/  STL [R1+0x754], R13 ;  /* 0x0007540d01007387 */ /* 0x020fe80000100800 */
[----:B------:R-:W-:Y:S04]  /*ac10*/  STL [R1+0x750], R12 ;  /* 0x0007500c01007387 */ /* 0x000fe80000100800 */
[----:B------:R-:W-:Y:S04]  /*ac20*/  STL [R1+0x74c], R11 ;  /* 0x00074c0b01007387 */ /* 0x000fe80000100800 */
        /* <DEDUP_REMOVED lines=13> */
[----:B------:R-:W-:Y:S01]  /*ad00*/  STL [R1+0x204], R42 ;  /* 0x0002042a01007387 */ /* 0x000fe20000100800 */
[----:B------:R-:W-:-:S03]  /*ad10*/  FADD R237, R46, R237 ;  /* 0x000000ed2eed7221 */ /* 0x000fc60000000000 */
[----:B------:R-:W-:Y:S04]  /*ad20*/  STL [R1+0x208], R40 ;  /* 0x0002082801007387 */ /* 0x000fe80000100800 */
[----:B------:R-:W-:Y:S04]  /*ad30*/  STL [R1+0x20c], R70 ;  /* 0x00020c4601007387 */ /* 0x000fe80000100800 */
[----:B------:R-:W-:Y:S01]  /*ad40*/  STL [R1+0x210], R68 ;  /* 0x0002104401007387 */ /* 0x000fe20000100800 */
[----:B------:R-:W-:-:S03]  /*ad50*/  FADD R236, R47, R236 ;  /* 0x000000ec2fec7221 */ /* 0x000fc60000000000 */
[----:B------:R-:W-:Y:S01]  /*ad60*/  STL [R1+0x214], R66 ;  /* 0x0002144201007387 */ /* 0x000fe20000100800 */
[----:B------:R-:W-:-:S01]  /*ad70*/  FADD R235, R48, R235 ;  /* 0x000000eb30eb7221 */ /* 0x000fc20000000000 */
[----:B------:R-:W-:Y:S01]  /*ad80*/  FADD R234, R49, R234 ;  /* 0x000000ea31ea7221 */ /* 0x000fe20000000000 */
        /* <DEDUP_REMOVED lines=8> */
[----:B------:R-:W-:-:S02]  /*ae10*/  FADD R17, R26, R17 ;  /* 0x000000111a117221 */ /* 0x000fc40000000000 */
[----:B------:R-:W2:Y:S04]  /*ae20*/  LDL.LU R26, [R1+0x21c] ;  /* 0x00021c00011a7983 */ /* 0x000ea80000300800 */
[----:B------:R0:W-:Y:S01]  /*ae30*/  STL [R1+0x218], R64 ;  /* 0x0002184001007387 */ /* 0x0001e20000100800 */
[----:B------:R-:W-:-:S01]  /*ae40*/  FADD R16, R27, R16 ;  /* 0x000000101b107221 */ /* 0x000fc20000000000 */
[----:B------:R-:W-:Y:S02]  /*ae50*/  IMAD.MOV.U32 R27, RZ, RZ, R63 ;  /* 0x000000ffff1b7224 */ /* 0x000fe400078e003f */
[----:B------:R-:W3:Y:S04]  /*ae60*/  LDL.LU R63, [R1+0x220] ;  /* 0x00022000013f7983 */ /* 0x000ee80000300800 */
[----:B0-----:R-:W4:Y:S04]  /*ae70*/  LDL R64, [R1+0x1a0] ;  /* 0x0001a00001407983 */ /* 0x001f280000100800 */
[----:B------:R-:W4:Y:S01]  /*ae80*/  LDL.LU R65, [R1+0x224] ;  /* 0x0002240001417983 */ /* 0x000f220000300800 */
[----:B------:R-:W-:-:S03]  /*ae90*/  FADD R15, R28, R15 ;  /* 0x0000000f1c0f7221 */ /* 0x000fc60000000000 */
[----:B------:R-:W4:Y:S04]  /*aea0*/  LDL R66, [R1+0x1a4] ;  /* 0x0001a40001427983 */ /* 0x000f280000100800 */
[----:B------:R-:W4:Y:S04]  /*aeb0*/  LDL.LU R67, [R1+0x228] ;  /* 0x0002280001437983 */ /* 0x000f280000300800 */
        /* <DEDUP_REMOVED lines=13> */
[----:B------:R-:W4:Y:S04]  /*af90*/  LDL R31, [R1+0x144] ;  /* 0x00014400011f7983 */ /* 0x000f280000100800 */
[----:B------:R-:W4:Y:S04]  /*afa0*/  LDL R29, [R1+0x148] ;  /* 0x00014800011d7983 */ /* 0x000f280000100800 */
[----:B------:R-:W4:Y:S04]  /*afb0*/  LDL R55, [R1+0x14c] ;  /* 0x00014c0001377983 */ /* 0x000f280000100800 */
[----:B------:R-:W4:Y:S04]  /*afc0*/  LDL R54, [R1+0x150] ;  /* 0x0001500001367983 */ /* 0x000f280000100800 */
        /* <DEDUP_REMOVED lines=27> */
[----:B------:R-:W4:Y:S04]  /*b180*/  LDL.LU R32, [R1+0x244] ;  /* 0x0002440001207983 */ /* 0x000f280000300800 */
[----:B------:R-:W4:Y:S04]  /*b190*/  LDL.LU R30, [R1+0x248] ;  /* 0x00024800011e7983 */ /* 0x000f280000300800 */
[----:B------:R-:W4:Y:S01]  /*b1a0*/  LDL.LU R28, [R1+0x24c] ;  /* 0x00024c00011c7983 */ /* 0x000f220000300800 */
[----:B--2---:R-:W-:-:S05]  /*b1b0*/  FADD R26, R27, R26 ;  /* 0x0000001a1b1a7221 */ /* 0x004fca0000000000 */
[----:B------:R0:W-:Y:S04]  /*b1c0*/  STL [R1+0x21c], R26 ;  /* 0x00021c1a01007387 */ /* 0x0001e80000100800 */
[----:B------:R-:W2:Y:S01]  /*b1d0*/  LDL.LU R27, [R1+0x250] ;  /* 0x00025000011b7983 */ /* 0x000ea20000300800 */
[----:B---3--:R-:W-:-:S03]  /*b1e0*/  FADD R63, R62, R63 ;  /* 0x0000003f3e3f7221 */ /* 0x008fc60000000000 */
[----:B0-----:R-:W3:Y:S04]  /*b1f0*/  LDL.LU R26, [R1+0x254] ;  /* 0x00025400011a7983 */ /* 0x001ee80000300800 */
[----:B------:R-:W3:Y:S01]  /*b200*/  LDL.LU R62, [R1+0x7fc] ;  /* 0x0007fc00013e7983 */ /* 0x000ee20000300800 */
[----:B----4-:R-:W-:-:S03]  /*b210*/  FADD R65, R64, R65 ;  /* 0x0000004140417221 */ /* 0x010fc60000000000 */
[----:B------:R0:W-:Y:S01]  /*b220*/  STL [R1+0x220], R63 ;  /* 0x0002203f01007387 */ /* 0x0001e20000100800 */
[----:B------:R-:W-:-:S03]  /*b230*/  FADD R67, R66, R67 ;  /* 0x0000004342437221 */ /* 0x000fc60000000000 */
[----:B0-----:R-:W4:Y:S04]  /*b240*/  LDL.LU R63, [R1+0x7f8] ;  /* 0x0007f800013f7983 */ /* 0x001f280000300800 */
[----:B------:R-:W4:Y:S01]  /*b250*/  LDL.LU R64, [R1+0x7f4] ;  /* 0x0007f40001407983 */ /* 0x000f220000300800 */
[----:B------:R-:W-:-:S03]  /*b260*/  FADD R69, R68, R69 ;  /* 0x0000004544457221 */ /* 0x000fc60000000000 */
[----:B------:R0:W-:Y:S01]  /*b270*/  STL [R1+0x224], R65 ;  /* 0x0002244101007387 */ /* 0x0001e20000100800 */
[----:B------:R-:W-:-:S03]  /*b280*/  FADD R39, R70, R39 ;  /* 0x0000002746277221 */ /* 0x000fc60000000000 */
[----:B0-----:R-:W4:Y:S04]  /*b290*/  LDL.LU R65, [R1+0x7f0] ;  /* 0x0007f00001417983 */ /* 0x001f280000300800 */
[----:B------:R-:W4:Y:S01]  /*b2a0*/  LDL.LU R66, [R1+0x7ec] ;  /* 0x0007ec0001427983 */ /* 0x000f220000300800 */
[----:B------:R-:W-:-:S03]  /*b2b0*/  FADD R37, R38, R37 ;  /* 0x0000002526257221 */ /* 0x000fc60000000000 */
[----:B------:R0:W-:Y:S01]  /*b2c0*/  STL [R1+0x228], R67 ;  /* 0x0002284301007387 */ /* 0x0001e20000100800 */
[----:B------:R-:W-:-:S03]  /*b2d0*/  FADD R3, R36, R3 ;  /* 0x0000000324037221 */ /* 0x000fc60000000000 */
[----:B0-----:R-:W4:Y:S01]  /*b2e0*/  LDL.LU R67, [R1+0x7e8] ;  /* 0x0007e80001437983 */ /* 0x001f220000300800 */
[----:B------:R-:W-:-:S03]  /*b2f0*/  FADD R2, R35, R2 ;  /* 0x0000000223027221 */ /* 0x000fc60000000000 */
[----:B------:R-:W4:Y:S04]  /*b300*/  LDL.LU R68, [R1+0x7e4] ;  /* 0x0007e40001447983 */ /* 0x000f280000300800 */
[----:B------:R0:W-:Y:S01]  /*b310*/  STL [R1+0x22c], R69 ;  /* 0x00022c4501007387 */ /* 0x0001e20000100800 */
[----:B------:R-:W-:-:S03]  /*b320*/  FADD R0, R34, R0 ;  /* 0x0000000022007221 */ /* 0x000fc60000000000 */
[----:B0-----:R-:W4:Y:S04]  /*b330*/  LDL.LU R69, [R1+0x7e0] ;  /* 0x0007e00001457983 */ /* 0x001f280000300800 */
[----:B------:R-:W4:Y:S04]  /*b340*/  LDL.LU R70, [R1+0x7dc] ;  /* 0x0007dc0001467983 */ /* 0x000f280000300800 */
[----:B------:R-:W-:Y:S04]  /*b350*/  STL [R1+0x230], R39 ;  /* 0x0002302701007387 */ /* 0x000fe80000100800 */
[----:B------:R-:W-:Y:S04]  /*b360*/  STL [R1+0x234], R37 ;  /* 0x0002342501007387 */ /* 0x000fe80000100800 */
[----:B------:R0:W-:Y:S04]  /*b370*/  STL [R1+0x238], R3 ;  /* 0x0002380301007387 */ /* 0x0001e80000100800 */
[----:B0-----:R-:W4:Y:S04]  /*b380*/  LDL.LU R3, [R1+0x288] ;  /* 0x0002880001037983 */ /* 0x001f280000300800 */
[----:B------:R0:W-:Y:S04]  /*b390*/  STL [R1+0x23c], R2 ;  /* 0x00023c0201007387 */ /* 0x0001e80000100800 */
[----:B0-----:R-:W4:Y:S04]  /*b3a0*/  LDL.LU R2, [R1+0x28c] ;  /* 0x00028c0001027983 */ /* 0x001f280000300800 */
[----:B------:R0:W-:Y:S04]  /*b3b0*/  STL [R1+0x240], R0 ;  /* 0x0002400001007387 */ /* 0x0001e80000100800 */
[----:B0-----:R-:W4:Y:S01]  /*b3c0*/  LDL.LU R0, [R1+0x290] ;  /* 0x0002900001007983 */ /* 0x001f220000300800 */
        /* <DEDUP_REMOVED lines=13> */
[----:B------:R-:W-:-:S04]  /*b4a0*/  FADD R30, R31, R30 ;  /* 0x0000001e1f1e7221 */ /* 0x000fc80000000000 */
[----:B------:R-:W-:Y:S01]  /*b4b0*/  STL [R1+0x244], R32 ;  /* 0x0002442001007387 */ /* 0x000fe20000100800 */
[----:B------:R-:W-:-:S03]  /*b4c0*/  FADD R28, R29, R28 ;  /* 0x0000001c1d1c7221 */ /* 0x000fc60000000000 */
[----:B------:R-:W-:Y:S04]  /*b4d0*/  STL [R1+0x248], R30 ;  /* 0x0002481e01007387 */ /* 0x000fe80000100800 */
[----:B------:R-:W-:Y:S01]  /*b4e0*/  STL [R1+0x24c], R28 ;  /* 0x00024c1c01007387 */ /* 0x000fe20000100800 */
[----:B--2---:R-:W-:-:S01]  /*b4f0*/  FADD R27, R55, R27 ;  /* 0x0000001b371b7221 */ /* 0x004fc20000000000 */
[----:B---3--:R-:W-:-:S04]  /*b500*/  FADD R26, R54, R26 ;  /* 0x0000001a361a7221 */ /* 0x008fc80000000000 */
[----:B------:R-:W-:Y:S04]  /*b510*/  STL [R1+0x250], R27 ;  /* 0x0002501b01007387 */ /* 0x000fe80000100800 */
[----:B------:R-:W-:Y:S04]  /*b520*/  STL [R1+0x254], R26 ;  /* 0x0002541a01007387 */ /* 0x000fe80000100800 */
[----:B------:R-:W-:Y:S04]  /*b530*/  STL [R1+0x258], R25 ;  /* 0x0002581901007387 */ /* 0x000fe80000100800 */
[----:B------:R-:W-:Y:S04]  /*b540*/  STL [R1+0x25c], R24 ;  /* 0x00025c1801007387 */ /* 0x000fe80000100800 */
[----:B------:R-:W-:Y:S04]  /*b550*/  STL [R1+0x260], R13 ;  /* 0x0002600d01007387 */ /* 0x000fe80000100800 */
[----:B------:R-:W-:Y:S04]  /*b560*/  STL [R1+0x264], R12 ;  /* 0x0002640c01007387 */ /* 0x000fe80000100800 */
[----:B------:R-:W-:Y:S04]  /*b570*/  STL [R1+0x268], R11 ;  /* 0x0002680b01007387 */ /* 0x000fe80000100800 */
[----:B------:R0:W-:Y:S04]  /*b580*/  STL [R1+0x26c], R10 ;  /* 0x00026c0a01007387 */ /* 0x0001e80000100800 */
[----:B------:R-:W-:Y:S04]  /*b590*/  STL [R1+0x270], R9 ;  /* 0x0002700901007387 */ /* 0x000fe80000100800 */
[----:B------:R-:W-:Y:S04]  /*b5a0*/  STL [R1+0x274], R8 ;  /* 0x0002740801007387 */ /* 0x000fe80000100800 */
[----:B------:R-:W-:Y:S04]  /*b5b0*/  STL [R1+0x278], R7 ;  /* 0x0002780701007387 */ /* 0x000fe80000100800 */
[----:B------:R-:W-:Y:S04]  /*b5c0*/  STL [R1+0x27c], R6 ;  /* 0x00027c0601007387 */ /* 0x000fe80000100800 */
[----:B------:R-:W-:Y:S04]  /*b5d0*/  STL [R1+0x280], R5 ;  /* 0x0002800501007387 */ /* 0x000fe80000100800 */
[----:B------:R-:W-:Y:S01]  /*b5e0*/  STL [R1+0x284], R4 ;  /* 0x0002840401007387 */ /* 0x000fe20000100800 */
[----:B----4-:R-:W-:-:S01]  /*b5f0*/  FADD R3, R41, R3 ;  /* 0x0000000329037221 */ /* 0x010fc20000000000 */
[----:B------:R-:W-:Y:S01]  /*b600*/  FADD R2, R40, R2 ;  /* 0x0000000228027221 */ /* 0x000fe20000000000 */
[----:B------:R-:W-:-:S02]  /*b610*/  FADD R0, R71, R0 ;  /* 0x0000000047007221 */ /* 0x000fc40000000000 */
[----:B------:R-:W2:Y:S04]  /*b620*/  LDL R71, [R1+0x110] ;  /* 0x0001100001477983 */ /* 0x000ea80000100800 */
[----:B------:R1:W-:Y:S04]  /*b630*/  STL [R1+0x288], R3 ;  /* 0x0002880301007387 */ /* 0x0003e80000100800 */
[----:B0-----:R-:W2:Y:S04]  /*b640*/  LDL.LU R10, [R1+0x294] ;  /* 0x00029400010a7983 */ /* 0x001ea80000300800 */
[----:B------:R0:W-:Y:S04]  /*b650*/  STL [R1+0x28c], R2 ;  /* 0x00028c0201007387 */ /* 0x0001e80000100800 */
[----:B------:R-:W3:Y:S04]  /*b660*/  LDL R40, [R1+0x114] ;  /* 0x0001140001287983 */ /* 0x000ee80000100800 */
[----:B------:R4:W-:Y:S04]  /*b670*/  STL [R1+0x290], R0 ;  /* 0x0002900001007387 */ /* 0x0009e80000100800 */
[----:B------:R-:W3:Y:S04]  /*b680*/  LDL.LU R11, [R1+0x298] ;  /* 0x00029800010b7983 */ /* 0x000ee80000300800 */
[----:B------:R-:W3:Y:S04]  /*b690*/  LDL R41, [R1+0x118] ;  /* 0x0001180001297983 */ /* 0x000ee80000100800 */
        /* <DEDUP_REMOVED lines=20> */
[----:B-1----:R-:W3:Y:S04]  /*b7e0*/  LDL.LU R3, [R1+0x2c4] ;  /* 0x0002c40001037983 */ /* 0x002ee80000300800 */
[----:B------:R-:W3:Y:S04]  /*b7f0*/  LDL R26, [R1+0xc4] ;  /* 0x0000c400011a7983 */ /* 0x000ee80000100800 */
[----:B0-----:R-:W3:Y:S04]  /*b800*/  LDL.LU R2, [R1+0x2c8] ;  /* 0x0002c80001027983 */ /* 0x001ee80000300800 */
[----:B------:R-:W3:Y:S04]  /*b810*/  LDL R25, [R1+0xc8] ;  /* 0x0000c80001197983 */ /* 0x000ee80000100800 */
[----:B----4-:R-:W4:Y:S04]  /*b820*/  LDL.LU R0, [R1+0x2cc] ;  /* 0x0002cc0001007983 */ /* 0x010f280000300800 */
        /* <DEDUP_REMOVED lines=15> */
[----:B------:R-:W4:Y:S01]  /*b920*/  LDL.LU R4, [R1+0x2f4] ;  /* 0x0002f40001047983 */ /* 0x000f220000300800 */
[----:B--2---:R-:W-:-:S03]  /*b930*/  FADD R10, R71, R10 ;  /* 0x0000000a470a7221 */ /* 0x004fc60000000000 */
[----:B------:R-:W2:Y:S04]  /*b940*/  LDL.LU R71, [R1+0x7d8] ;  /* 0x0007d80001477983 */ /* 0x000ea80000300800 */
[----:B------:R0:W-:Y:S01]  /*b950*/  STL [R1+0x294], R10 ;  /* 0x0002940a01007387 */ /* 0x0001e20000100800 */
[----:B---3--:R-:W-:-:S03]  /*b960*/  FADD R11, R40, R11 ;  /* 0x0000000b280b7221 */ /* 0x008fc60000000000 */
[----:B0-----:R-:W3:Y:S04]  /*b970*/  LDL.LU R10, [R1+0x2dc] ;  /* 0x0002dc00010a7983 */ /* 0x001ee80000300800 */
[----:B------:R-:W2:Y:S01]  /*b980*/  LDL.LU R40, [R1+0x7d4] ;  /* 0x0007d40001287983 */ /* 0x000ea20000300800 */
[----:B------:R-:W-:-:S03]  /*b990*/  FADD R12, R41, R12 ;  /* 0x0000000c290c7221 */ /* 0x000fc60000000000 */
[----:B------:R0:W-:Y:S01]  /*b9a0*/  STL [R1+0x298], R11 ;  /* 0x0002980b01007387 */ /* 0x0001e20000100800 */
[----:B------:R-:W-:-:S03]  /*b9b0*/  FADD R13, R42, R13 ;  /* 0x0000000d2a0d7221 */ /* 0x000fc60000000000 */
[----:B0-----:R-:W2:Y:S04]  /*b9c0*/  LDL.LU R11, [R1+0x2d8] ;  /* 0x0002d800010b7983 */ /* 0x001ea80000300800 */
        /* <DEDUP_REMOVED lines=9> */
[----:B0-----:R-:W2:Y:S01]  /*ba60*/  LDL.LU R13, [R1+0x2d0] ;  /* 0x0002d000010d7983 */ /* 0x001ea20000300800 */
[----:B------:R-:W-:-:S03]  /*ba70*/  FADD R34, R35, R34 ;  /* 0x0000002223227221 */ /* 0x000fc60000000000 */
[----:B------:R-:W2:Y:S04]  /*ba80*/  LDL.LU R43, [R1+0x7c8] ;  /* 0x0007c800012b7983 */ /* 0x000ea80000300800 */
[----:B------:R0:W-:Y:S01]  /*ba90*/  STL [R1+0x2a4], R44 ;  /* 0x0002a42c01007387 */ /* 0x0001e20000100800 */
[----:B------:R-:W-:-:S03]  /*baa0*/  FADD R32, R33, R32 ;  /* 0x0000002021207221 */ /* 0x000fc60000000000 */
[----:B0-----:R-:W2:Y:S01]  /*bab0*/  LDL.LU R44, [R1+0x7c4] ;  /* 0x0007c400012c7983 */ /* 0x001ea20000300800 */
[----:B------:R-:W-:-:S03]  /*bac0*/  FADD R30, R31, R30 ;  /* 0x0000001e1f1e7221 */ /* 0x000fc60000000000 */
[----:B------:R-:W2:Y:S04]  /*bad0*/  LDL.LU R45, [R1+0x7c0] ;  /* 0x0007c000012d7983 */ /* 0x000ea80000300800 */
[----:B------:R0:W-:Y:S01]  /*bae0*/  STL [R1+0x2a8], R46 ;  /* 0x0002a82e01007387 */ /* 0x0001e20000100800 */
[----:B------:R-:W-:-:S01]  /*baf0*/  FADD R28, R29, R28 ;  /* 0x0000001c1d1c7221 */ /* 0x000fc20000000000 */
[----:B------:R-:W-:Y:S02]  /*bb00*/  FADD R3, R27, R3 ;  /* 0x000000031b037221 */ /* 0x000fe40000000000 */
[----:B0-----:R-:W2:Y:S04]  /*bb10*/  LDL.LU R46, [R1+0x7bc] ;  /* 0x0007bc00012e7983 */ /* 0x001ea80000300800 */
[----:B------:R-:W-:Y:S01]  /*bb20*/  STL [R1+0x2ac], R38 ;  /* 0x0002ac2601007387 */ /* 0x000fe20000100800 */
[----:B------:R-:W-:-:S03]  /*bb30*/  FADD R2, R26, R2 ;  /* 0x000000021a027221 */ /* 0x000fc60000000000 */
[----:B------:R-:W-:Y:S04]  /*bb40*/  STL [R1+0x2b0], R36 ;  /* 0x0002b02401007387 */ /* 0x000fe80000100800 */
[----:B------:R-:W-:Y:S01]  /*bb50*/  STL [R1+0x2b4], R34 ;  /* 0x0002b42201007387 */ /* 0x000fe20000100800 */
[----:B----4-:R-:W-:-:S03]  /*bb60*/  FADD R0, R25, R0 ;  /* 0x0000000019007221 */ /* 0x010fc60000000000 */
[----:B------:R0:W-:Y:S04]  /*bb70*/  STL [R1+0x2b8], R32 ;  /* 0x0002b82001007387 */ /* 0x0001e80000100800 */
[----:B------:R-:W-:Y:S04]  /*bb80*/  STL [R1+0x2bc], R30 ;  /* 0x0002bc1e01007387 */ /* 0x000fe80000100800 */
[----:B------:R-:W-:Y:S04]  /*bb90*/  STL [R1+0x2c0], R28 ;  /* 0x0002c01c01007387 */ /* 0x000fe80000100800 */
[----:B0-----:R-:W4:Y:S04]  /*bba0*/  LDL R32, [R1+0xf4] ;  /* 0x0000f40001207983 */ /* 0x001f280000100800 */
[----:B------:R0:W-:Y:S04]  /*bbb0*/  STL [R1+0x2c4], R3 ;  /* 0x0002c40301007387 */ /* 0x0001e80000100800 */
[----:B0-----:R-:W4:Y:S04]  /*bbc0*/  LDL.LU R3, [R1+0x2f8] ;  /* 0x0002f80001037983 */ /* 0x001f280000300800 */
[----:B------:R0:W-:Y:S04]  /*bbd0*/  STL [R1+0x2c8], R2 ;  /* 0x0002c80201007387 */ /* 0x0001e80000100800 */
[----:B------:R-:W4:Y:S04]  /*bbe0*/  LDL R30, [R1+0xf8] ;  /* 0x0000f800011e7983 */ /* 0x000f280000100800 */
[----:B------:R1:W-:Y:S04]  /*bbf0*/  STL [R1+0x2cc], R0 ;  /* 0x0002cc0001007387 */ /* 0x0003e80000100800 */
[----:B0-----:R-:W4:Y:S04]  /*bc00*/  LDL.LU R2, [R1+0x2fc] ;  /* 0x0002fc0001027983 */ /* 0x001f280000300800 */
[----:B------:R-:W4:Y:S04]  /*bc10*/  LDL R28, [R1+0xfc] ;  /* 0x0000fc00011c7983 */ /* 0x000f280000100800 */
[----:B-1----:R-:W4:Y:S01]  /*bc20*/  LDL.LU R0, [R1+0x300] ;  /* 0x0003000001007983 */ /* 0x002f220000300800 */
[----:B------:R-:W-:-:S01]  /*bc30*/  FADD R9, R52, R9 ;  /* 0x0000000934097221 */ /* 0x000fc20000000000 */
[----:B------:R-:W-:Y:S01]  /*bc40*/  FADD R8, R51, R8 ;  /* 0x0000000833087221 */ /* 0x000fe20000000000 */
[----:B------:R-:W-:-:S01]  /*bc50*/  FADD R7, R50, R7 ;  /* 0x0000000732077221 */ /* 0x000fc20000000000 */
[----:B------:R-:W-:Y:S01]  /*bc60*/  FADD R6, R49, R6 ;  /* 0x0000000631067221 */ /* 0x000fe20000000000 */
[----:B------:R-:W-:-:S01]  /*bc70*/  FADD R5, R48, R5 ;  /* 0x0000000530057221 */ /* 0x000fc20000000000 */
[----:B------:R-:W-:Y:S01]  /*bc80*/  FADD R4, R47, R4 ;  /* 0x000000042f047221 */ /* 0x000fe20000000000 */
[----:B---3--:R-:W-:-:S01]  /*bc90*/  FADD R10, R53, R10 ;  /* 0x0000000a350a7221 */ /* 0x008fc20000000000 */
[----:B--2---:R-:W-:Y:S01]  /*bca0*/  FADD R11, R54, R11 ;  /* 0x0000000b360b7221 */ /* 0x004fe20000000000 */
[----:B------:R-:W-:-:S01]  /*bcb0*/  FADD R12, R55, R12 ;  /* 0x0000000c370c7221 */ /* 0x000fc20000000000 */
[----:B------:R-:W-:-:S05]  /*bcc0*/  FADD R13, R24, R13 ;  /* 0x0000000d180d7221 */ /* 0x000fca0000000000 */
[----:B------:R-:W-:Y:S04]  /*bcd0*/  STL [R1+0x2d0], R13 ;  /* 0x0002d00d01007387 */ /* 0x000fe80000100800 */
[----:B------:R-:W-:Y:S04]  /*bce0*/  STL [R1+0x2d4], R12 ;  /* 0x0002d40c01007387 */ /* 0x000fe80000100800 */
[----:B------:R-:W-:Y:S04]  /*bcf0*/  STL [R1+0x2d8], R11 ;  /* 0x0002d80b01007387 */ /* 0x000fe80000100800 */
[----:B------:R-:W-:Y:S04]  /*bd00*/  STL [R1+0x2dc], R10 ;  /* 0x0002dc0a01007387 */ /* 0x000fe80000100800 */
[----:B------:R-:W-:Y:S04]  /*bd10*/  STL [R1+0x2e0], R9 ;  /* 0x0002e00901007387 */ /* 0x000fe80000100800 */
[----:B------:R-:W-:Y:S04]  /*bd20*/  STL [R1+0x2e4], R8 ;  /* 0x0002e40801007387 */ /* 0x000fe80000100800 */
[----:B------:R-:W-:Y:S04]  /*bd30*/  STL [R1+0x2e8], R7 ;  /* 0x0002e80701007387 */ /* 0x000fe80000100800 */
[----:B------:R-:W2:Y:S04]  /*bd40*/  LDL R35, [R1+0x80] ;  /* 0x0000800001237983 */ /* 0x000ea80000100800 */
[----:B------:R-:W-:Y:S04]  /*bd50*/  STL [R1+0x2ec], R6 ;  /* 0x0002ec0601007387 */ /* 0x000fe80000100800 */
[----:B------:R-:W2:Y:S04]  /*bd60*/  LDL.LU R34, [R1+0x304] ;  /* 0x0003040001227983 */ /* 0x000ea80000300800 */
[----:B------:R0:W-:Y:S04]  /*bd70*/  STL [R1+0x2f0], R5 ;  /* 0x0002f00501007387 */ /* 0x0001e80000100800 */
[----:B------:R-:W3:Y:S04]  /*bd80*/  LDL R33, [R1+0x84] ;  /* 0x0000840001217983 */ /* 0x000ee80000100800 */
[----:B------:R-:W-:Y:S04]  /*bd90*/  STL [R1+0x2f4], R4 ;  /* 0x0002f40401007387 */ /* 0x000fe80000100800 */
[----:B------:R-:W3:Y:S04]  /*bda0*/  LDL R24, [R1+0x88] ;  /* 0x0000880001187983 */ /* 0x000ee80000100800 */
[----:B------:R-:W3:Y:S04]  /*bdb0*/  LDL R54, [R1+0x8c] ;  /* 0x00008c0001367983 */ /* 0x000ee80000100800 */
[----:B------:R-:W3:Y:S04]  /*bdc0*/  LDL R52, [R1+0x90] ;  /* 0x0000900001347983 */ /* 0x000ee80000100800 */
[----:B------:R-:W3:Y:S04]  /*bdd0*/  LDL R50, [R1+0x94] ;  /* 0x0000940001327983 */ /* 0x000ee80000100800 */
[----:B------:R-:W3:Y:S04]  /*bde0*/  LDL R48, [R1+0x98] ;  /* 0x0000980001307983 */ /* 0x000ee80000100800 */
[----:B------:R-:W3:Y:S01]  /*bdf0*/  LDL R31, [R1+0x9c] ;  /* 0x00009c00011f7983 */ /* 0x000ee20000100800 */
[----:B----4-:R-:W-:-:S03]  /*be00*/  FADD R3, R32, R3 ;  /* 0x0000000320037221 */ /* 0x010fc60000000000 */
[----:B------:R-:W4:Y:S04]  /*be10*/  LDL R29, [R1+0xa0] ;  /* 0x0000a000011d7983 */ /* 0x000f280000100800 */
[----:B------:R-:W4:Y:S04]  /*be20*/  LDL R27, [R1+0xa4] ;  /* 0x0000a400011b7983 */ /* 0x000f280000100800 */
[----:B------:R-:W4:Y:S04]  /*be30*/  LDL R26, [R1+0xa8] ;  /* 0x0000a800011a7983 */ /* 0x000f280000100800 */
[----:B------:R-:W4:Y:S01]  /*be40*/  LDL R25, [R1+0xac] ;  /* 0x0000ac0001197983 */ /* 0x000f220000100800 */
[----:B------:R-:W-:-:S03]  /*be50*/  FADD R2, R30, R2 ;  /* 0x000000021e027221 */ /* 0x000fc60000000000 */
[----:B------:R-:W4:Y:S04]  /*be60*/  LDL R55, [R1+0xb0] ;  /* 0x0000b00001377983 */ /* 0x000f280000100800 */
[----:B------:R-:W4:Y:S01]  /*be70*/  LDL R53, [R1+0xb4] ;  /* 0x0000b40001357983 */ /* 0x000f220000100800 */
[----:B------:R-:W-:-:S03]  /*be80*/  FADD R0, R28, R0 ;  /* 0x000000001c007221 */ /* 0x000fc60000000000 */
[----:B------:R-:W4:Y:S04]  /*be90*/  LDL R51, [R1+0xb8] ;  /* 0x0000b80001337983 */ /* 0x000f280000100800 */
[----:B------:R-:W4:Y:S04]  /*bea0*/  LDL R49, [R1+0xbc] ;  /* 0x0000bc0001317983 */ /* 0x000f280000100800 */
[----:B------:R-:W4:Y:S04]  /*beb0*/  LDL R47, [R1+0x40] ;  /* 0x00004000012f7983 */ /* 0x000f280000100800 */
[----:B------:R-:W3:Y:S04]  /*bec0*/  LDL.LU R32, [R1+0x308] ;  /* 0x0003080001207983 */ /* 0x000ee80000300800 */
[----:B------:R1:W-:Y:S04]  /*bed0*/  STL [R1+0x2f8], R3 ;  /* 0x0002f80301007387 */ /* 0x0003e80000100800 */
[----:B0-----:R-:W4:Y:S04]  /*bee0*/  LDL.LU R5, [R1+0x30c] ;  /* 0x00030c0001057983 */ /* 0x001f280000300800 */
[----:B------:R0:W-:Y:S04]  /*bef0*/  STL [R1+0x2fc], R2 ;  /* 0x0002fc0201007387 */ /* 0x0001e80000100800 */
[----:B-1----:R-:W4:Y:S04]  /*bf00*/  LDL.LU R3, [R1+0x310] ;  /* 0x0003100001037983 */ /* 0x002f280000300800 */
[----:B------:R1:W-:Y:S04]  /*bf10*/  STL [R1+0x300], R0 ;  /* 0x0003000001007387 */ /* 0x0003e80000100800 */
[----:B0-----:R-:W4:Y:S04]  /*bf20*/  LDL.LU R2, [R1+0x314] ;  /* 0x0003140001027983 */ /* 0x001f280000300800 */
[----:B-1----:R-:W4:Y:S04]  /*bf30*/  LDL.LU R0, [R1+0x318] ;  /* 0x0003180001007983 */ /* 0x002f280000300800 */
[----:B------:R-:W4:Y:S04]  /*bf40*/  LDL.LU R4, [R1+0x31c] ;  /* 0x00031c0001047983 */ /* 0x000f280000300800 */
        /* <DEDUP_REMOVED lines=9> */
[----:B------:R-:W4:Y:S01]  /*bfe0*/  LDL.LU R6, [R1+0x344] ;  /* 0x0003440001067983 */ /* 0x000f220000300800 */
[----:B--2---:R-:W-:-:S05]  /*bff0*/  FADD R34, R35, R34 ;  /* 0x0000002223227221 */ /* 0x004fca0000000000 */
[----:B------:R-:W-:Y:S01]  /*c000*/  STL [R1+0x304], R34 ;  /* 0x0003042201007387 */ /* 0x000fe20000100800 */
[----:B---3--:R-:W-:-:S01]  /*c010*/  FADD R32, R33, R32 ;  /* 0x0000002021207221 */ /* 0x008fc20000000000 */
[----:B----4-:R-:W-:-:S04]  /*c020*/  FADD R5, R24, R5 ;  /* 0x0000000518057221 */ /* 0x010fc80000000000 */
[----:B------:R-:W-:Y:S04]  /*c030*/  STL [R1+0x308], R32 ;  /* 0x0003082001007387 */ /* 0x000fe80000100800 */
[----:B------:R0:W-:Y:S01]  /*c040*/  STL [R1+0x30c], R5 ;  /* 0x00030c0501007387 */ /* 0x0001e20000100800 */
[----:B------:R-:W-:-:S03]  /*c050*/  FADD R3, R54, R3 ;  /* 0x0000000336037221 */ /* 0x000fc60000000000 */
[----:B------:R-:W2:Y:S04]  /*c060*/  LDL R24, [R1+0x44] ;  /* 0x0000440001187983 */ /* 0x000ea80000100800 */
[----:B------:R1:W-:Y:S01]  /*c070*/  STL [R1+0x310], R3 ;  /* 0x0003100301007387 */ /* 0x0003e20000100800 */
[----:B------:R-:W-:-:S03]  /*c080*/  FADD R2, R52, R2 ;  /* 0x0000000234027221 */ /* 0x000fc60000000000 */
[----:B0-----:R-:W2:Y:S01]  /*c090*/  LDL.LU R5, [R1+0x348] ;  /* 0x0003480001057983 */ /* 0x001ea20000300800 */
[----:B------:R-:W-:-:S03]  /*c0a0*/  FADD R0, R50, R0 ;  /* 0x0000000032007221 */ /* 0x000fc60000000000 */
[----:B------:R-:W-:Y:S04]  /*c0b0*/  STL [R1+0x314], R2 ;  /* 0x0003140201007387 */ /* 0x000fe80000100800 */
[----:B------:R-:W3:Y:S04]  /*c0c0*/  LDL R54, [R1+0x48] ;  /* 0x0000480001367983 */ /* 0x000ee80000100800 */
[----:B------:R0:W-:Y:S04]  /*c0d0*/  STL [R1+0x318], R0 ;  /* 0x0003180001007387 */ /* 0x0001e80000100800 */
[----:B-1----:R-:W3:Y:S04]  /*c0e0*/  LDL.LU R3, [R1+0x34c] ;  /* 0x00034c0001037983 */ /* 0x002ee80000300800 */
[----:B------:R-:W4:Y:S04]  /*c0f0*/  LDL R52, [R1+0x4c] ;  /* 0x00004c0001347983 */ /* 0x000f280000100800 */
[----:B0-----:R-:W4:Y:S01]  /*c100*/  LDL.LU R0, [R1+0x350] ;  /* 0x0003500001007983 */ /* 0x001f220000300800 */
[----:B------:R-:W-:-:S03]  /*c110*/  FADD R4, R48, R4 ;  /* 0x0000000430047221 */ /* 0x000fc60000000000 */
[----:B------:R-:W4:Y:S04]  /*c120*/  LDL R50, [R1+0x50] ;  /* 0x0000500001327983 */ /* 0x000f280000100800 */
[----:B------:R-:W4:Y:S04]  /*c130*/  LDL.LU R2, [R1+0x354] ;  /* 0x0003540001027983 */ /* 0x000f280000300800 */
[----:B------:R-:W4:Y:S04]  /*c140*/  LDL R48, [R1+0x54] ;  /* 0x0000540001307983 */ /* 0x000f280000100800 */
[----:B------:R0:W-:Y:S04]  /*c150*/  STL [R1+0x31c], R4 ;  /* 0x00031c0401007387 */ /* 0x0001e80000100800 */
[----:B0-----:R-:W4:Y:S01]  /*c160*/  LDL.LU R4, [R1+0x358] ;  /* 0x0003580001047983 */ /* 0x001f220000300800 */
[----:B------:R-:W-:-:S01]  /*c170*/  FADD R30, R31, R30 ;  /* 0x0000001e1f1e7221 */ /* 0x000fc20000000000 */
[----:B------:R-:W-:Y:S01]  /*c180*/  FADD R28, R29, R28 ;  /* 0x0000001c1d1c7221 */ /* 0x000fe20000000000 */
[----:B------:R-:W-:-:S01]  /*c190*/  FADD R13, R27, R13 ;  /* 0x0000000d1b0d7221 */ /* 0x000fc20000000000 */
[----:B------:R-:W-:Y:S01]  /*c1a0*/  FADD R12, R26, R12 ;  /* 0x0000000c1a0c7221 */ /* 0x000fe20000000000 */
[----:B------:R-:W-:-:S01]  /*c1b0*/  FADD R11, R25, R11 ;  /* 0x0000000b190b7221 */ /* 0x000fc20000000000 */
[----:B------:R-:W-:Y:S01]  /*c1c0*/  STL [R1+0x320], R30 ;  /* 0x0003201e01007387 */ /* 0x000fe20000100800 */
[----:B------:R-:W-:-:S01]  /*c1d0*/  FADD R10, R55, R10 ;  /* 0x0000000a370a7221 */ /* 0x000fc20000000000 */
[----:B------:R-:W-:-:S02]  /*c1e0*/  FADD R9, R53, R9 ;  /* 0x0000000935097221 */ /* 0x000fc40000000000 */
[----:B------:R-:W-:Y:S01]  /*c1f0*/  STL [R1+0x324], R28 ;  /* 0x0003241c01007387 */ /* 0x000fe20000100800 */
[----:B------:R-:W-:-:S03]  /*c200*/  FADD R8, R51, R8 ;  /* 0x0000000833087221 */ /* 0x000fc60000000000 */
[----:B------:R-:W-:Y:S01]  /*c210*/  STL [R1+0x328], R13 ;  /* 0x0003280d01007387 */ /* 0x000fe20000100800 */
[----:B------:R-:W-:-:S03]  /*c220*/  FADD R7, R49, R7 ;  /* 0x0000000731077221 */ /* 0x000fc60000000000 */
[----:B------:R-:W-:Y:S01]  /*c230*/  STL [R1+0x32c], R12 ;  /* 0x00032c0c01007387 */ /* 0x000fe20000100800 */
[----:B------:R-:W-:-:S03]  /*c240*/  FADD R6, R47, R6 ;  /* 0x000000062f067221 */ /* 0x000fc60000000000 */
[----:B------:R-:W-:Y:S04]  /*c250*/  STL [R1+0x330], R11 ;  /* 0x0003300b01007387 */ /* 0x000fe80000100800 */
[----:B------:R0:W-:Y:S04]  /*c260*/  STL [R1+0x334], R10 ;  /* 0x0003340a01007387 */ /* 0x0001e80000100800 */
[----:B------:R-:W-:Y:S04]  /*c270*/  STL [R1+0x338], R9 ;  /* 0x0003380901007387 */ /* 0x000fe80000100800 */
[----:B------:R-:W4:Y:S04]  /*c280*/  LDL R47, [R1+0x58] ;  /* 0x00005800012f7983 */ /* 0x000f280000100800 */
[----:B------:R-:W-:Y:S04]  /*c290*/  STL [R1+0x33c], R8 ;  /* 0x00033c0801007387 */ /* 0x000fe80000100800 */
[----:B------:R-:W4:Y:S04]  /*c2a0*/  LDL R49, [R1+0x5c] ;  /* 0x00005c0001317983 */ /* 0x000f280000100800 */
[----:B------:R-:W-:Y:S04]  /*c2b0*/  STL [R1+0x340], R7 ;  /* 0x0003400701007387 */ /* 0x000fe80000100800 */
[----:B------:R-:W4:Y:S04]  /*c2c0*/  LDL R51, [R1+0x60] ;  /* 0x0000600001337983 */ /* 0x000f280000100800 */
[----:B------:R-:W-:Y:S04]  /*c2d0*/  STL [R1+0x344], R6 ;  /* 0x0003440601007387 */ /* 0x000fe80000100800 */
[----:B------:R-:W4:Y:S04]  /*c2e0*/  LDL R53, [R1+0x64] ;  /* 0x0000640001357983 */ /* 0x000f280000100800 */
[----:B------:R-:W4:Y:S04]  /*c2f0*/  LDL R55, [R1+0x68] ;  /* 0x0000680001377983 */ /* 0x000f280000100800 */
[----:B0-----:R-:W4:Y:S04]  /*c300*/  LDL R10, [R1+0x6c] ;  /* 0x00006c00010a7983 */ /* 0x001f280000100800 */
[----:B------:R-:W4:Y:S04]  /*c310*/  LDL R11, [R1+0x70] ;  /* 0x00007000010b7983 */ /* 0x000f280000100800 */
[----:B------:R-:W4:Y:S04]  /*c320*/  LDL R35, [R1+0x74] ;  /* 0x0000740001237983 */ /* 0x000f280000100800 */
[----:B------:R-:W4:Y:S04]  /*c330*/  LDL R33, [R1+0x78] ;  /* 0x0000780001217983 */ /* 0x000f280000100800 */
[----:B------:R-:W4:Y:S04]  /*c340*/  LDL R31, [R1+0x7c] ;  /* 0x00007c00011f7983 */ /* 0x000f280000100800 */
[----:B------:R-:W4:Y:S04]  /*c350*/  LDL R29, [R1] ;  /* 0x00000000011d7983 */ /* 0x000f280000100800 */
[----:B------:R-:W4:Y:S04]  /*c360*/  LDL R27, [R1+0x4] ;  /* 0x00000400011b7983 */ /* 0x000f280000100800 */
[----:B------:R-:W4:Y:S01]  /*c370*/  LDL R25, [R1+0x8] ;  /* 0x0000080001197983 */ /* 0x000f220000100800 */
[----:B--2---:R-:W-:-:S01]  /*c380*/  FADD R5, R24, R5 ;  /* 0x0000000518057221 */ /* 0x004fc20000000000 */
[----:B---3--:R-:W-:Y:S01]  /*c390*/  FADD R3, R54, R3 ;  /* 0x0000000336037221 */ /* 0x008fe20000000000 */
[----:B----4-:R-:W-:-:S05]  /*c3a0*/  FADD R0, R52, R0 ;  /* 0x0000000034007221 */ /* 0x010fca0000000000 */
[----:B------:R0:W-:Y:S01]  /*c3b0*/  STL [R1+0x350], R0 ;  /* 0x0003500001007387 */ /* 0x0001e20000100800 */
[----:B------:R-:W-:-:S03]  /*c3c0*/  FADD R2, R50, R2 ;  /* 0x0000000232027221 */ /* 0x000fc60000000000 */
[----:B------:R-:W-:Y:S04]  /*c3d0*/  STL [R1+0x348], R5 ;  /* 0x0003480501007387 */ /* 0x000fe80000100800 */
[----:B0-----:R-:W2:Y:S04]  /*c3e0*/  LDL.LU R0, [R1+0x38c] ;  /* 0x00038c0001007983 */ /* 0x001ea80000300800 */
[----:B------:R0:W-:Y:S01]  /*c3f0*/  STL [R1+0x34c], R3 ;  /* 0x00034c0301007387 */ /* 0x0001e20000100800 */
[----:B------:R-:W-:-:S03]  /*c400*/  FADD R4, R48, R4 ;  /* 0x0000000430047221 */ /* 0x000fc60000000000 */
[----:B0-----:R-:W3:Y:S04]  /*c410*/  LDL.LU R3, [R1+0x384] ;  /* 0x0003840001037983 */ /* 0x001ee80000300800 */
[----:B------:R0:W-:Y:S04]  /*c420*/  STL [R1+0x354], R2 ;  /* 0x0003540201007387 */ /* 0x0001e80000100800 */
[----:B0-----:R-:W4:Y:S04]  /*c430*/  LDL.LU R2, [R1+0x388] ;  /* 0x0003880001027983 */ /* 0x001f280000300800 */
[----:B------:R-:W3:Y:S04]  /*c440*/  LDL.LU R48, [R1+0x35c] ;  /* 0x00035c0001307983 */ /* 0x000ee80000300800 */
[----:B------:R-:W4:Y:S04]  /*c450*/  LDL.LU R50, [R1+0x360] ;  /* 0x0003600001327983 */ /* 0x000f280000300800 */
[----:B------:R-:W4:Y:S04]  /*c460*/  LDL.LU R52, [R1+0x364] ;  /* 0x0003640001347983 */ /* 0x000f280000300800 */
[----:B------:R0:W-:Y:S04]  /*c470*/  STL [R1+0x358], R4 ;  /* 0x0003580401007387 */ /* 0x0001e80000100800 */
[----:B------:R-:W4:Y:S04]  /*c480*/  LDL.LU R54, [R1+0x368] ;  /* 0x0003680001367983 */ /* 0x000f280000300800 */
[----:B------:R-:W4:Y:S04]  /*c490*/  LDL.LU R9, [R1+0x36c] ;  /* 0x00036c0001097983 */ /* 0x000f280000300800 */
[----:B------:R-:W4:Y:S04]  /*c4a0*/  LDL.LU R8, [R1+0x370] ;  /* 0x0003700001087983 */ /* 0x000f280000300800 */
[----:B------:R-:W4:Y:S04]  /*c4b0*/  LDL.LU R7, [R1+0x374] ;  /* 0x0003740001077983 */ /* 0x000f280000300800 */
[----:B------:R-:W4:Y:S04]  /*c4c0*/  LDL.LU R6, [R1+0x378] ;  /* 0x0003780001067983 */ /* 0x000f280000300800 */
[----:B------:R-:W4:Y:S04]  /*c4d0*/  LDL.LU R5, [R1+0x37c] ;  /* 0x00037c0001057983 */ /* 0x000f280000300800 */
[----:B0-----:R-:W4:Y:S04]  /*c4e0*/  LDL.LU R4, [R1+0x380] ;  /* 0x0003800001047983 */ /* 0x001f280000300800 */
        /* <DEDUP_REMOVED lines=12> */
[----:B--2---:R-:W-:-:S01]  /*c5b0*/  FADD R0, R25, R0 ;  /* 0x0000000019007221 */ /* 0x004fc20000000000 */
[----:B---3--:R-:W-:-:S02]  /*c5c0*/  FADD R48, R47, R48 ;  /* 0x000000302f307221 */ /* 0x008fc40000000000 */
[----:B------:R-:W2:Y:S01]  /*c5d0*/  LDL.LU R47, [R1+0x7b8] ;  /* 0x0007b800012f7983 */ /* 0x000ea20000300800 */
[----:B----4-:R-:W-:-:S03]  /*c5e0*/  FADD R50, R49, R50 ;  /* 0x0000003231327221 */ /* 0x010fc60000000000 */
[----:B------:R0:W-:Y:S01]  /*c5f0*/  STL [R1+0x35c], R48 ;  /* 0x00035c3001007387 */ /* 0x0001e20000100800 */
[----:B------:R-:W-:-:S03]  /*c600*/  FADD R52, R51, R52 ;  /* 0x0000003433347221 */ /* 0x000fc60000000000 */
[----:B0-----:R-:W3:Y:S01]  /*c610*/  LDL.LU R48, [R1+0x7b4] ;  /* 0x0007b40001307983 */ /* 0x001ee20000300800 */
[----:B------:R-:W-:-:S03]  /*c620*/  FADD R54, R53, R54 ;  /* 0x0000003635367221 */ /* 0x000fc60000000000 */
[----:B------:R-:W4:Y:S04]  /*c630*/  LDL.LU R49, [R1+0x7b0] ;  /* 0x0007b00001317983 */ /* 0x000f280000300800 */
[----:B------:R0:W-:Y:S01]  /*c640*/  STL [R1+0x360], R50 ;  /* 0x0003603201007387 */ /* 0x0001e20000100800 */
[----:B------:R-:W-:-:S01]  /*c650*/  FADD R9, R55, R9 ;  /* 0x0000000937097221 */ /* 0x000fc20000000000 */
[----:B------:R-:W-:Y:S01]  /*c660*/  FADD R8, R10, R8 ;  /* 0x000000080a087221 */ /* 0x000fe20000000000 */
[----:B------:R-:W-:-:S01]  /*c670*/  FADD R7, R11, R7 ;  /* 0x000000070b077221 */ /* 0x000fc20000000000 */
[----:B0-----:R-:W4:Y:S04]  /*c680*/  LDL.LU R50, [R1+0x7ac] ;  /* 0x0007ac0001327983 */ /* 0x001f280000300800 */
        /* <DEDUP_REMOVED lines=9> */
[----:B------:R-:W-:-:S02]  /*c720*/  FADD R2, R27, R2 ;  /* 0x000000021b027221 */ /* 0x000fc40000000000 */
[----:B0-----:R-:W4:Y:S04]  /*c730*/  LDL.LU R54, [R1+0x79c] ;  /* 0x00079c0001367983 */ /* 0x001f280000300800 */
[----:B------:R-:W4:Y:S04]  /*c740*/  LDL.LU R55, [R1+0x798] ;  /* 0x0007980001377983 */ /* 0x000f280000300800 */
[----:B------:R0:W-:Y:S04]  /*c750*/  STL [R1+0x36c], R9 ;  /* 0x00036c0901007387 */ /* 0x0001e80000100800 */
[----:B------:R1:W-:Y:S04]  /*c760*/  STL [R1+0x370], R8 ;  /* 0x0003700801007387 */ /* 0x0003e80000100800 */
[----:B------:R1:W-:Y:S04]  /*c770*/  STL [R1+0x374], R7 ;  /* 0x0003740701007387 */ /* 0x0003e80000100800 */
[----:B------:R1:W-:Y:S04]  /*c780*/  STL [R1+0x378], R6 ;  /* 0x0003780601007387 */ /* 0x0003e80000100800 */
[----:B------:R1:W-:Y:S04]  /*c790*/  STL [R1+0x37c], R5 ;  /* 0x00037c0501007387 */ /* 0x0003e80000100800 */
[----:B------:R1:W-:Y:S04]  /*c7a0*/  STL [R1+0x380], R4 ;  /* 0x0003800401007387 */ /* 0x0003e80000100800 */
[----:B------:R-:W2:Y:S04]  /*c7b0*/  LDL.LU R25, [R1+0x390] ;  /* 0x0003900001197983 */ /* 0x000ea80000300800 */
[----:B------:R1:W-:Y:S04]  /*c7c0*/  STL [R1+0x384], R3 ;  /* 0x0003840301007387 */ /* 0x0003e80000100800 */
[----:B------:R-:W3:Y:S04]  /*c7d0*/  LDL.LU R27, [R1+0x394] ;  /* 0x00039400011b7983 */ /* 0x000ee80000300800 */
[----:B------:R1:W-:Y:S04]  /*c7e0*/  STL [R1+0x388], R2 ;  /* 0x0003880201007387 */ /* 0x0003e80000100800 */
[----:B------:R-:W4:Y:S04]  /*c7f0*/  LDL.LU R29, [R1+0x398] ;  /* 0x00039800011d7983 */ /* 0x000f280000300800 */
[----:B------:R1:W-:Y:S04]  /*c800*/  STL [R1+0x38c], R0 ;  /* 0x00038c0001007387 */ /* 0x0003e80000100800 */
[----:B------:R-:W4:Y:S04]  /*c810*/  LDL.LU R31, [R1+0x39c] ;  /* 0x00039c00011f7983 */ /* 0x000f280000300800 */
[----:B------:R-:W4:Y:S04]  /*c820*/  LDL.LU R33, [R1+0x3a0] ;  /* 0x0003a00001217983 */ /* 0x000f280000300800 */
[----:B------:R-:W4:Y:S04]  /*c830*/  LDL.LU R35, [R1+0x3a4] ;  /* 0x0003a40001237983 */ /* 0x000f280000300800 */
[----:B------:R-:W4:Y:S04]  /*c840*/  LDL.LU R11, [R1+0x3a8] ;  /* 0x0003a800010b7983 */ /* 0x000f280000300800 */
[----:B------:R-:W4:Y:S04]  /*c850*/  LDL.LU R10, [R1+0x3ac] ;  /* 0x0003ac00010a7983 */ /* 0x000f280000300800 */
        /* <DEDUP_REMOVED lines=8> */
[----:B------:R-:W4:Y:S01]  /*c8e0*/  LDL.LU R0, [R1+0x3d0] ;  /* 0x0003d00001007983 */ /* 0x000f220000300800 */
[----:B--2---:R-:W-:-:S03]  /*c8f0*/  FADD R25, R24, R25 ;  /* 0x0000001918197221 */ /* 0x004fc60000000000 */
[----:B------:R-:W2:Y:S04]  /*c900*/  LDL.LU R24, [R1+0x794] ;  /* 0x0007940001187983 */ /* 0x000ea80000300800 */
[----:B------:R0:W-:Y:S01]  /*c910*/  STL [R1+0x390], R25 ;  /* 0x0003901901007387 */ /* 0x0001e20000100800 */
[----:B---3--:R-:W-:-:S03]  /*c920*/  FADD R27, R26, R27 ;  /* 0x0000001b1a1b7221 */ /* 0x008fc60000000000 */
[----:B0-----:R-:W3:Y:S01]  /*c930*/  LDL.LU R25, [R1+0x790] ;  /* 0x0007900001197983 */ /* 0x001ee20000300800 */
[----:B----4-:R-:W-:-:S03]  /*c940*/  FADD R29, R28, R29 ;  /* 0x0000001d1c1d7221 */ /* 0x010fc60000000000 */
[----:B------:R-:W4:Y:S04]  /*c950*/  LDL.LU R26, [R1+0x78c] ;  /* 0x00078c00011a7983 */ /* 0x000f280000300800 */
[----:B------:R0:W-:Y:S01]  /*c960*/  STL [R1+0x394], R27 ;  /* 0x0003941b01007387 */ /* 0x0001e20000100800 */
[----:B------:R-:W-:-:S01]  /*c970*/  FADD R31, R30, R31 ;  /* 0x0000001f1e1f7221 */ /* 0x000fc20000000000 */
[----:B------:R-:W-:Y:S02]  /*c980*/  FADD R33, R32, R33 ;  /* 0x0000002120217221 */ /* 0x000fe40000000000 */
        /* <DEDUP_REMOVED lines=29> */
[----:B------:R1:W-:Y:S01]  /*cb60*/  STL [R1+0x3b8], R7 ;  /* 0x0003b80701007387 */ /* 0x0003e20000100800 */
[----:B------:R-:W-:-:S03]  /*cb70*/  FADD R0, R219, R0 ;  /* 0x00000000db007221 */ /* 0x000fc60000000000 */
        /* <DEDUP_REMOVED lines=23> */
[----:B--2---:R-:W-:-:S01]  /*ccf0*/  FADD R39, R220, R39 ;  /* 0x00000027dc277221 */ /* 0x004fc20000000000 */
[----:B---3--:R-:W-:-:S04]  /*cd00*/  FADD R38, R221, R38 ;  /* 0x00000026dd267221 */ /* 0x008fc80000000000 */
[----:B------:R0:W-:Y:S01]  /*cd10*/  STL [R1+0x3d4], R39 ;  /* 0x0003d42701007387 */ /* 0x0001e20000100800 */
[----:B----4-:R-:W-:-:S03]  /*cd20*/  FADD R37, R222, R37 ;  /* 0x00000025de257221 */ /* 0x010fc60000000000 */
[----:B------:R1:W-:Y:S01]  /*cd30*/  STL [R1+0x3d8], R38 ;  /* 0x0003d82601007387 */ /* 0x0003e20000100800 */
[----:B------:R-:W-:-:S03]  /*cd40*/  FADD R14, R223, R14 ;  /* 0x0000000edf0e7221 */ /* 0x000fc60000000000 */
        /* <DEDUP_REMOVED lines=24> */
[----:B0-----:R-:W4:Y:S01]  /*ced0*/  LDL.LU R39, [R1+0x418] ;  /* 0x0004180001277983 */ /* 0x001f220000300800 */
[----:B------:R-:W-:-:S03]  /*cee0*/  FADD R0, R204, R0 ;  /* 0x00000000cc007221 */ /* 0x000fc60000000000 */
[----:B------:R0:W-:Y:S04]  /*cef0*/  STL [R1+0x40c], R3 ;  /* 0x00040c0301007387 */ /* 0x0001e80000100800 */
[----:B-1----:R-:W4:Y:S04]  /*cf00*/  LDL.LU R38, [R1+0x41c] ;  /* 0x00041c0001267983 */ /* 0x002f280000300800 */
[----:B------:R1:W-:Y:S04]  /*cf10*/  STL [R1+0x410], R2 ;  /* 0x0004100201007387 */ /* 0x0003e80000100800 */
[----:B--2---:R-:W2:Y:S04]  /*cf20*/  LDL.LU R37, [R1+0x420] ;  /* 0x0004200001257983 */ /* 0x004ea80000300800 */
[----:B------:R1:W-:Y:S04]  /*cf30*/  STL [R1+0x414], R0 ;  /* 0x0004140001007387 */ /* 0x0003e80000100800 */
[----:B---3--:R-:W3:Y:S04]  /*cf40*/  LDL.LU R14, [R1+0x424] ;  /* 0x00042400010e7983 */ /* 0x008ee80000300800 */
[----:B----4-:R-:W4:Y:S04]  /*cf50*/  LDL.LU R13, [R1+0x428] ;  /* 0x00042800010d7983 */ /* 0x010f280000300800 */
        /* <DEDUP_REMOVED lines=9> */
[----:B0-----:R-:W4:Y:S04]  /*cff0*/  LDL.LU R3, [R1+0x450] ;  /* 0x0004500001037983 */ /* 0x001f280000300800 */
[----:B-1----:R-:W4:Y:S04]  /*d000*/  LDL.LU R2, [R1+0x454] ;  /* 0x0004540001027983 */ /* 0x002f280000300800 */
[----:B------:R-:W4:Y:S01]  /*d010*/  LDL.LU R0, [R1+0x458] ;  /* 0x0004580001007983 */ /* 0x000f220000300800 */
[----:B------:R-:W-:-:S01]  /*d020*/  FADD R39, R205, R39 ;  /* 0x00000027cd277221 */ /* 0x000fc20000000000 */
[----:B------:R-:W-:-:S04]  /*d030*/  FADD R38, R206, R38 ;  /* 0x00000026ce267221 */ /* 0x000fc80000000000 */
[----:B------:R0:W-:Y:S01]  /*d040*/  STL [R1+0x418], R39 ;  /* 0x0004182701007387 */ /* 0x0001e20000100800 */
[----:B--2---:R-:W-:-:S03]  /*d050*/  FADD R37, R207, R37 ;  /* 0x00000025cf257221 */ /* 0x004fc60000000000 */
[----:B------:R1:W-:Y:S01]  /*d060*/  STL [R1+0x41c], R38 ;  /* 0x00041c2601007387 */ /* 0x0003e20000100800 */
[----:B---3--:R-:W-:-:S03]  /*d070*/  FADD R14, R208, R14 ;  /* 0x0000000ed00e7221 */ /* 0x008fc60000000000 */
        /* <DEDUP_REMOVED lines=455> */
[----:B------:R-:W-:Y:S01]  /*ecf0*/  STL [R1+0x67c], R39 ;  /* 0x00067c2701007387 */ /* 0x000fe20000100800 */
[----:B--2---:R-:W-:-:S03]  /*ed00*/  FADD R37, R40, R37 ;  /* 0x0000002528257221 */ /* 0x004fc60000000000 */
[----:B------:R-:W-:Y:S01]  /*ed10*/  STL [R1+0x680], R38 ;  /* 0x0006802601007387 */ /* 0x000fe20000100800 */
[----:B---3--:R-:W-:-:S03]  /*ed20*/  FADD R14, R41, R14 ;  /* 0x0000000e290e7221 */ /* 0x008fc60000000000 */
[----:B------:R0:W-:Y:S01]  /*ed30*/  STL [R1+0x684], R37 ;  /* 0x0006842501007387 */ /* 0x0001e20000100800 */
[----:B----4-:R-:W-:-:S03]  /*ed40*/  FADD R13, R42, R13 ;  /* 0x0000000d2a0d7221 */ /* 0x010fc60000000000 */
[----:B------:R-:W-:Y:S01]  /*ed50*/  STL [R1+0x688], R14 ;  /* 0x0006880e01007387 */ /* 0x000fe20000100800 */
        /* <DEDUP_REMOVED lines=21> */
[----:B0-----:R-:W4:Y:S04]  /*eeb0*/  LDL.LU R37, [R1+0x6c0] ;  /* 0x0006c00001257983 */ /* 0x001f280000300800 */
[----:B------:R0:W-:Y:S04]  /*eec0*/  STL [R1+0x6b4], R3 ;  /* 0x0006b40301007387 */ /* 0x0001e80000100800 */
[----:B------:R-:W4:Y:S04]  /*eed0*/  LDL.LU R38, [R1+0x6c4] ;  /* 0x0006c40001267983 */ /* 0x000f280000300800 */
[----:B------:R0:W-:Y:S04]  /*eee0*/  STL [R1+0x6b8], R2 ;  /* 0x0006b80201007387 */ /* 0x0001e80000100800 */
[----:B------:R-:W4:Y:S01]  /*eef0*/  LDL.LU R39, [R1+0x6c8] ;  /* 0x0006c80001277983 */ /* 0x000f220000300800 */
[----:B------:R-:W-:-:S05]  /*ef00*/  FADD R0, R54, R0 ;  /* 0x0000000036007221 */ /* 0x000fca0000000000 */
[----:B------:R0:W-:Y:S04]  /*ef10*/  STL [R1+0x6bc], R0 ;  /* 0x0006bc0001007387 */ /* 0x0001e80000100800 */
[----:B-1----:R-:W4:Y:S04]  /*ef20*/  LDL.LU R13, [R1+0x6cc] ;  /* 0x0006cc00010d7983 */ /* 0x002f280000300800 */
[----:B--2---:R-:W2:Y:S04]  /*ef30*/  LDL.LU R12, [R1+0x6d0] ;  /* 0x0006d000010c7983 */ /* 0x004ea80000300800 */
        /* <DEDUP_REMOVED lines=8> */
[----:B0-----:R-:W4:Y:S04]  /*efc0*/  LDL.LU R3, [R1+0x6f4] ;  /* 0x0006f40001037983 */ /* 0x001f280000300800 */
[----:B------:R-:W4:Y:S04]  /*efd0*/  LDL.LU R2, [R1+0x6f8] ;  /* 0x0006f80001027983 */ /* 0x000f280000300800 */
[----:B------:R-:W4:Y:S04]  /*efe0*/  LDL.LU R0, [R1+0x6fc] ;  /* 0x0006fc0001007983 */ /* 0x000f280000300800 */
[----:B------:R-:W4:Y:S01]  /*eff0*/  LDL.LU R14, [R1+0x700] ;  /* 0x00070000010e7983 */ /* 0x000f220000300800 */
[----:B------:R-:W-:-:S05]  /*f000*/  FADD R37, R55, R37 ;  /* 0x0000002537257221 */ /* 0x000fca0000000000 */
[----:B------:R0:W-:Y:S01]  /*f010*/  STL [R1+0x6c0], R37 ;  /* 0x0006c02501007387 */ /* 0x0001e20000100800 */
[----:B------:R-:W-:-:S03]  /*f020*/  FADD R38, R24, R38 ;  /* 0x0000002618267221 */ /* 0x000fc60000000000 */
[----:B0-----:R-:W4:Y:S01]  /*f030*/  LDL.LU R37, [R1+0x760] ;  /* 0x0007600001257983 */ /* 0x001f220000300800 */
[----:B------:R-:W-:-:S03]  /*f040*/  FADD R39, R25, R39 ;  /* 0x0000002719277221 */ /* 0x000fc60000000000 */
[----:B------:R0:W-:Y:S04]  /*f050*/  STL [R1+0x6c4], R38 ;  /* 0x0006c42601007387 */ /* 0x0001e80000100800 */
[----:B0-----:R-:W4:Y:S04]  /*f060*/  LDL.LU R38, [R1+0x75c] ;  /* 0x00075c0001267983 */ /* 0x001f280000300800 */
[----:B------:R0:W-:Y:S04]  /*f070*/  STL [R1+0x6c8], R39 ;  /* 0x0006c82701007387 */ /* 0x0001e80000100800 */
[----:B0-----:R-:W4:Y:S01]  /*f080*/  LDL.LU R39, [R1+0x758] ;  /* 0x0007580001277983 */ /* 0x001f220000300800 */
[----:B------:R-:W-:-:S01]  /*f090*/  FADD R13, R26, R13 ;  /* 0x0000000d1a0d7221 */ /* 0x000fc20000000000 */
[----:B--2---:R-:W-:Y:S01]  /*f0a0*/  FADD R12, R27, R12 ;  /* 0x0000000c1b0c7221 */ /* 0x004fe20000000000 */
[----:B---3--:R-:W-:-:S01]  /*f0b0*/  FADD R11, R28, R11 ;  /* 0x0000000b1c0b7221 */ /* 0x008fc20000000000 */
[----:B----4-:R-:W-:-:S02]  /*f0c0*/  FADD R10, R29, R10 ;  /* 0x0000000a1d0a7221 */ /* 0x010fc40000000000 */
[----:B------:R0:W-:Y:S01]  /*f0d0*/  STL [R1+0x6cc], R13 ;  /* 0x0006cc0d01007387 */ /* 0x0001e20000100800 */
[----:B------:R-:W-:-:S01]  /*f0e0*/  FADD R9, R30, R9 ;  /* 0x000000091e097221 */ /* 0x000fc20000000000 */
[----:B------:R-:W-:Y:S01]  /*f0f0*/  FADD R8, R31, R8 ;  /* 0x000000081f087221 */ /* 0x000fe20000000000 */
[----:B------:R-:W-:-:S01]  /*f100*/  FADD R7, R32, R7 ;  /* 0x0000000720077221 */ /* 0x000fc20000000000 */
[----:B0-----:R0:W5:Y:S04]  /*f110*/  LDL.LU R13, [R1+0x754] ;  /* 0x00075400010d7983 */ /* 0x0011680000300800 */
[----:B------:R1:W-:Y:S01]  /*f120*/  STL [R1+0x6d0], R12 ;  /* 0x0006d00c01007387 */ /* 0x0003e20000100800 */
[----:B------:R-:W-:-:S01]  /*f130*/  FADD R6, R33, R6 ;  /* 0x0000000621067221 */ /* 0x000fc20000000000 */
[----:B------:R-:W-:-:S02]  /*f140*/  FADD R5, R34, R5 ;  /* 0x0000000522057221 */ /* 0x000fc40000000000 */
[----:B-1----:R0:W5:Y:S04]  /*f150*/  LDL.LU R12, [R1+0x750] ;  /* 0x00075000010c7983 */ /* 0x0021680000300800 */
[----:B------:R1:W-:Y:S01]  /*f160*/  STL [R1+0x6d4], R11 ;  /* 0x0006d40b01007387 */ /* 0x0003e20000100800 */
[----:B------:R-:W-:-:S03]  /*f170*/  FADD R4, R35, R4 ;  /* 0x0000000423047221 */ /* 0x000fc60000000000 */
[----:B-1----:R0:W5:Y:S04]  /*f180*/  LDL.LU R11, [R1+0x74c] ;  /* 0x00074c00010b7983 */ /* 0x0021680000300800 */
[----:B------:R1:W-:Y:S01]  /*f190*/  STL [R1+0x6d8], R10 ;  /* 0x0006d80a01007387 */ /* 0x0003e20000100800 */
[----:B------:R-:W-:-:S03]  /*f1a0*/  FADD R3, R36, R3 ;  /* 0x0000000324037221 */ /* 0x000fc60000000000 */
        /* <DEDUP_REMOVED lines=14> */
[----:B-1----:R0:W5:Y:S01]  /*f290*/  LDL.LU R3, [R1+0x72c] ;  /* 0x00072c0001037983 */ /* 0x0021620000300800 */
[----:B------:R-:W-:Y:S01]  /*f2a0*/  UMOV UR6, URZ ;  /* 0x0000003f00067c82 */ /* 0x000fe20008000000 */
[----:B------:R-:W-:-:S05]  /*f2b0*/  FADD R2, R37, R2 ;  /* 0x0000000225027221 */ /* 0x000fca0000000000 */
[----:B------:R1:W-:Y:S01]  /*f2c0*/  STL [R1+0x6f8], R2 ;  /* 0x0006f80201007387 */ /* 0x0003e20000100800 */
[----:B------:R-:W-:-:S03]  /*f2d0*/  FADD R0, R38, R0 ;  /* 0x0000000026007221 */ /* 0x000fc60000000000 */
[----:B-1----:R0:W5:Y:S04]  /*f2e0*/  LDL.LU R2, [R1+0x728] ;  /* 0x0007280001027983 */ /* 0x0021680000300800 */
[----:B------:R1:W-:Y:S01]  /*f2f0*/  STL [R1+0x6fc], R0 ;  /* 0x0006fc0001007387 */ /* 0x0003e20000100800 */
[----:B------:R-:W-:-:S03]  /*f300*/  FADD R14, R14, R39 ;  /* 0x000000270e0e7221 */ /* 0x000fc60000000000 */
[----:B-1----:R0:W5:Y:S04]  /*f310*/  LDL.LU R0, [R1+0x724] ;  /* 0x0007240001007983 */ /* 0x0021680000300800 */
[----:B------:R0:W-:Y:S02]  /*f320*/  STL [R1+0x700], R14 ;  /* 0x0007000e01007387 */ /* 0x0001e40000100800 */
.L_x_29:
[----:B------:R-:W-:Y:S05]  /*f330*/  @!P1 BRA `(.L_x_30) ;  /* 0x0000000000049947 */ /* 0x000fea0003800000 */
[----:B------:R-:W-:Y:S01]  /*f340*/  BPT.TRAP 0x1 ;  /* 0x000000040000795c */ /* 0x000fe20000300000 */
.L_x_30:
[----:B0-----:R-:W2:Y:S04]  /*f350*/  LDL R14, [R1+0x704] ;  /* 0x00070400010e7983 */ /* 0x001ea80000100800 */
[----:B-----5:R0:W-:Y:S04]  /*f360*/  STL [R1+0x724], R0 ;  /* 0x0007240001007387 */ /* 0x0201e80000100800 */
[----:B0-----:R-:W3:Y:S01]  /*f370*/  LDL R0, [R1+0x710] ;  /* 0x0007100001007983 */ /* 0x001ee20000100800 */
[----:B--2---:R-:W-:-:S13]  /*f380*/  ISETP.NE.AND P0, PT, R14, RZ, PT ;  /* 0x000000ff0e00720c */ /* 0x004fda0003f05270 */
[----:B------:R-:W-:-:S05]  /*f390*/  VOTEU.ANY UP0, P0 ;  /* 0x00000000003f7886 */ /* 0x000fca0000000100 */
[----:B------:R-:W-:-:S04]  /*f3a0*/  @UP0 ULEA UR12, UR44, UR9, 0x3 ;  /* 0x000000092c0c0291 */ /* 0x000fc8000f8e183f */
[----:B------:R-:W-:-:S06]  /*f3b0*/  @UP0 UIADD3 UR12, UR12, 0x58, URZ ;  /* 0x000000580c0c0890 */ /* 0x000fcc000fffe03f */
[----:B------:R-:W-:-:S05]  /*f3c0*/  IMAD.U32 R14, RZ, RZ, UR12 ;  /* 0x0000000cff0e7e24 */ /* 0x000fca000f8e00ff */
[----:B---3--:R-:W-:Y:S02]  /*f3d0*/  @P0 PRMT R14, R0, 0x654, R14 ;  /* 0x00000654000e0816 */ /* 0x008fe4000000000e */
[----:B------:R0:W5:Y:S01]  /*f3e0*/  LDL.LU R0, [R1+0x724] ;  /* 0x0007240001007983 */ /* 0x0001620000300800 */
[----:B------:R-:W-:Y:S01]  /*f3f0*/  UISETP.GT.U32.AND UP0, UPT, UR7, 0x1, UPT ;  /* 0x000000010700788c */ /* 0x000fe2000bf04070 */
[----:B------:R0:W-:Y:S05]  /*f400*/  @P0 SYNCS.ARRIVE.TRANS64.RED.A1T0 RZ, [R14+URZ], RZ ;  /* 0x000000ff0eff09a7 */ /* 0x0001ea000810043f */
[----:B------:R-:W-:-:S13]  /*f410*/  PLOP3.LUT P0, PT, PT, PT, UP0, 0x80, 0x0 ;  /* 0x000000000000781c */ /* 0x000fda0003f0f008 */
[----:B0-----:R-:W-:Y:S05]  /*f420*/  @P0 BRA `(.L_x_31) ;  /* 0x0000000000040947 */ /* 0x001fea0003800000 */
[----:B------:R-:W-:Y:S01]  /*f430*/  BPT.TRAP 0x1 ;  /* 0x000000040000795c */ /* 0x000fe20000300000 */
.L_x_31:
[----:B------:R-:W-:Y:S01]  /*f440*/  UIADD3 UR45, UR45, 0x1, URZ ;  /* 0x000000012d2d7890 */ /* 0x000fe2000fffe03f */
[C---:B------:R-:W-:Y:S01]  /*f450*/  ISETP.GT.AND P0, PT, R13.reuse, 0x1, PT ;  /* 0x000000010d00780c */ /* 0x040fe20003f04270 */
[----:B------:R-:W-:Y:S01]  /*f460*/  UIADD3 UR44, UR44, 0x1, URZ ;  /* 0x000000012c2c7890 */ /* 0x000fe2000fffe03f */
[----:B------:R-:W-:Y:S01]  /*f470*/  VIADD R13, R13, 0xffffffff ;  /* 0xffffffff0d0d7836 */ /* 0x000fe20000000000 */
[----:B------:R-:W-:Y:S02]  /*f480*/  UISETP.NE.AND UP0, UPT, UR45, 0xb, UPT ;  /* 0x0000000b2d00788c */ /* 0x000fe4000bf05270 */
[----:B------:R-:W-:Y:S02]  /*f490*/  UISETP.NE.AND UP1, UPT, UR44, 0xb, UPT ;  /* 0x0000000b2c00788c */ /* 0x000fe4000bf25270 */
[----:B------:R-:W-:Y:S02]  /*f4a0*/  USEL UR12, URZ, 0x1, UP0 ;  /* 0x000000013f0c7887 */ /* 0x000fe40008000000 */
[----:B------:R-:W-:-:S02]  /*f4b0*/  USEL UR45, UR45, URZ, UP0 ;  /* 0x0000003f2d2d7287 */ /* 0x000fc40008000000 */
[----:B------:R-:W-:Y:S02]  /*f4c0*/  USEL UR44, UR44, URZ, UP1 ;  /* 0x0000003f2c2c7287 */ /* 0x000fe40008800000 */
[----:B------:R-:W-:Y:S01]  /*f4d0*/  LOP3.LUT R12, R12, UR12, RZ, 0x3c, !PT ;  /* 0x0000000c0c0c7c12 */ /* 0x000fe2000f8e3cff */
[----:B------:R-:W-:Y:S01]  /*f4e0*/  UMOV UR12, 0x1 ;  /* 0x00000001000c7882 */ /* 0x000fe20000000000 */
[----:B------:R-:W-:Y:S08]  /*f4f0*/  @P0 BRA `(.L_x_32) ;  /* 0xffffff9800f00947 */ /* 0x000ff0000383ffff */
.L_x_24:
[----:B------:R-:W-:-:S04]  /*f500*/  UISETP.NE.AND UP0, UPT, UR6, URZ, UPT ;  /* 0x0000003f0600728c */ /* 0x000fc8000bf05270 */
[----:B------:R-:W-:-:S06]  /*f510*/  USEL UR6, URZ, 0x1, !UP0 ;  /* 0x000000013f067887 */ /* 0x000fcc000c000000 */
[----:B------:R-:W-:-:S13]  /*f520*/  ISETP.NE.AND P0, PT, RZ, UR6, PT ;  /* 0x00000006ff007c0c */ /* 0x000fda000bf05270 */
[----:B------:R-:W-:Y:S05]  /*f530*/  @!P0 BRA `(.L_x_33) ;  /* 0x0000004c00208947 */ /* 0x000fea0003800000 */
[----:B------:R-:W4:Y:S04]  /*f540*/  LDL.LU R12, [R1+0x204] ;  /* 0x00020400010c7983 */ /* 0x000f280000300800 */
[----:B------:R-:W2:Y:S04]  /*f550*/  LDL.LU R13, [R1+0x184] ;  /* 0x00018400010d7983 */ /* 0x000ea80000300800 */
[----:B------:R-:W2:Y:S04]  /*f560*/  LDL.LU R14, [R1+0x208] ;  /* 0x00020800010e7983 */ /* 0x000ea80000300800 */
[----:B------:R0:W-:Y:S04]  /*f570*/  STL [R1+0x80c], R56 ;  /* 0x00080c3801007387 */ /* 0x0001e80000100800 */
[----:B0-----:R-:W4:Y:S04]  /*f580*/  LDL.LU R56, [R1+0x180] ;  /* 0x0001800001387983 */ /* 0x001f280000300800 */
[----:B------:R0:W-:Y:S04]  /*f590*/  STL [R1+0x808], R57 ;  /* 0x0008083901007387 */ /* 0x0001e80000100800 */
[----:B0-----:R-:W3:Y:S04]  /*f5a0*/  LDL.LU R57, [R1+0x200] ;  /* 0x0002000001397983 */ /* 0x001ee80000300800 */
        /* <DEDUP_REMOVED lines=43> */
[----:B------:R-:W-:Y:S01]  /*f860*/  STL [R1+0x798], R53 ;  /* 0x0007983501007387 */ /* 0x000fe20000100800 */
[----:B--2---:R-:W-:-:S03]  /*f870*/  FADD R14, R13, R14 ;  /* 0x0000000e0d0e7221 */ /* 0x004fc60000000000 */
[----:B------:R-:W-:Y:S04]  /*f880*/  STL [R1+0x794], R54 ;  /* 0x0007943601007387 */ /* 0x000fe80000100800 */
[----:B------:R-:W-:Y:S04]  /*f890*/  STL [R1+0x790], R55 ;  /* 0x0007903701007387 */ /* 0x000fe80000100800 */
[----:B------:R-:W-:Y:S01]  /*f8a0*/  STL [R1+0x78c], R24 ;  /* 0x00078c1801007387 */ /* 0x000fe20000100800 */
[----:B----4-:R-:W-:-:S03]  /*f8b0*/  FADD R12, R56, R12 ;  /* 0x0000000c380c7221 */ /* 0x010fc60000000000 */
[----:B------:R-:W-:Y:S04]  /*f8c0*/  STL [R1+0x788], R25 ;  /* 0x0007881901007387 */ /* 0x000fe80000100800 */
[----:B------:R-:W-:Y:S04]  /*f8d0*/  STL [R1+0x784], R26 ;  /* 0x0007841a01007387 */ /* 0x000fe80000100800 */
[----:B------:R-:W-:Y:S04]  /*f8e0*/  STL [R1+0x780], R27 ;  /* 0x0007801b01007387 */ /* 0x000fe80000100800 */
[----:B------:R-:W-:Y:S04]  /*f8f0*/  STL [R1+0x77c], R28 ;  /* 0x00077c1c01007387 */ /* 0x000fe80000100800 */
[----:B------:R-:W-:Y:S04]  /*f900*/  STL [R1+0x778], R29 ;  /* 0x0007781d01007387 */ /* 0x000fe80000100800 */
[----:B------:R-:W-:Y:S04]  /*f910*/  STL [R1+0x774], R30 ;  /* 0x0007741e01007387 */ /* 0x000fe80000100800 */
[----:B------:R-:W-:Y:S01]  /*f920*/  STL [R1+0x770], R31 ;  /* 0x0007701f01007387 */ /* 0x000fe20000100800 */
[----:B---3--:R-:W-:-:S03]  /*f930*/  FADD R57, R58, R57 ;  /* 0x000000393a397221 */ /* 0x008fc60000000000 */
        /* <DEDUP_REMOVED lines=9> */
[----:B------:R-:W-:Y:S04]  /*f9d0*/  STL [R1+0x750], R39 ;  /* 0x0007502701007387 */ /* 0x000fe80000100800 */
[----:B-----5:R-:W-:Y:S04]  /*f9e0*/  STL [R1+0x74c], R11 ;  /* 0x00074c0b01007387 */ /* 0x020fe80000100800 */
        /* <DEDUP_REMOVED lines=12> */
[----:B------:R0:W-:Y:S04]  /*fab0*/  STL [R1+0x724], R0 ;  /* 0x0007240001007387 */ /* 0x0001e80000100800 */
[----:B0-----:R-:W2:Y:S01]  /*fac0*/  LDL.LU R0, [R1+0x188] ;  /* 0x0001880001007983 */ /* 0x001ea20000300800 */
[----:B------:R-:W-:-:S03]  /*fad0*/  FADD R232, R64, R232 ;  /* 0x000000e840e87221 */ /* 0x000fc60000000000 */
[----:B------:R0:W-:Y:S04]  /*fae0*/  STL [R1+0x200], R57 ;  /* 0x0002003901007387 */ /* 0x0001e80000100800 */
[----:B------:R-:W2:Y:S04]  /*faf0*/  LDL.LU R2, [R1+0x20c] ;  /* 0x00020c0001027983 */ /* 0x000ea80000300800 */
[----:B------:R1:W-:Y:S01]  /*fb00*/  STL [R1+0x204], R12 ;  /* 0x0002040c01007387 */ /* 0x0003e20000100800 */
[----:B------:R-:W-:-:S03]  /*fb10*/  FADD R23, R65, R23 ;  /* 0x0000001741177221 */ /* 0x000fc60000000000 */
[----:B------:R-:W3:Y:S04]  /*fb20*/  LDL.LU R3, [R1+0x18c] ;  /* 0x00018c0001037983 */ /* 0x000ee80000300800 */
[----:B------:R4:W-:Y:S04]  /*fb30*/  STL [R1+0x208], R14 ;  /* 0x0002080e01007387 */ /* 0x0009e80000100800 */
[----:B------:R-:W3:Y:S04]  /*fb40*/  LDL.LU R4, [R1+0x210] ;  /* 0x0002100001047983 */ /* 0x000ee80000300800 */
[----:B------:R-:W3:Y:S01]  /*fb50*/  LDL.LU R5, [R1+0x190] ;  /* 0x0001900001057983 */ /* 0x000ee20000300800 */
[----:B------:R-:W-:-:S03]  /*fb60*/  FADD R22, R66, R22 ;  /* 0x0000001642167221 */ /* 0x000fc60000000000 */
[----:B------:R-:W3:Y:S04]  /*fb70*/  LDL.LU R6, [R1+0x214] ;  /* 0x0002140001067983 */ /* 0x000ee80000300800 */
[----:B------:R-:W3:Y:S04]  /*fb80*/  LDL.LU R7, [R1+0x194] ;  /* 0x0001940001077983 */ /* 0x000ee80000300800 */
[----:B------:R-:W3:Y:S01]  /*fb90*/  LDL.LU R8, [R1+0x218] ;  /* 0x0002180001087983 */ /* 0x000ee20000300800 */
[----:B------:R-:W-:-:S03]  /*fba0*/  FADD R21, R67, R21 ;  /* 0x0000001543157221 */ /* 0x000fc60000000000 */
[----:B------:R-:W3:Y:S04]  /*fbb0*/  LDL.LU R9, [R1+0x198] ;  /* 0x0001980001097983 */ /* 0x000ee80000300800 */
[----:B------:R-:W3:Y:S04]  /*fbc0*/  LDL.LU R10, [R1+0x21c] ;  /* 0x00021c00010a7983 */ /* 0x000ee80000300800 */
        /* <DEDUP_REMOVED lines=53> */
[----:B0-----:R-:W3:Y:S04]  /*ff20*/  LDL.LU R57, [R1+0x27c] ;  /* 0x00027c0001397983 */ /* 0x001ee80000300800 */
[----:B------:R-:W3:Y:S04]  /*ff30*/  LDL.LU R56, [R1+0x17c] ;  /* 0x00017c0001387983 */ /* 0x000ee80000300800 */
[----:B-1----:R-:W3:Y:S04]  /*ff40*/  LDL.LU R12, [R1+0x280] ;  /* 0x00028000010c7983 */ /* 0x002ee80000300800 */
[----:B------:R-:W3:Y:S04]  /*ff50*/  LDL.LU R13, [R1+0x100] ;  /* 0x00010000010d7983 */ /* 0x000ee80000300800 */
[----:B----4-:R-:W4:Y:S01]  /*ff60*/  LDL.LU R14, [R1+0x284] ;  /* 0x00028400010e7983 */ /* 0x010f220000300800 */
[----:B--2---:R-:W-:-:S05]  /*ff70*/  FADD R2, R0, R2 ;  /* 0x0000000200027221 */ /* 0x004fca0000000000 */
[----:B------:R0:W-:Y:S01]  /*ff80*/  STL [R1+0x20c], R2 ;  /* 0x00020c0201007387 */ /* 0x0001e20000100800 */
[----:B---3--:R-:W-:Y:S01]  /*ff90*/  FADD R4, R3, R4 ;  /* 0x0000000403047221 */ /* 0x008fe20000000000 */
[----:B------:R-:W-:-:S04]  /*ffa0*/  FADD R6, R5, R6 ;  /* 0x0000000605067221 */ /* 0x000fc80000000000 */
        /* <DEDUP_REMOVED lines=50> */
[----:B------:R3:W-:Y:S04]  /*102d0*/  STL [R1+0x274], R61 ;  /* 0x0002743d01007387 */ /* 0x0007e80000100800 */
[----:B------:R3:W-:Y:S01]  /*102e0*/  STL [R1+0x278], R59 ;  /* 0x0002783b01007387 */ /* 0x0007e20000100800 */
[----:B------:R-:W-:-:S03]  /*102f0*/  FADD R57, R58, R57 ;  /* 0x000000393a397221 */ /* 0x000fc60000000000 */
[----:B------:R-:W3:Y:S04]  /*10300*/  LDL.LU R0, [R1+0x104] ;  /* 0x0001040001007983 */ /* 0x000ee80000300800 */
[----:B------:R3:W-:Y:S01]  /*10310*/  STL [R1+0x27c], R57 ;  /* 0x00027c3901007387 */ /* 0x0007e20000100800 */
[----:B------:R-:W-:-:S03]  /*10320*/  FADD R12, R56, R12 ;  /* 0x0000000c380c7221 */ /* 0x000fc60000000000 */
[----:B0-----:R-:W3:Y:S04]  /*10330*/  LDL.LU R2, [R1+0x288] ;  /* 0x0002880001027983 */ /* 0x001ee80000300800 */
[----:B------:R0:W-:Y:S01]  /*10340*/  STL [R1+0x280], R12 ;  /* 0x0002800c01007387 */ /* 0x0001e20000100800 */
[----:B----4-:R-:W-:-:S03]  /*10350*/  FADD R14, R13, R14 ;  /* 0x0000000e0d0e7221 */ /* 0x010fc60000000000 */
[----:B------:R-:W4:Y:S04]  /*10360*/  LDL.LU R3, [R1+0x108] ;  /* 0x0001080001037983 */ /* 0x000f280000300800 */
[----:B------:R0:W-:Y:S04]  /*10370*/  STL [R1+0x284], R14 ;  /* 0x0002840e01007387 */ /* 0x0001e80000100800 */
[----:B-1----:R-:W4:Y:S04]  /*10380*/  LDL.LU R4, [R1+0x28c] ;  /* 0x00028c0001047983 */ /* 0x002f280000300800 */
[----:B------:R-:W4:Y:S04]  /*10390*/  LDL.LU R5, [R1+0x10c] ;  /* 0x00010c0001057983 */ /* 0x000f280000300800 */
[----:B--2---:R-:W2:Y:S04]  /*103a0*/  LDL.LU R6, [R1+0x290] ;  /* 0x0002900001067983 */ /* 0x004ea80000300800 */
[----:B------:R-:W2:Y:S04]  /*103b0*/  LDL.LU R7, [R1+0x110] ;  /* 0x0001100001077983 */ /* 0x000ea80000300800 */
[----:B---3--:R-:W3:Y:S04]  /*103c0*/  LDL.LU R8, [R1+0x294] ;  /* 0x0002940001087983 */ /* 0x008ee80000300800 */
        /* <DEDUP_REMOVED lines=53> */
[----:B------:R-:W3:Y:S01]  /*10720*/  LDL.LU R14, [R1+0x300] ;  /* 0x00030000010e7983 */ /* 0x000ee20000300800 */
[----:B------:R-:W-:-:S05]  /*10730*/  FADD R2, R0, R2 ;  /* 0x0000000200027221 */ /* 0x000fca0000000000 */
[----:B------:R-:W-:Y:S01]  /*10740*/  STL [R1+0x288], R2 ;  /* 0x0002880201007387 */ /* 0x000fe20000100800 */
[----:B----4-:R-:W-:Y:S01]  /*10750*/  FADD R4, R3, R4 ;  /* 0x0000000403047221 */ /* 0x010fe20000000000 */
[----:B--2---:R-:W-:-:S04]  /*10760*/  FADD R6, R5, R6 ;  /* 0x0000000605067221 */ /* 0x004fc80000000000 */
[----:B------:R-:W-:Y:S01]  /*10770*/  STL [R1+0x28c], R4 ;  /* 0x00028c0401007387 */ /* 0x000fe20000100800 */
[----:B---3--:R-:W-:-:S03]  /*10780*/  FADD R8, R7, R8 ;  /* 0x0000000807087221 */ /* 0x008fc60000000000 */
[----:B------:R-:W-:Y:S01]  /*10790*/  STL [R1+0x290], R6 ;  /* 0x0002900601007387 */ /* 0x000fe20000100800 */
[----:B------:R-:W-:-:S03]  /*107a0*/  FADD R10, R9, R10 ;  /* 0x0000000a090a7221 */ /* 0x000fc60000000000 */
        /* <DEDUP_REMOVED lines=46> */
[----:B------:R-:W-:Y:S04]  /*10a90*/  STL [R1+0x2f0], R61 ;  /* 0x0002f03d01007387 */ /* 0x000fe80000100800 */
[----:B------:R-:W-:Y:S01]  /*10aa0*/  STL [R1+0x2f4], R59 ;  /* 0x0002f43b01007387 */ /* 0x000fe20000100800 */
[----:B------:R-:W-:Y:S01]  /*10ab0*/  FADD R57, R58, R57 ;  /* 0x000000393a397221 */ /* 0x000fe20000000000 */
[----:B------:R-:W-:Y:S02]  /*10ac0*/  FADD R12, R56, R12 ;  /* 0x0000000c380c7221 */ /* 0x000fe40000000000 */
[----:B------:R-:W2:Y:S04]  /*10ad0*/  LDL.LU R56, [R1+0x80] ;  /* 0x0000800001387983 */ /* 0x000ea80000300800 */
[----:B------:R0:W-:Y:S01]  /*10ae0*/  STL [R1+0x2f8], R57 ;  /* 0x0002f83901007387 */ /* 0x0001e20000100800 */
[----:B------:R-:W-:-:S03]  /*10af0*/  FADD R14, R13, R14 ;  /* 0x0000000e0d0e7221 */ /* 0x000fc60000000000 */
[----:B0-----:R-:W2:Y:S04]  /*10b00*/  LDL.LU R57, [R1+0x304] ;  /* 0x0003040001397983 */ /* 0x001ea80000300800 */
[----:B------:R0:W-:Y:S04]  /*10b10*/  STL [R1+0x2fc], R12 ;  /* 0x0002fc0c01007387 */ /* 0x0001e80000100800 */
[----:B------:R-:W3:Y:S04]  /*10b20*/  LDL.LU R58, [R1+0x84] ;  /* 0x00008400013a7983 */ /* 0x000ee80000300800 */
[----:B------:R1:W-:Y:S04]  /*10b30*/  STL [R1+0x300], R14 ;  /* 0x0003000e01007387 */ /* 0x0003e80000100800 */
[----:B------:R-:W3:Y:S04]  /*10b40*/  LDL.LU R59, [R1+0x308] ;  /* 0x00030800013b7983 */ /* 0x000ee80000300800 */
        /* <DEDUP_REMOVED lines=57> */
[----:B-1----:R-:W4:Y:S01]  /*10ee0*/  LDL.LU R14, [R1+0x37c] ;  /* 0x00037c00010e7983 */ /* 0x002f220000300800 */
[----:B--2---:R-:W-:-:S03]  /*10ef0*/  FADD R57, R56, R57 ;  /* 0x0000003938397221 */ /* 0x004fc60000000000 */
[----:B------:R-:W2:Y:S04]  /*10f00*/  LDL.LU R56, [R1+0x80c] ;  /* 0x00080c0001387983 */ /* 0x000ea80000300800 */
[----:B------:R0:W-:Y:S01]  /*10f10*/  STL [R1+0x304], R57 ;  /* 0x0003043901007387 */ /* 0x0001e20000100800 */
        /* <DEDUP_REMOVED lines=12> */
[----:B------:R-:W4:Y:S04]  /*10fe0*/  LDL.LU R62, [R1+0x7f4] ;  /* 0x0007f400013e7983 */ /* 0x000f280000300800 */
[----:B------:R0:W-:Y:S01]  /*10ff0*/  STL [R1+0x310], R63 ;  /* 0x0003103f01007387 */ /* 0x0001e20000100800 */
[----:B------:R-:W-:Y:S01]  /*11000*/  FADD R69, R68, R69 ;  /* 0x0000004544457221 */ /* 0x000fe20000000000 */
[----:B------:R-:W-:-:S02]  /*11010*/  FADD R71, R70, R71 ;  /* 0x0000004746477221 */ /* 0x000fc40000000000 */
[----:B0-----:R-:W4:Y:S04]  /*11020*/  LDL.LU R63, [R1+0x7f0] ;  /* 0x0007f000013f7983 */ /* 0x001f280000300800 */
[----:B------:R-:W4:Y:S04]  /*11030*/  LDL.LU R64, [R1+0x7ec] ;  /* 0x0007ec0001407983 */ /* 0x000f280000300800 */
[----:B------:R0:W-:Y:S01]  /*11040*/  STL [R1+0x314], R65 ;  /* 0x0003144101007387 */ /* 0x0001e20000100800 */
[----:B------:R-:W-:-:S03]  /*11050*/  FADD R41, R40, R41 ;  /* 0x0000002928297221 */ /* 0x000fc60000000000 */
        /* <DEDUP_REMOVED lines=24> */
[----:B------:R-:W-:Y:S01]  /*111e0*/  FADD R5, R4, R5 ;  /* 0x0000000504057221 */ /* 0x000fe20000000000 */
[----:B------:R-:W-:Y:S01]  /*111f0*/  FADD R7, R6, R7 ;  /* 0x0000000706077221 */ /* 0x000fe20000000000 */
[----:B------:R-:W-:Y:S01]  /*11200*/  FADD R9, R8, R9 ;  /* 0x0000000908097221 */ /* 0x000fe20000000000 */
        /* <DEDUP_REMOVED lines=14> */
[----:B------:R-:W-:Y:S04]  /*112f0*/  STL [R1+0x338], R0 ;  /* 0x0003380001007387 */ /* 0x000fe80000100800 */
[----:B------:R-:W-:Y:S04]  /*11300*/  STL [R1+0x33c], R3 ;  /* 0x00033c0301007387 */ /* 0x000fe80000100800 */
        /* <DEDUP_REMOVED lines=18> */
[----:B------:R-:W-:Y:S04]  /*11430*/  STL [R1+0x36c], R24 ;  /* 0x00036c1801007387 */ /* 0x000fe80000100800 */
[----:B------:R-:W-:Y:S04]  /*11440*/  STL [R1+0x370], R54 ;  /* 0x0003703601007387 */ /* 0x000fe80000100800 */
[----:B------:R-:W2:Y:S04]  /*11450*/  LDL.LU R51, [R1+0x7c] ;  /* 0x00007c0001337983 */ /* 0x000ea80000300800 */
[----:B------:R0:W-:Y:S04]  /*11460*/  STL [R1+0x374], R52 ;  /* 0x0003743401007387 */ /* 0x0001e80000100800 */
[----:B------:R-:W2:Y:S04]  /*11470*/  LDL.LU R10, [R1+0x380] ;  /* 0x00038000010a7983 */ /* 0x000ea80000300800 */
[----:B------:R1:W-:Y:S04]  /*11480*/  STL [R1+0x378], R12 ;  /* 0x0003780c01007387 */ /* 0x0003e80000100800 */
[----:B0-----:R-:W3:Y:S04]  /*11490*/  LDL.LU R52, [R1] ;  /* 0x0000000001347983 */ /* 0x001ee80000300800 */
        /* <DEDUP_REMOVED lines=15> */
[----:B-1----:R-:W4:Y:S04]  /*11590*/  LDL.LU R12, [R1+0x3a0] ;  /* 0x0003a000010c7983 */ /* 0x002f280000300800 */
[----:B------:R-:W4:Y:S04]  /*115a0*/  LDL.LU R26, [R1+0x20] ;  /* 0x00002000011a7983 */ /* 0x000f280000300800 */
[----:B------:R-:W4:Y:S04]  /*115b0*/  LDL.LU R13, [R1+0x3a4] ;  /* 0x0003a400010d7983 */ /* 0x000f280000300800 */
[----:B------:R-:W4:Y:S04]  /*115c0*/  LDL.LU R27, [R1+0x24] ;  /* 0x00002400011b7983 */ /* 0x000f280000300800 */
[----:B0-----:R-:W4:Y:S04]  /*115d0*/  LDL.LU R14, [R1+0x3a8] ;  /* 0x0003a800010e7983 */ /* 0x001f280000300800 */
        /* <DEDUP_REMOVED lines=17> */
[----:B0-----:R-:W3:Y:S04]  /*116f0*/  LDL.LU R10, [R1+0x3c8] ;  /* 0x0003c800010a7983 */ /* 0x001ee80000300800 */
[----:B------:R-:W2:Y:S01]  /*11700*/  LDL.LU R52, [R1+0x79c] ;  /* 0x00079c0001347983 */ /* 0x000ea20000300800 */
[----:B----4-:R-:W-:-:S03]  /*11710*/  FADD R8, R53, R8 ;  /* 0x0000000835087221 */ /* 0x010fc60000000000 */
[----:B------:R0:W-:Y:S01]  /*11720*/  STL [R1+0x384], R9 ;  /* 0x0003840901007387 */ /* 0x0001e20000100800 */
[----:B------:R-:W-:-:S03]  /*11730*/  FADD R7, R54, R7 ;  /* 0x0000000736077221 */ /* 0x000fc60000000000 */
[----:B0-----:R-:W4:Y:S04]  /*11740*/  LDL.LU R9, [R1+0x3cc] ;  /* 0x0003cc0001097983 */ /* 0x001f280000300800 */
[----:B------:R-:W2:Y:S01]  /*11750*/  LDL.LU R53, [R1+0x798] ;  /* 0x0007980001357983 */ /* 0x000ea20000300800 */
[----:B------:R-:W-:-:S03]  /*11760*/  FADD R6, R55, R6 ;  /* 0x0000000637067221 */ /* 0x000fc60000000000 */
[----:B------:R0:W-:Y:S01]  /*11770*/  STL [R1+0x388], R8 ;  /* 0x0003880801007387 */ /* 0x0001e20000100800 */
[----:B------:R-:W-:-:S03]  /*11780*/  FADD R5, R24, R5 ;  /* 0x0000000518057221 */ /* 0x000fc60000000000 */
[----:B0-----:R-:W2:Y:S04]  /*11790*/  LDL.LU R8, [R1+0x3d0] ;  /* 0x0003d00001087983 */ /* 0x001ea80000300800 */
[----:B------:R-:W2:Y:S04]  /*117a0*/  LDL.LU R54, [R1+0x794] ;  /* 0x0007940001367983 */ /* 0x000ea80000300800 */
[----:B------:R0:W-:Y:S01]  /*117b0*/  STL [R1+0x38c], R7 ;  /* 0x00038c0701007387 */ /* 0x0001e20000100800 */
[----:B------:R-:W-:-:S03]  /*117c0*/  FADD R4, R0, R4 ;  /* 0x0000000400047221 */ /* 0x000fc60000000000 */
[----:B0-----:R-:W2:Y:S04]  /*117d0*/  LDL.LU R7, [R1+0x3d4] ;  /* 0x0003d40001077983 */ /* 0x001ea80000300800 */
[----:B------:R-:W2:Y:S04]  /*117e0*/  LDL.LU R55, [R1+0x790] ;  /* 0x0007900001377983 */ /* 0x000ea80000300800 */
[----:B------:R0:W-:Y:S04]  /*117f0*/  STL [R1+0x390], R6 ;  /* 0x0003900601007387 */ /* 0x0001e80000100800 */
[----:B0-----:R-:W2:Y:S04]  /*11800*/  LDL.LU R6, [R1+0x3d8] ;  /* 0x0003d80001067983 */ /* 0x001ea80000300800 */
[----:B------:R-:W2:Y:S04]  /*11810*/  LDL.LU R24, [R1+0x78c] ;  /* 0x00078c0001187983 */ /* 0x000ea80000300800 */
[----:B------:R0:W-:Y:S04]  /*11820*/  STL [R1+0x394], R5 ;  /* 0x0003940501007387 */ /* 0x0001e80000100800 */
[----:B0-----:R-:W2:Y:S04]  /*11830*/  LDL.LU R5, [R1+0x3dc] ;  /* 0x0003dc0001057983 */ /* 0x001ea80000300800 */
[----:B------:R0:W-:Y:S04]  /*11840*/  STL [R1+0x398], R4 ;  /* 0x0003980401007387 */ /* 0x0001e80000100800 */
[----:B0-----:R-:W2:Y:S01]  /*11850*/  LDL.LU R4, [R1+0x3e0] ;  /* 0x0003e00001047983 */ /* 0x001ea20000300800 */
[----:B------:R-:W-:Y:S01]  /*11860*/  FADD R3, R2, R3 ;  /* 0x0000000302037221 */ /* 0x000fe20000000000 */
[----:B------:R-:W-:-:S02]  /*11870*/  FADD R12, R25, R12 ;  /* 0x0000000c190c7221 */ /* 0x000fc40000000000 */
[----:B------:R-:W2:Y:S01]  /*11880*/  LDL.LU R0, [R1+0x404] ;  /* 0x0004040001007983 */ /* 0x000ea20000300800 */
[----:B------:R-:W-:-:S03]  /*11890*/  FADD R13, R26, R13 ;  /* 0x0000000d1a0d7221 */ /* 0x000fc60000000000 */
[----:B------:R-:W2:Y:S04]  /*118a0*/  LDL.LU R2, [R1+0x408] ;  /* 0x0004080001027983 */ /* 0x000ea80000300800 */
[----:B------:R0:W-:Y:S01]  /*118b0*/  STL [R1+0x39c], R3 ;  /* 0x00039c0301007387 */ /* 0x0001e20000100800 */
[----:B------:R-:W-:Y:S01]  /*118c0*/  FADD R14, R27, R14 ;  /* 0x0000000e1b0e7221 */ /* 0x000fe20000000000 */
[----:B------:R-:W-:Y:S02]  /*118d0*/  FADD R29, R28, R29 ;  /* 0x0000001d1c1d7221 */ /* 0x000fe40000000000 */
[----:B0-----:R-:W2:Y:S04]  /*118e0*/  LDL.LU R3, [R1+0x40c] ;  /* 0x00040c0001037983 */ /* 0x001ea80000300800 */
[----:B------:R-:W2:Y:S04]  /*118f0*/  LDL.LU R25, [R1+0x788] ;  /* 0x0007880001197983 */ /* 0x000ea80000300800 */
        /* <DEDUP_REMOVED lines=17> */
[----:B------:R-:W-:Y:S01]  /*11a10*/  FADD R39, R38, R39 ;  /* 0x0000002726277221 */ /* 0x000fe20000000000 */
[----:B------:R-:W-:-:S02]  /*11a20*/  FADD R11, R216, R11 ;  /* 0x0000000bd80b7221 */ /* 0x000fc40000000000 */
[----:B0-----:R-:W2:Y:S04]  /*11a30*/  LDL.LU R31, [R1+0x770] ;  /* 0x00077000011f7983 */ /* 0x001ea80000300800 */
[----:B------:R-:W2:Y:S04]  /*11a40*/  LDL.LU R32, [R1+0x76c] ;  /* 0x00076c0001207983 */ /* 0x000ea80000300800 */
[----:B------:R0:W-:Y:S04]  /*11a50*/  STL [R1+0x3b4], R33 ;  /* 0x0003b42101007387 */ /* 0x0001e80000100800 */
        /* <DEDUP_REMOVED lines=10> */
[----:B------:R0:W-:Y:S01]  /*11b00*/  STL [R1+0x3c4], R11 ;  /* 0x0003c40b01007387 */ /* 0x0001e20000100800 */
[----:B---3--:R-:W-:-:S03]  /*11b10*/  FADD R10, R217, R10 ;  /* 0x0000000ad90a7221 */ /* 0x008fc60000000000 */
[----:B0-----:R0:W5:Y:S04]  /*11b20*/  LDL.LU R11, [R1+0x74c] ;  /* 0x00074c00010b7983 */ /* 0x0011680000300800 */
[----:B------:R-:W3:Y:S04]  /*11b30*/  LDL.LU R216, [R1+0x400] ;  /* 0x0004000001d87983 */ /* 0x000ee80000300800 */
[----:B------:R1:W-:Y:S01]  /*11b40*/  STL [R1+0x3c8], R10 ;  /* 0x0003c80a01007387 */ /* 0x0003e20000100800 */
[----:B----4-:R-:W-:-:S03]  /*11b50*/  FADD R9, R218, R9 ;  /* 0x00000009da097221 */ /* 0x010fc60000000000 */
[----:B-1----:R0:W5:Y:S04]  /*11b60*/  LDL.LU R10, [R1+0x748] ;  /* 0x00074800010a7983 */ /* 0x0021680000300800 */
[----:B------:R-:W4:Y:S04]  /*11b70*/  LDL.LU R217, [R1+0x3fc] ;  /* 0x0003fc0001d97983 */ /* 0x000f280000300800 */
[----:B------:R1:W-:Y:S01]  /*11b80*/  STL [R1+0x3cc], R9 ;  /* 0x0003cc0901007387 */ /* 0x0003e20000100800 */
[----:B--2---:R-:W-:-:S03]  /*11b90*/  FADD R8, R219, R8 ;  /* 0x00000008db087221 */ /* 0x004fc60000000000 */
[----:B-1----:R0:W5:Y:S04]  /*11ba0*/  LDL.LU R9, [R1+0x744] ;  /* 0x0007440001097983 */ /* 0x0021680000300800 */
[----:B------:R-:W2:Y:S04]  /*11bb0*/  LDL.LU R218, [R1+0x3f8] ;  /* 0x0003f80001da7983 */ /* 0x000ea80000300800 */
[----:B------:R1:W-:Y:S01]  /*11bc0*/  STL [R1+0x3d0], R8 ;  /* 0x0003d00801007387 */ /* 0x0003e20000100800 */
[----:B------:R-:W-:-:S03]  /*11bd0*/  FADD R7, R220, R7 ;  /* 0x00000007dc077221 */ /* 0x000fc60000000000 */
        /* <DEDUP_REMOVED lines=14> */
[----:B------:R1:W-:Y:S04]  /*11cc0*/  STL [R1+0x3e0], R4 ;  /* 0x0003e00401007387 */ /* 0x0003e80000100800 */
[----:B-1----:R0:W5:Y:S04]  /*11cd0*/  LDL.LU R4, [R1+0x730] ;  /* 0x0007300001047983 */ /* 0x0021680000300800 */
[----:B------:R-:W2:Y:S01]  /*11ce0*/  LDL.LU R223, [R1+0x3e4] ;  /* 0x0003e40001df7983 */ /* 0x000ea20000300800 */
[----:B------:R-:W-:Y:S01]  /*11cf0*/  FADD R3, R202, R3 ;  /* 0x00000003ca037221 */ /* 0x000fe20000000000 */
[----:B------:R-:W-:Y:S01]  /*11d00*/  FADD R0, R200, R0 ;  /* 0x00000000c8007221 */ /* 0x000fe20000000000 */
[----:B------:R-:W-:Y:S01]  /*11d10*/  FADD R2, R201, R2 ;  /* 0x00000002c9027221 */ /* 0x000fe20000000000 */
[----:B---3--:R-:W-:Y:S01]  /*11d20*/  FADD R216, R231, R216 ;  /* 0x000000d8e7d87221 */ /* 0x008fe20000000000 */
[----:B----4-:R-:W-:Y:S01]  /*11d30*/  FADD R217, R230, R217 ;  /* 0x000000d9e6d97221 */ /* 0x010fe20000000000 */
[----:B--2---:R-:W-:Y:S01]  /*11d40*/  FADD R218, R229, R218 ;  /* 0x000000dae5da7221 */ /* 0x004fe20000000000 */
[----:B------:R-:W-:Y:S01]  /*11d50*/  FADD R219, R228, R219 ;  /* 0x000000dbe4db7221 */ /* 0x000fe20000000000 */
[----:B------:R-:W-:Y:S01]  /*11d60*/  FADD R220, R227, R220 ;  /* 0x000000dce3dc7221 */ /* 0x000fe20000000000 */
[----:B------:R-:W-:Y:S01]  /*11d70*/  FADD R221, R226, R221 ;  /* 0x000000dde2dd7221 */ /* 0x000fe20000000000 */
[----:B------:R-:W-:Y:S01]  /*11d80*/  FADD R222, R225, R222 ;  /* 0x000000dee1de7221 */ /* 0x000fe20000000000 */
        /* <DEDUP_REMOVED lines=11> */
[----:B-1----:R-:W2:Y:S04]  /*11e40*/  LDL.LU R3, [R1+0x41c] ;  /* 0x00041c0001037983 */ /* 0x002ea80000300800 */
[----:B------:R1:W-:Y:S04]  /*11e50*/  STL [R1+0x408], R2 ;  /* 0x0004080201007387 */ /* 0x0003e80000100800 */
[----:B-1----:R-:W3:Y:S04]  /*11e60*/  LDL.LU R2, [R1+0x420] ;  /* 0x0004200001027983 */ /* 0x002ee80000300800 */
[----:B------:R-:W4:Y:S01]  /*11e70*/  LDL.LU R0, [R1+0x424] ;  /* 0x0004240001007983 */ /* 0x000f220000300800 */
[----:B------:R-:W-:Y:S01]  /*11e80*/  FADD R12, R203, R12 ;  /* 0x0000000ccb0c7221 */ /* 0x000fe20000000000 */
[----:B------:R-:W-:Y:S01]  /*11e90*/  FADD R13, R204, R13 ;  /* 0x0000000dcc0d7221 */ /* 0x000fe20000000000 */
[----:B------:R-:W-:-:S03]  /*11ea0*/  FADD R14, R205, R14 ;  /* 0x0000000ecd0e7221 */ /* 0x000fc60000000000 */
[----:B------:R1:W-:Y:S04]  /*11eb0*/  STL [R1+0x410], R12 ;  /* 0x0004100c01007387 */ /* 0x0003e80000100800 */
[----:B------:R-:W4:Y:S04]  /*11ec0*/  LDL.LU R205, [R1+0x434] ;  /* 0x0004340001cd7983 */ /* 0x000f280000300800 */
[----:B------:R0:W-:Y:S04]  /*11ed0*/  STL [R1+0x414], R13 ;  /* 0x0004140d01007387 */ /* 0x0001e80000100800 */
        /* <DEDUP_REMOVED lines=23> */
[----:B0-----:R-:W4:Y:S04]  /*12050*/  LDL.LU R13, [R1+0x490] ;  /* 0x00049000010d7983 */ /* 0x001f280000300800 */
[----:B------:R-:W4:Y:S01]  /*12060*/  LDL.LU R14, [R1+0x494] ;  /* 0x00049400010e7983 */ /* 0x000f220000300800 */
[----:B--2---:R-:W-:-:S05]  /*12070*/  FADD R3, R206, R3 ;  /* 0x00000003ce037221 */ /* 0x004fca0000000000 */
[----:B------:R0:W-:Y:S01]  /*12080*/  STL [R1+0x41c], R3 ;  /* 0x00041c0301007387 */ /* 0x0001e20000100800 */
[----:B---3--:R-:W-:-:S03]  /*12090*/  FADD R2, R207, R2 ;  /* 0x00000002cf027221 */ /* 0x008fc60000000000 */
[----:B0-----:R0:W5:Y:S01]  /*120a0*/  LDL.LU R3, [R1+0x72c] ;  /* 0x00072c0001037983 */ /* 0x0011620000300800 */
[----:B----4-:R-:W-:-:S03]  /*120b0*/  FADD R0, R208, R0 ;  /* 0x00000000d0007221 */ /* 0x010fc60000000000 */
[----:B------:R-:W2:Y:S04]  /*120c0*/  LDL.LU R206, [R1+0x430] ;  /* 0x0004300001ce7983 */ /* 0x000ea80000300800 */
[----:B------:R1:W-:Y:S04]  /*120d0*/  STL [R1+0x420], R2 ;  /* 0x0004200201007387 */ /* 0x0003e80000100800 */
[----:B-1----:R0:W5:Y:S04]  /*120e0*/  LDL.LU R2, [R1+0x728] ;  /* 0x0007280001027983 */ /* 0x0021680000300800 */
[----:B------:R-:W3:Y:S04]  /*120f0*/  LDL.LU R207, [R1+0x42c] ;  /* 0x00042c0001cf7983 */ /* 0x000ee80000300800 */
[----:B------:R1:W-:Y:S04]  /*12100*/  STL [R1+0x424], R0 ;  /* 0x0004240001007387 */ /* 0x0003e80000100800 */
[----:B-1----:R0:W5:Y:S04]  /*12110*/  LDL.LU R0, [R1+0x724] ;  /* 0x0007240001007983 */ /* 0x0021680000300800 */
[----:B------:R-:W4:Y:S01]  /*12120*/  LDL.LU R208, [R1+0x428] ;  /* 0x0004280001d07983 */ /* 0x000f220000300800 */
[----:B------:R-:W-:Y:S01]  /*12130*/  FADD R205, R212, R205 ;  /* 0x000000cdd4cd7221 */ /* 0x000fe20000000000 */
        /* <DEDUP_REMOVED lines=24> */
[----:B--2---:R-:W-:Y:S01]  /*122c0*/  FADD R206, R211, R206 ;  /* 0x000000ced3ce7221 */ /* 0x004fe20000000000 */
[----:B---3--:R-:W-:Y:S01]  /*122d0*/  FADD R207, R210, R207 ;  /* 0x000000cfd2cf7221 */ /* 0x008fe20000000000 */
[----:B----4-:R-:W-:-:S05]  /*122e0*/  FADD R208, R209, R208 ;  /* 0x000000d0d1d07221 */ /* 0x010fca0000000000 */
[----:B------:R1:W-:Y:S04]  /*122f0*/  STL [R1+0x428], R208 ;  /* 0x000428d001007387 */ /* 0x0003e80000100800 */
        /* <DEDUP_REMOVED lines=24> */
[----:B------:R-:W4:Y:S04]  /*12480*/  LDL.LU R211, [R1+0x498] ;  /* 0x0004980001d37983 */ /* 0x000f280000300800 */
[----:B------:R0:W-:Y:S04]  /*12490*/  STL [R1+0x48c], R12 ;  /* 0x00048c0c01007387 */ /* 0x0001e80000100800 */
[----:B------:R-:W4:Y:S04]  /*124a0*/  LDL.LU R210, [R1+0x49c] ;  /* 0x00049c0001d27983 */ /* 0x000f280000300800 */
[----:B------:R0:W-:Y:S04]  /*124b0*/  STL [R1+0x490], R13 ;  /* 0x0004900d01007387 */ /* 0x0001e80000100800 */
[----:B------:R-:W4:Y:S04]  /*124c0*/  LDL.LU R209, [R1+0x4a0] ;  /* 0x0004a00001d17983 */ /* 0x000f280000300800 */
[----:B------:R0:W-:Y:S04]  /*124d0*/  STL [R1+0x494], R14 ;  /* 0x0004940e01007387 */ /* 0x0001e80000100800 */
[----:B-1----:R-:W4:Y:S04]  /*124e0*/  LDL.LU R208, [R1+0x4a4] ;  /* 0x0004a40001d07983 */ /* 0x002f280000300800 */
[----:B--2---:R-:W2:Y:S04]  /*124f0*/  LDL.LU R207, [R1+0x4a8] ;  /* 0x0004a80001cf7983 */ /* 0x004ea80000300800 */
[----:B---3--:R-:W3:Y:S04]  /*12500*/  LDL.LU R206, [R1+0x4ac] ;  /* 0x0004ac0001ce7983 */ /* 0x008ee80000300800 */
[----:B----4-:R-:W4:Y:S04]  /*12510*/  LDL.LU R205, [R1+0x4b0] ;  /* 0x0004b00001cd7983 */ /* 0x010f280000300800 */
        /* <DEDUP_REMOVED lines=24> */
[----:B------:R-:W-:Y:S01]  /*126a0*/  FADD R211, R173, R211 ;  /* 0x000000d3add37221 */ /* 0x000fe20000000000 */
[----:B------:R-:W-:-:S04]  /*126b0*/  FADD R210, R174, R210 ;  /* 0x000000d2aed27221 */ /* 0x000fc80000000000 */
[----:B------:R0:W-:Y:S01]  /*126c0*/  STL [R1+0x498], R211 ;  /* 0x000498d301007387 */ /* 0x0001e20000100800 */
[----:B------:R-:W-:-:S03]  /*126d0*/  FADD R209, R175, R209 ;  /* 0x000000d1afd17221 */ /* 0x000fc60000000000 */
[----:B------:R1:W-:Y:S01]  /*126e0*/  STL [R1+0x49c], R210 ;  /* 0x00049cd201007387 */ /* 0x0003e20000100800 */
[----:B------:R-:W-:-:S03]  /*126f0*/  FADD R208, R176, R208 ;  /* 0x000000d0b0d07221 */ /* 0x000fc60000000000 */
        /* <DEDUP_REMOVED lines=57> */
[----:B------:R-:W4:Y:S04]  /*12a90*/  LDL.LU R209, [R1+0x51c] ;  /* 0x00051c0001d17983 */ /* 0x000f280000300800 */
[----:B------:R1:W-:Y:S04]  /*12aa0*/  STL [R1+0x510], R14 ;  /* 0x0005100e01007387 */ /* 0x0003e80000100800 */
        /* <DEDUP_REMOVED lines=28> */
[----:B------:R-:W-:Y:S01]  /*12c70*/  FADD R211, R140, R211 ;  /* 0x000000d38cd37221 */ /* 0x000fe20000000000 */
[----:B------:R-:W-:-:S04]  /*12c80*/  FADD R210, R141, R210 ;  /* 0x000000d28dd27221 */ /* 0x000fc80000000000 */
        /* <DEDUP_REMOVED lines=334> */
[----:B------:R-:W-:Y:S01]  /*14170*/  FADD R13, R38, R13 ;  /* 0x0000000d260d7221 */ /* 0x000fe20000000000 */
[----:B------:R-:W-:-:S05]  /*14180*/  FADD R14, R14, R39 ;  /* 0x000000270e0e7221 */ /* 0x000fca0000000000 */
[----:B------:R0:W-:Y:S04]  /*14190*/  STL [R1+0x700], R14 ;  /* 0x0007000e01007387 */ /* 0x0001e80000100800 */
[----:B------:R0:W-:Y:S04]  /*141a0*/  STL [R1+0x6f8], R12 ;  /* 0x0006f80c01007387 */ /* 0x0001e80000100800 */
[----:B------:R0:W-:Y:S02]  /*141b0*/  STL [R1+0x6fc], R13 ;  /* 0x0006fc0d01007387 */ /* 0x0001e40000100800 */
.L_x_33:
[----:B0-----:R-:W0:Y:S02]  /*141c0*/  LDC R12, c[0x0][0x28c] ;  /* 0x0000a300ff0c7b82 */ /* 0x001e240000000800 */
[----:B0-----:R-:W-:-:S13]  /*141d0*/  ISETP.GE.AND P0, PT, R12, 0x1, PT ;  /* 0x000000010c00780c */ /* 0x001fda0003f06270 */
[----:B------:R-:W-:Y:S05]  /*141e0*/  @!P0 BRA `(.L_x_34) ;  /* 0x0000000000648947 */ /* 0x000fea0003800000 */
[----:B------:R-:W-:-:S06]  /*141f0*/  UISETP.NE.AND UP0, UPT, UR8, 0x3, UPT ;  /* 0x000000030800788c */ /* 0x000fcc000bf05270 */
[----:B------:R-:W-:-:S13]  /*14200*/  PLOP3.LUT P0, PT, PT, PT, UP0, 0x80, 0x0 ;  /* 0x000000000000781c */ /* 0x000fda0003f0f008 */
[----:B------:R-:W-:Y:S05]  /*14210*/  @!P0 BRA `(.L_x_35) ;  /* 0x0000000000048947 */ /* 0x000fea0003800000 */
[----:B------:R-:W-:Y:S01]  /*14220*/  BPT.TRAP 0x1 ;  /* 0x000000040000795c */ /* 0x000fe20000300000 */
.L_x_35:
[----:B------:R-:W4:Y:S01]  /*14230*/  LDL R12, [R1+0x704] ;  /* 0x00070400010c7983 */ /* 0x000f220000100800 */
[----:B------:R-:W-:Y:S01]  /*14240*/  BSSY B0, `(.L_x_36) ;  /* 0x000000f000007945 */ /* 0x000fe20003800000 */
[----:B----4-:R-:W-:-:S13]  /*14250*/  ISETP.NE.AND P0, PT, R12, RZ, PT ;  /* 0x000000ff0c00720c */ /* 0x010fda0003f05270 */
[----:B------:R-:W-:Y:S05]  /*14260*/  @!P0 BRA `(.L_x_37) ;  /* 0x0000000000308947 */ /* 0x000fea0003800000 */
[----:B------:R-:W4:Y:S01]  /*14270*/  LDL R13, [R1+0x710] ;  /* 0x00071000010d7983 */ /* 0x000f220000100800 */
[----:B------:R-:W-:-:S04]  /*14280*/  UISETP.LT.AND UP0, UPT, UR11, 0x1, UPT ;  /* 0x000000010b00788c */ /* 0x000fc8000bf01270 */
[----:B------:R-:W-:-:S04]  /*14290*/  USEL UR6, UR11, 0x1, UP0 ;  /* 0x000000010b067887 */ /* 0x000fc80008000000 */
[----:B------:R-:W-:-:S04]  /*142a0*/  UIADD3 UR6, UR5, UR11, -UR6 ;  /* 0x0000000b05067290 */ /* 0x000fc8000fffe806 */
[----:B------:R-:W-:-:S04]  /*142b0*/  UIMAD.WIDE.U32 UR12, UR6, -0x45d1745d, URZ ;  /* 0xba2e8ba3060c78a5 */ /* 0x000fc8000f8e003f */
[----:B------:R-:W-:-:S04]  /*142c0*/  USHF.R.U32.HI UR12, URZ, 0x3, UR13 ;  /* 0x000000033f0c7899 */ /* 0x000fc8000801160d */
[----:B------:R-:W-:-:S04]  /*142d0*/  UIMAD UR6, UR12, -0xb, UR6 ;  /* 0xfffffff50c0678a4 */ /* 0x000fc8000f8e0206 */
[----:B------:R-:W-:-:S04]  /*142e0*/  ULEA UR6, UR6, UR9, 0x3 ;  /* 0x0000000906067291 */ /* 0x000fc8000f8e183f */
[----:B------:R-:W-:-:S06]  /*142f0*/  UIADD3 UR6, UR6, 0x58, URZ ;  /* 0x0000005806067890 */ /* 0x000fcc000fffe03f */
[----:B------:R-:W-:-:S05]  /*14300*/  IMAD.U32 R12, RZ, RZ, UR6 ;  /* 0x00000006ff0c7e24 */ /* 0x000fca000f8e00ff */
[----:B----4-:R-:W-:-:S04]  /*14310*/  PRMT R12, R13, 0x654, R12 ;  /* 0x000006540d0c7816 */ /* 0x010fc8000000000c */
[----:B------:R0:W-:Y:S03]  /*14320*/  SYNCS.ARRIVE.TRANS64.RED.A1T0 RZ, [R12+URZ], RZ ;  /* 0x000000ff0cff79a7 */ /* 0x0001e6000810043f */
.L_x_37:
[----:B------:R-:W-:Y:S05]  /*14330*/  BSYNC B0 ;  /* 0x0000000000007941 */ /* 0x000fea0003800000 */
.L_x_36:
[----:B------:R-:W-:-:S06]  /*14340*/  UISETP.GT.U32.AND UP0, UPT, UR7, 0x1, UPT ;  /* 0x000000010700788c */ /* 0x000fcc000bf04070 */
[----:B------:R-:W-:-:S13]  /*14350*/  PLOP3.LUT P0, PT, PT, PT, UP0, 0x80, 0x0 ;  /* 0x000000000000781c */ /* 0x000fda0003f0f008 */
[----:B------:R-:W-:Y:S05]  /*14360*/  @P0 BRA `(.L_x_34) ;  /* 0x0000000000040947 */ /* 0x000fea0003800000 */
[----:B------:R-:W-:Y:S01]  /*14370*/  BPT.TRAP 0x1 ;  /* 0x000000040000795c */ /* 0x000fe20000300000 */
.L_x_34:
[----:B0-----:R-:W4:Y:S01]  /*14380*/  LDL.LU R12, [R1+0x70c] ;  /* 0x00070c00010c7983 */ /* 0x001f220000300800 */
[----:B------:R-:W0:Y:S01]  /*14390*/  LDC R28, c[0x0][0x288] ;  /* 0x0000a200ff1c7b82 */ /* 0x000e220000000800 */
[----:B------:R-:W-:Y:S01]  /*143a0*/  ULDC UR6, c[0x0][0x284] ;  /* 0x0000a10000067ab9 */ /* 0x000fe20000000800 */
[----:B------:R-:W1:Y:S01]  /*143b0*/  S2R R32, SR_TID.X ;  /* 0x0000000000207919 */ /* 0x000e620000002100 */
[----:B------:R-:W-:Y:S02]  /*143c0*/  UISETP.GE.U32.AND UP1, UPT, UR11, 0xb, UPT ;  /* 0x0000000b0b00788c */ /* 0x000fe4000bf26070 */
[----:B------:R-:W-:Y:S01]  /*143d0*/  USHF.R.S32.HI UR9, URZ, 0x1f, UR42 ;  /* 0x0000001f3f097899 */ /* 0x000fe2000801142a */
[----:B------:R-:W2:Y:S01]  /*143e0*/  LDL.LU R29, [R1+0x708] ;  /* 0x00070800011d7983 */ /* 0x000ea20000300800 */
[----:B------:R-:W-:Y:S01]  /*143f0*/  ULDC.64 UR14, c[0x0][0x5d0] ;  /* 0x00017400000e7ab9 */ /* 0x000fe20000000a00 */
[----:B-1----:R-:W-:Y:S02]  /*14400*/  SHF.R.U32.HI R14, RZ, 0x2, R32 ;  /* 0x00000002ff0e7819 */ /* 0x002fe40000011620 */
[----:B------:R-:W-:-:S02]  /*14410*/  LOP3.LUT R25, R32, 0x60, RZ, 0xc0, !PT ;  /* 0x0000006020197812 */ /* 0x000fc400078ec0ff */
[----:B------:R-:W-:Y:S02]  /*14420*/  SHF.R.U32.HI R13, RZ, 0x7, R32 ;  /* 0x00000007ff0d7819 */ /* 0x000fe40000011620 */
[----:B------:R-:W-:Y:S02]  /*14430*/  LOP3.LUT R14, R14, 0x7, RZ, 0xc0, !PT ;  /* 0x000000070e0e7812 */ /* 0x000fe400078ec0ff */
[----:B------:R-:W-:Y:S02]  /*14440*/  SHF.R.U32.HI R25, RZ, 0x1, R25 ;  /* 0x00000001ff197819 */ /* 0x000fe40000011619 */
[----:B------:R-:W-:Y:S02]  /*14450*/  LOP3.LUT R13, R13, 0x1, RZ, 0xc0, !PT ;  /* 0x000000010d0d7812 */ /* 0x000fe400078ec0ff */
[----:B------:R-:W-:-:S03]  /*14460*/  LOP3.LUT R27, R32, 0x3, RZ, 0xc0, !PT ;  /* 0x00000003201b7812 */ /* 0x000fc600078ec0ff */
[----:B------:R-:W-:Y:S02]  /*14470*/  IMAD.SHL.U32 R31, R13, 0x40, RZ ;  /* 0x000000400d1f7824 */ /* 0x000fe400078e00ff */
[----:B0-----:R-:W-:-:S03]  /*14480*/  IMAD R27, R27, -0x2, R28 ;  /* 0xfffffffe1b1b7824 */ /* 0x001fc600078e021c */
[--C-:B------:R-:W-:Y:S01]  /*14490*/  LOP3.LUT R31, R31, 0x40, R14.reuse, 0xe2, !PT ;  /* 0x000000401f1f7812 */ /* 0x100fe200078ee20e */
[----:B----4-:R-:W-:Y:S01]  /*144a0*/  IMAD R24, R12, 0xe0, RZ ;  /* 0x000000e00c187824 */ /* 0x010fe200078e02ff */
[----:B------:R-:W-:Y:S01]  /*144b0*/  IADD3 R12, RZ, -R25, -R14 ;  /* 0x80000019ff0c7210 */ /* 0x000fe20007ffe80e */
[----:B------:R-:W-:Y:S02]  /*144c0*/  IMAD.MOV.U32 R14, RZ, RZ, -0x1 ;  /* 0xffffffffff0e7424 */ /* 0x000fe400078e00ff */
[----:B------:R-:W-:Y:S01]  /*144d0*/  IMAD.IADD R27, R27, 0x1, -R24 ;  /* 0x000000011b1b7824 */ /* 0x000fe200078e0a18 */
[----:B------:R-:W-:Y:S01]  /*144e0*/  ISETP.GE.AND P0, PT, R24, R28, PT ;  /* 0x0000001c1800720c */ /* 0x000fe20003f06270 */
[----:B------:R-:W-:Y:S01]  /*144f0*/  IMAD R12, R13, -0x40, R12 ;  /* 0xffffffc00d0c7824 */ /* 0x000fe200078e020c */
[----:B------:R0:W-:Y:S01]  /*14500*/  STL [R1+0x20], R14 ;  /* 0x0000200e01007387 */ /* 0x0001e20000100800 */
[C---:B--2---:R-:W-:Y:S02]  /*14510*/  IMAD R26, R29.reuse, 0x180, RZ ;  /* 0x000001801d1a7824 */ /* 0x044fe400078e02ff */
[----:B------:R-:W-:-:S03]  /*14520*/  IMAD.WIDE R72, R29, 0x180, RZ ;  /* 0x000001801d487825 */ /* 0x000fc600078e02ff */
[C---:B------:R-:W-:Y:S02]  /*14530*/  ISETP.GE.OR P0, PT, R26.reuse, UR6, P0 ;  /* 0x000000061a007c0c */ /* 0x040fe40008706670 */
[----:B------:R-:W-:Y:S01]  /*14540*/  IADD3 R26, -R26, UR6, R12 ;  /* 0x000000061a1a7c10 */ /* 0x000fe2000fffe10c */
[----:B------:R-:W-:Y:S01]  /*14550*/  IMAD.SHL.U32 R12, R32, 0x2, RZ ;  /* 0x00000002200c7824 */ /* 0x000fe200078e00ff */
[----:B------:R-:W-:Y:S01]  /*14560*/  UIADD3 UR6, UR11, UR5, URZ ;  /* 0x000000050b067290 */ /* 0x000fe2000fffe03f */
[----:B------:R-:W-:Y:S01]  /*14570*/  LOP3.LUT R31, R72, R31, R25, 0xfe, !PT ;  /* 0x0000001f481f7212 */ /* 0x000fe200078efe19 */
[----:B------:R-:W-:Y:S02]  /*14580*/  UIMAD UR5, UR9, UR14, URZ ;  /* 0x0000000e090572a4 */ /* 0x000fe4000f8e023f */
[----:B------:R-:W-:Y:S01]  /*14590*/  LOP3.LUT R24, R24, 0x6, R12, 0xf8, !PT ;  /* 0x0000000618187812 */ /* 0x000fe200078ef80c */
[----:B------:R-:W-:Y:S01]  /*145a0*/  UISETP.GT.U32.AND UP0, UPT, UR6, 0xa, UPT ;  /* 0x0000000a0600788c */ /* 0x000fe2000bf04070 */
[----:B------:R-:W-:Y:S01]  /*145b0*/  IMAD.U32 R12, RZ, RZ, UR14 ;  /* 0x0000000eff0c7e24 */ /* 0x000fe2000f8e00ff */
[----:B------:R-:W-:Y:S01]  /*145c0*/  UIMAD UR5, UR42, UR15, UR5 ;  /* 0x0000000f2a0572a4 */ /* 0x000fe2000f8e0205 */
[----:B------:R-:W-:Y:S01]  /*145d0*/  SHF.R.S32.HI R25, RZ, 0x1f, R24 ;  /* 0x0000001fff197819 */ /* 0x000fe20000011418 */
[----:B------:R-:W-:-:S02]  /*145e0*/  UISETP.LT.U32.AND UP0, UPT, UR11, 0xb, UP0 ;  /* 0x0000000b0b00788c */ /* 0x000fc40008701070 */
[----:B------:R-:W-:Y:S01]  /*145f0*/  @UP1 UIMAD.WIDE.U32 UR12, UR6, -0x45d1745d, URZ ;  /* 0xba2e8ba3060c18a5 */ /* 0x000fe2000f8e003f */
[----:B------:R-:W-:Y:S01]  /*14600*/  IMAD.WIDE.U32 R12, R12, UR42, R24 ;  /* 0x0000002a0c0c7c25 */ /* 0x000fe2000f8e0018 */
[----:B------:R-:W-:Y:S01]  /*14610*/  USEL UR10, URZ, 0x1, !UP0 ;  /* 0x000000013f0a7887 */ /* 0x000fe2000c000000 */
[----:B------:R-:W-:Y:S01]  /*14620*/  ULDC.64 UR14, c[0x0][0x5c8] ;  /* 0x00017200000e7ab9 */ /* 0x000fe20000000a00 */
[----:B------:R-:W-:Y:S01]  /*14630*/  @UP1 USHF.R.U32.HI UR12, URZ, 0x3, UR13 ;  /* 0x000000033f0c1899 */ /* 0x000fe2000801160d */
[----:B------:R-:W-:Y:S01]  /*14640*/  VIADD R13, R13, UR5 ;  /* 0x000000050d0d7c36 */ /* 0x000fe20008000000 */
[----:B------:R-:W-:Y:S01]  /*14650*/  ULOP3.LUT UR4, UR4, UR10, URZ, 0x3c, !UPT ;  /* 0x0000000a04047292 */ /* 0x000fe2000f8e3c3f */
[----:B------:R-:W-:Y:S02]  /*14660*/  IMAD R29, R73, UR14, RZ ;  /* 0x0000000e491d7c24 */ /* 0x000fe4000f8e02ff */
[----:B------:R-:W-:Y:S01]  /*14670*/  IMAD.WIDE.U32 R12, R31, UR14, R12 ;  /* 0x0000000e1f0c7c25 */ /* 0x000fe2000f8e000c */
[----:B------:R-:W-:-:S03]  /*14680*/  @UP1 ULOP3.LUT UR4, UR4, 0x1, UR12, 0x78, !UPT ;  /* 0x0000000104041892 */ /* 0x000fc6000f8e780c */
[----:B------:R-:W-:Y:S01]  /*14690*/  IMAD R29, R31, UR15, R29 ;  /* 0x0000000f1f1d7c24 */ /* 0x000fe2000f8e021d */
[----:B0-----:R-:W-:Y:S08]  /*146a0*/  @P0 BRA `(.L_x_38) ;  /* 0x0000024400f80947 */ /* 0x001ff00003800000 */
[----:B------:R-:W-:Y:S01]  /*146b0*/  FSETP.NEU.AND P0, PT, RZ, UR40, PT ;  /* 0x00000028ff007c0b */ /* 0x000fe2000bf0d000 */
[----:B------:R-:W-:Y:S01]  /*146c0*/  BSSY B0, `(.L_x_38) ;  /* 0x000247c000007945 */ /* 0x000fe20003800000 */
[----:B------:R-:W-:-:S11]  /*146d0*/  IMAD.IADD R29, R13, 0x1, R29 ;  /* 0x000000010d1d7824 */ /* 0x000fd600078e021d */
[----:B------:R-:W-:Y:S05]  /*146e0*/  @!P0 BRA `(.L_x_39) ;  /* 0x0000016000248947 */ /* 0x000fea0003800000 */
[----:B------:R-:W-:Y:S01]  /*146f0*/  ISETP.GE.AND P2, PT, R26, 0x9, PT ;  /* 0x000000091a00780c */ /* 0x000fe20003f46270 */
[----:B------:R-:W-:Y:S01]  /*14700*/  ULDC.64 UR12, c[0x0][0x5b8] ;  /* 0x00016e00000c7ab9 */ /* 0x000fe20000000a00 */
[----:B------:R-:W-:Y:S01]  /*14710*/  LOP3.LUT R30, R30, 0xfffffffd, RZ, 0xc0, !PT ;  /* 0xfffffffd1e1e7812 */ /* 0x000fe200078ec0ff */
[----:B------:R-:W-:Y:S01]  /*14720*/  ULDC.64 UR14, c[0x0][0x5a8] ;  /* 0x00016a00000e7ab9 */ /* 0x000fe20000000a00 */
[C---:B------:R-:W-:Y:S01]  /*14730*/  ISETP.LT.OR P0, PT, R27.reuse, 0x1, !P2 ;  /* 0x000000011b00780c */ /* 0x040fe20005701670 */
[----:B------:R-:W2:Y:S01]  /*14740*/  LDL.LU R54, [R1+0x200] ;  /* 0x0002000001367983 */ /* 0x000ea20000300800 */
[C---:B------:R-:W-:Y:S02]  /*14750*/  ISETP.LT.OR P1, PT, R27.reuse, 0x2, !P2 ;  /* 0x000000021b00780c */ /* 0x040fe40005721670 */
[----:B------:R-:W-:Y:S01]  /*14760*/  ISETP.LT.OR P4, PT, R27, 0x9, !P2 ;  /* 0x000000091b00780c */ /* 0x000fe20005781670 */
[----:B------:R-:W-:Y:S02]  /*14770*/  UIMAD UR5, UR9, UR12, URZ ;  /* 0x0000000c090572a4 */ /* 0x000fe4000f8e023f */
[----:B------:R-:W-:Y:S01]  /*14780*/  IMAD.U32 R14, RZ, RZ, UR12 ;  /* 0x0000000cff0e7e24 */ /* 0x000fe2000f8e00ff */
[----:B-----5:R-:W-:Y:S01]  /*14790*/  LOP3.LUT R0, R0, 0xfffffffe, RZ, 0xc0, !PT ;  /* 0xfffffffe00007812 */ /* 0x020fe200078ec0ff */
[----:B------:R-:W4:Y:S01]  /*147a0*/  LDL.LU R55, [R1+0x204] ;  /* 0x0002040001377983 */ /* 0x000f220000300800 */
[----:B------:R-:W-:-:S02]  /*147b0*/  UIMAD UR5, UR42, UR13, UR5 ;  /* 0x0000000d2a0572a4 */ /* 0x000fc4000f8e0205 */
[----:B------:R-:W-:Y:S01]  /*147c0*/  IMAD.WIDE.U32 R24, R14, UR42, R24 ;  /* 0x0000002a0e187c25 */ /* 0x000fe2000f8e0018 */
[----:B------:R-:W-:Y:S01]  /*147d0*/  ULDC.64 UR12, c[0x0][0x5b0] ;  /* 0x00016c00000c7ab9 */ /* 0x000fe20000000a00 */
[----:B------:R-:W0:Y:S02]  /*147e0*/  @!P0 LDC.64 R36, c[0x0][0x5c0] ;  /* 0x00017000ff248b82 */ /* 0x000e240000000a00 */
[----:B------:R-:W-:Y:S01]  /*147f0*/  IMAD R14, R73, UR12, RZ ;  /* 0x0000000c490e7c24 */ /* 0x000fe2000f8e02ff */
[----:B------:R-:W-:-:S03]  /*14800*/  @P1 LOP3.LUT R30, R30, 0x2, RZ, 0xfc, !PT ;  /* 0x000000021e1e1812 */ /* 0x000fc600078efcff */
[----:B------:R-:W-:Y:S02]  /*14810*/  IMAD R14, R31, UR13, R14 ;  /* 0x0000000d1f0e7c24 */ /* 0x000fe4000f8e020e */
[----:B------:R-:W1:Y:S08]  /*14820*/  @!P1 LDC.64 R34, c[0x0][0x5c0] ;  /* 0x00017000ff229b82 */ /* 0x000e700000000a00 */
[----:B------:R-:W3:Y:S01]  /*14830*/  @!P4 LDC.64 R32, c[0x0][0x5c0] ;  /* 0x00017000ff20cb82 */ /* 0x000ee20000000a00 */
[----:B0-----:R-:W-:-:S04]  /*14840*/  @!P0 IADD3 R36, P3, P5, R12, R36, R3 ;  /* 0x000000240c248210 */ /* 0x001fc80007d7e003 */
[----:B------:R-:W-:Y:S02]  /*14850*/  @!P0 IADD3.X R37, R29, R37, R4, P3, P5 ;  /* 0x000000251d258210 */ /* 0x000fe40001fea404 */
[----:B-1----:R-:W-:-:S04]  /*14860*/  @!P1 IADD3 R38, P3, P5, R12, R34, R3 ;  /* 0x000000220c269210 */ /* 0x002fc80007d7e003 */
[----:B------:R-:W-:Y:S02]  /*14870*/  @!P1 IADD3.X R39, R29, R35, R4, P3, P5 ;  /* 0x000000231d279210 */ /* 0x000fe40001fea404 */
[----:B------:R-:W-:Y:S02]  /*14880*/  ISETP.GE.AND P1, PT, R26, 0x1, PT ;  /* 0x000000011a00780c */ /* 0x000fe40003f26270 */
[----:B---3--:R-:W-:-:S04]  /*14890*/  @!P4 IADD3 R42, P3, P5, R12, R32, R3 ;  /* 0x000000200c2ac210 */ /* 0x008fc80007d7e003 */
[----:B------:R-:W-:Y:S02]  /*148a0*/  @!P4 IADD3.X R43, R29, R33, R4, P3, P5 ;  /* 0x000000211d2bc210 */ /* 0x000fe40001fea404 */
[----:B------:R-:W-:-:S13]  /*148b0*/  ISETP.LT.OR P3, PT, R27, 0xa, !P2 ;  /* 0x0000000a1b00780c */ /* 0x000fda0005761670 */
[----:B------:R-:W0:Y:S02]  /*148c0*/  @!P3 LDC.64 R32, c[0x0][0x5c0] ;  /* 0x00017000ff20bb82 */ /* 0x000e240000000a00 */
[----:B0-----:R-:W-:Y:S01]  /*148d0*/  @!P3 IADD3 R44, P5, P6, R12, R32, R3 ;  /* 0x000000200c2cb210 */ /* 0x001fe20007ebe003 */
[----:B------:R-:W-:-:S03]  /*148e0*/  IMAD.MOV.U32 R32, RZ, RZ, R24 ;  /* 0x000000ffff207224 */ /* 0x000fc600078e0018 */
[----:B------:R-:W-:Y:S01]  /*148f0*/  @!P3 IADD3.X R45, R29, R33, R4, P5, P6 ;  /* 0x000000211d2db210 */ /* 0x000fe20002fec404 */
[----:B------:R-:W-:Y:S02]  /*14900*/  VIADD R33, R25, UR5 ;  /* 0x0000000519217c36 */ /* 0x000fe40008000000 */
[----:B------:R-:W-:-:S03]  /*14910*/  IMAD.WIDE.U32 R24, R31, UR12, R32 ;  /* 0x0000000c1f187c25 */ /* 0x000fc6000f8e0020 */
[----:B------:R-:W-:-:S04]  /*14920*/  IADD3 R24, P5, R24, UR14, RZ ;  /* 0x0000000e18187c10 */ /* 0x000fc8000ffbe0ff */
[--C-:B------:R-:W-:Y:S02]  /*14930*/  IADD3.X R25, R25, UR15, R14.reuse, P5, !PT ;  /* 0x0000000f19197c10 */ /* 0x100fe4000affe40e */
[----:B------:R-:W-:Y:S02]  /*14940*/  ISETP.LT.OR P5, PT, R27, 0x1, !P1 ;  /* 0x000000011b00780c */ /* 0x000fe40004fa1670 */
[----:B------:R-:W-:-:S11]  /*14950*/  PRMT R14, RZ, 0x7610, R14 ;  /* 0x00007610ff0e7816 */ /* 0x000fd6000000000e */
[----:B------:R-:W3:Y:S02]  /*14960*/  @!P5 LDG.E.U8 R14, desc[UR46][R24.64] ;  /* 0x0000002e180ed981 */ /* 0x000ee4000c1e1100 */
[----:B---3--:R-:W-:-:S04]  /*14970*/  LOP3.LUT R14, R14, 0xff, RZ, 0xc0, !PT ;  /* 0x000000ff0e0e7812 */ /* 0x008fc800078ec0ff */
[----:B------:R-:W-:-:S05]  /*14980*/  F2FP.F16.E4M3.UNPACK_B R14, R14 ;  /* 0x0000000eff0e723e */ /* 0x000fca00020006ff */
[----:B------:R-:W-:-:S05]  /*14990*/  HADD2.F32 R14, -RZ, R14.H0_H0 ;  /* 0x2000000eff0e7230 */ /* 0x000fca0000004100 */
[----:B------:R-:W-:-:S04]  /*149a0*/  FMUL R14, R14, UR40 ;  /* 0x000000280e0e7c20 */ /* 0x000fc80008400000 */
[----:B------:R-:W-:Y:S02]  /*149b0*/  FFMA R34, R15, UR41, R14 ;  /* 0x000000290f227c23 */ /* 0x000fe4000800000e */
[----:B------:R-:W0:Y:S03]  /*149c0*/  @!P5 LDC.64 R14, c[0x0][0x5c0] ;  /* 0x00017000ff0edb82 */ /* 0x000e260000000a00 */
[----:B------:R-:W-:Y:S02]  /*149d0*/  F2FP.SATFINITE.E4M3.F32.PACK_AB_MERGE_C R34, RZ, R34, RZ ;  /* 0x00000022ff22723e */ /* 0x000fe400048070ff */
[----:B0-----:R-:W-:-:S05]  /*149e0*/  @!P5 IADD3 R14, P6, R12, R14, RZ ;  /* 0x0000000e0c0ed210 */ /* 0x001fca0007fde0ff */
[----:B------:R-:W-:-:S05]  /*149f0*/  @!P5 IMAD.X R15, R29, 0x1, R15, P6 ;  /* 0x000000011d0fd824 */ /* 0x000fca00030e060f */
[----:B------:R0:W-:Y:S01]  /*14a00*/  @!P5 STG.E.U8 desc[UR46][R14.64], R34 ;  /* 0x000000220e00d986 */ /* 0x0001e2000c10112e */
[----:B------:R-:W-:Y:S02]  /*14a10*/  ISETP.LT.OR P5, PT, R27, 0x2, !P1 ;  /* 0x000000021b00780c */ /* 0x000fe40004fa1670 */
[----:B0-----:R-:W-:-:S11]  /*14a20*/  PRMT R34, RZ, 0x7610, R34 ;  /* 0x00007610ff227816 */ /* 0x001fd60000000022 */
[----:B------:R-:W0:Y:S01]  /*14a30*/  @!P5 LDC.64 R14, c[0x0][0x5c0] ;  /* 0x00017000ff0edb82 */ /* 0x000e220000000a00 */
[----:B------:R-:W3:Y:S01]  /*14a40*/  @!P5 LDG.E.U8 R34, desc[UR46][R24.64+0x1] ;  /* 0x0000012e1822d981 */ /* 0x000ee2000c1e1100 */
[----:B0-----:R-:W-:-:S05]  /*14a50*/  @!P5 IADD3 R14, P6, R12, R14, RZ ;  /* 0x0000000e0c0ed210 */ /* 0x001fca0007fde0ff */
[----:B------:R-:W-:Y:S01]  /*14a60*/  @!P5 IMAD.X R15, R29, 0x1, R15, P6 ;  /* 0x000000011d0fd824 */ /* 0x000fe200030e060f */
[----:B---3--:R-:W-:-:S04]  /*14a70*/  LOP3.LUT R34, R34, 0xff, RZ, 0xc0, !PT ;  /* 0x000000ff22227812 */ /* 0x008fc800078ec0ff */
[----:B------:R-:W-:-:S05]  /*14a80*/  F2FP.F16.E4M3.UNPACK_B R34, R34 ;  /* 0x00000022ff22723e */ /* 0x000fca00020006ff */
[----:B------:R-:W-:-:S05]  /*14a90*/  HADD2.F32 R34, -RZ, R34.H0_H0 ;  /* 0x20000022ff227230 */ /* 0x000fca0000004100 */
[----:B------:R-:W-:-:S04]  /*14aa0*/  FMUL R34, R34, UR40 ;  /* 0x0000002822227c20 */ /* 0x000fc80008400000 */
[----:B------:R-:W-:-:S05]  /*14ab0*/  FFMA R16, R16, UR41, R34 ;  /* 0x0000002910107c23 */ /* 0x000fca0008000022 */
[----:B------:R-:W-:-:S05]  /*14ac0*/  F2FP.SATFINITE.E4M3.F32.PACK_AB_MERGE_C R16, RZ, R16, RZ ;  /* 0x00000010ff10723e */ /* 0x000fca00048070ff */
[----:B------:R0:W-:Y:S02]  /*14ad0*/  @!P5 STG.E.U8 desc[UR46][R14.64+0x1], R16 ;  /* 0x000001100e00d986 */ /* 0x0001e4000c10112e */
[----:B0-----:R-:W-:-:S05]  /*14ae0*/  IADD3 R14, P5, R31, 0x8, RZ ;  /* 0x000000081f0e7810 */ /* 0x001fca0007fbe0ff */
[----:B------:R-:W-:-:S04]  /*14af0*/  IMAD.X R16, RZ, RZ, R73, P5 ;  /* 0x000000ffff107224 */ /* 0x000fc800028e0649 */
[----:B------:R-:W-:-:S04]  /*14b00*/  IMAD R16, R16, UR12, RZ ;  /* 0x0000000c10107c24 */ /* 0x000fc8000f8e02ff */
[C---:B------:R-:W-:Y:S02]  /*14b10*/  IMAD R16, R14.reuse, UR13, R16 ;  /* 0x0000000d0e107c24 */ /* 0x040fe4000f8e0210 */
[----:B------:R-:W-:-:S03]  /*14b20*/  IMAD.WIDE.U32 R14, R14, UR12, R32 ;  /* 0x0000000c0e0e7c25 */ /* 0x000fc6000f8e0020 */
[----:B------:R-:W-:-:S04]  /*14b30*/  IADD3 R14, P5, R14, UR14, RZ ;  /* 0x0000000e0e0e7c10 */ /* 0x000fc8000ffbe0ff */
[--C-:B------:R-:W-:Y:S02]  /*14b40*/  IADD3.X R15, R15, UR15, R16.reuse, P5, !PT ;  /* 0x0000000f0f0f7c10 */ /* 0x100fe4000affe410 */
[----:B------:R-:W-:-:S06]  /*14b50*/  PRMT R16, RZ, 0x7610, R16 ;  /* 0x00007610ff107816 */ /* 0x000fcc0000000010 */
[----:B------:R-:W3:Y:S01]  /*14b60*/  @!P0 LDG.E.U8 R16, desc[UR46][R14.64] ;  /* 0x0000002e0e108981 */ /* 0x000ee2000c1e1100 */
[----:B------:R-:W-:-:S13]  /*14b70*/  ISETP.LT.OR P1, PT, R27, 0x11, !P2 ;  /* 0x000000111b00780c */ /* 0x000fda0005721670 */
[----:B------:R-:W-:Y:S02]  /*14b80*/  @P1 LOP3.LUT R0, R0, 0x1, RZ, 0xfc, !PT ;  /* 0x0000000100001812 */ /* 0x000fe400078efcff */
[----:B---3--:R-:W-:-:S04]  /*14b90*/  LOP3.LUT R16, R16, 0xff, RZ, 0xc0, !PT ;  /* 0x000000ff10107812 */ /* 0x008fc800078ec0ff */
[----:B------:R-:W-:-:S05]  /*14ba0*/  F2FP.F16.E4M3.UNPACK_B R16, R16 ;  /* 0x00000010ff10723e */ /* 0x000fca00020006ff */
[----:B------:R-:W-:-:S05]  /*14bb0*/  HADD2.F32 R16, -RZ, R16.H0_H0 ;  /* 0x20000010ff107230 */ /* 0x000fca0000004100 */
[----:B------:R-:W-:-:S04]  /*14bc0*/  FMUL R16, R16, UR40 ;  /* 0x0000002810107c20 */ /* 0x000fc80008400000 */
[----:B------:R-:W-:Y:S02]  /*14bd0*/  FFMA R34, R17, UR41, R16 ;  /* 0x0000002911227c23 */ /* 0x000fe40008000010 */
[----:B------:R-:W0:Y:S03]  /*14be0*/  @!P1 LDC.64 R16, c[0x0][0x5c0] ;  /* 0x00017000ff109b82 */ /* 0x000e260000000a00 */
[----:B------:R-:W-:-:S05]  /*14bf0*/  F2FP.SATFINITE.E4M3.F32.PACK_AB_MERGE_C R34, RZ, R34, RZ ;  /* 0x00000022ff22723e */ /* 0x000fca00048070ff */
[----:B------:R1:W-:Y:S01]  /*14c00*/  @!P0 STG.E.U8 desc[UR46][R36.64], R34 ;  /* 0x0000002224008986 */ /* 0x0003e2000c10112e */
[----:B------:R-:W-:Y:S02]  /*14c10*/  ISETP.LT.OR P0, PT, R27, 0x12, !P2 ;  /* 0x000000121b00780c */ /* 0x000fe40005701670 */
[----:B0-----:R-:W-:-:S04]  /*14c20*/  @!P1 IADD3 R40, P5, P6, R12, R16, R3 ;  /* 0x000000100c289210 */ /* 0x001fc80007ebe003 */
[----:B------:R-:W-:-:S07]  /*14c30*/  @!P1 IADD3.X R41, R29, R17, R4, P5, P6 ;  /* 0x000000111d299210 */ /* 0x000fce0002fec404 */
[----:B------:R-:W1:Y:S01]  /*14c40*/  @!P0 LDC.64 R16, c[0x0][0x5c0] ;  /* 0x00017000ff108b82 */ /* 0x000e620000000a00 */
[----:B------:R-:W-:Y:S02]  /*14c50*/  LOP3.LUT P1, RZ, R30, 0x2, RZ, 0xc0, !PT ;  /* 0x000000021eff7812 */ /* 0x000fe4000782c0ff */
[----:B-1----:R-:W-:Y:S02]  /*14c60*/  @!P0 IADD3 R36, P5, P6, R12, R16, R3 ;  /* 0x000000100c248210 */ /* 0x002fe40007ebe003 */
[----:B------:R-:W-:-:S09]  /*14c70*/  PRMT R16, RZ, 0x7610, R16 ;  /* 0x00007610ff107816 */ /* 0x000fd20000000010 */
[----:B------:R-:W3:Y:S01]  /*14c80*/  @!P1 LDG.E.U8 R16, desc[UR46][R14.64+0x1] ;  /* 0x0000012e0e109981 */ /* 0x000ee2000c1e1100 */
[----:B------:R-:W-:Y:S02]  /*14c90*/  LOP3.LUT R30, R30, 0xfffffffe, RZ, 0xc0, !PT ;  /* 0xfffffffe1e1e7812 */ /* 0x000fe400078ec0ff */
[----:B------:R-:W-:Y:S02]  /*14ca0*/  @!P0 IADD3.X R37, R29, R17, R4, P5, P6 ;  /* 0x000000111d258210 */ /* 0x000fe40002fec404 */
[----:B------:R-:W-:Y:S02]  /*14cb0*/  @P0 LOP3.LUT R30, R30, 0x1, RZ, 0xfc, !PT ;  /* 0x000000011e1e0812 */ /* 0x000fe400078efcff */
[----:B------:R-:W-:Y:S02]  /*14cc0*/  ISETP.LT.OR P0, PT, R27, 0x19, !P2 ;  /* 0x000000191b00780c */ /* 0x000fe40005701670 */
[----:B------:R-:W-:Y:S02]  /*14cd0*/  ISETP.GE.AND P6, PT, R26, 0x1, PT ;  /* 0x000000011a00780c */ /* 0x000fe40003fc6270 */
        /* <DEDUP_REMOVED lines=8> */
[----:B0-----:R-:W-:-:S04]  /*14d60*/  @!P0 IADD3 R46, P1, P5, R12, R16, R3 ;  /* 0x000000100c2e8210 */ /* 0x001fc80007d3e003 */
[----:B------:R-:W-:Y:S02]  /*14d70*/  @!P0 IADD3.X R47, R29, R17, R4, P1, P5 ;  /* 0x000000111d2f8210 */ /* 0x000fe40000fea404 */
[----:B------:R-:W-:Y:S02]  /*14d80*/  ISETP.LT.OR P1, PT, R27, 0x9, !P6 ;  /* 0x000000091b00780c */ /* 0x000fe40007721670 */
[----:B------:R-:W-:-:S11]  /*14d90*/  PRMT R16, RZ, 0x7610, R16 ;  /* 0x00007610ff107816 */ /* 0x000fd60000000010 */
[----:B------:R-:W3:Y:S01]  /*14da0*/  @!P1 LDG.E.U8 R16, desc[UR46][R24.64+0x8] ;  /* 0x0000082e18109981 */ /* 0x000ee2000c1e1100 */
[----:B-1----:R-:W-:Y:S02]  /*14db0*/  PRMT R18, RZ, 0x7610, R18 ;  /* 0x00007610ff127816 */ /* 0x002fe40000000012 */
        /* <DEDUP_REMOVED lines=10> */
[----:B------:R-:W-:-:S13]  /*14e60*/  ISETP.LT.OR P1, PT, R27, 0xa, !P6 ;  /* 0x0000000a1b00780c */ /* 0x000fda0007721670 */
[----:B------:R-:W3:Y:S01]  /*14e70*/  @!P1 LDG.E.U8 R18, desc[UR46][R24.64+0x9] ;  /* 0x0000092e18129981 */ /* 0x000ee2000c1e1100 */
[----:B0-----:R-:W0:Y:S01]  /*14e80*/  @!P1 LDC.64 R16, c[0x0][0x5c0] ;  /* 0x00017000ff109b82 */ /* 0x001e220000000a00 */
[----:B------:R-:W-:-:S04]  /*14e90*/  LOP3.LUT R0, R0, 0xfffffffb, RZ, 0xc0, !PT ;  /* 0xfffffffb00007812 */ /* 0x000fc800078ec0ff */
[----:B------:R-:W-:Y:S02]  /*14ea0*/  @P0 LOP3.LUT R0, R0, 0x4, RZ, 0xfc, !PT ;  /* 0x0000000400000812 */ /* 0x000fe400078efcff */
[----:B------:R-:W-:Y:S02]  /*14eb0*/  ISETP.LT.OR P0, PT, R27, 0x1a, !P2 ;  /* 0x0000001a1b00780c */ /* 0x000fe40005701670 */
        /* <DEDUP_REMOVED lines=9> */
[----:B0-----:R-:W0:Y:S02]  /*14f50*/  @!P0 LDC.64 R16, c[0x0][0x5c0] ;  /* 0x00017000ff108b82 */ /* 0x001e240000000a00 */
[----:B0-----:R-:W-:Y:S02]  /*14f60*/  @!P0 IADD3 R34, P1, P5, R12, R16, R3 ;  /* 0x000000100c228210 */ /* 0x001fe40007d3e003 */
[----:B------:R-:W-:-:S06]  /*14f70*/  PRMT R16, RZ, 0x7610, R16 ;  /* 0x00007610ff107816 */ /* 0x000fcc0000000010 */
[----:B------:R-:W3:Y:S01]  /*14f80*/  @!P4 LDG.E.U8 R16, desc[UR46][R14.64+0x8] ;  /* 0x0000082e0e10c981 */ /* 0x000ee2000c1e1100 */
[----:B------:R-:W-:Y:S02]  /*14f90*/  LOP3.LUT R0, R0, 0xfffffffd, RZ, 0xc0, !PT ;  /* 0xfffffffd00007812 */ /* 0x000fe400078ec0ff */
[----:B------:R-:W-:Y:S02]  /*14fa0*/  @!P0 IADD3.X R35, R29, R17, R4, P1, P5 ;  /* 0x000000111d238210 */ /* 0x000fe40000fea404 */
[----:B------:R-:W-:Y:S02]  /*14fb0*/  @P0 LOP3.LUT R0, R0, 0x2, RZ, 0xfc, !PT ;  /* 0x0000000200000812 */ /* 0x000fe400078efcff */
[----:B------:R-:W-:-:S04]  /*14fc0*/  ISETP.GE.AND P0, PT, R26, 0x81, PT ;  /* 0x000000811a00780c */ /* 0x000fc80003f06270 */
[----:B------:R-:W-:Y:S02]  /*14fd0*/  ISETP.LT.OR P1, PT, R27, 0x1, !P0 ;  /* 0x000000011b00780c */ /* 0x000fe40004721670 */
[----:B------:R-:W-:-:S04]  /*14fe0*/  LOP3.LUT R28, R28, 0xefffffff, RZ, 0xc0, !PT ;  /* 0xefffffff1c1c7812 */ /* 0x000fc800078ec0ff */
[----:B------:R-:W-:-:S04]  /*14ff0*/  @P2 LOP3.LUT R28, R28, 0x10000000, RZ, 0xfc, !PT ;  /* 0x100000001c1c2812 */ /* 0x000fc800078efcff */
[----:B------:R-:W-:-:S04]  /*15000*/  LOP3.LUT R28, R28, 0x7fffffff, RZ, 0xc0, !PT ;  /* 0x7fffffff1c1c7812 */ /* 0x000fc800078ec0ff */
        /* <DEDUP_REMOVED lines=11> */
[----:B------:R-:W-:-:S04]  /*150c0*/  ISETP.GE.AND P1, PT, R26, 0x81, PT ;  /* 0x000000811a00780c */ /* 0x000fc80003f26270 */
[----:B------:R-:W-:-:S13]  /*150d0*/  ISETP.LT.OR P4, PT, R27, 0x2, !P1 ;  /* 0x000000021b00780c */ /* 0x000fda0004f81670 */
[----:B------:R-:W0:Y:S02]  /*150e0*/  @!P4 LDC.64 R16, c[0x0][0x5c0] ;  /* 0x00017000ff10cb82 */ /* 0x000e240000000a00 */
[----:B0-----:R-:W-:Y:S02]  /*150f0*/  @!P4 IADD3 R20, P5, P6, R12, R16, R7 ;  /* 0x000000100c14c210 */ /* 0x001fe40007ebe007 */
[----:B------:R-:W-:-:S06]  /*15100*/  PRMT R16, RZ, 0x7610, R16 ;  /* 0x00007610ff107816 */ /* 0x000fcc0000000010 */
[----:B------:R-:W3:Y:S01]  /*15110*/  @!P3 LDG.E.U8 R16, desc[UR46][R14.64+0x9] ;  /* 0x0000092e0e10b981 */ /* 0x000ee2000c1e1100 */
[----:B------:R-:W-:Y:S02]  /*15120*/  ISETP.LT.OR P2, PT, R27, 0x9, !P1 ;  /* 0x000000091b00780c */ /* 0x000fe40004f41670 */
[----:B-1----:R-:W-:Y:S02]  /*15130*/  @!P4 IADD3.X R21, R29, R17, R6, P5, P6 ;  /* 0x000000111d15c210 */ /* 0x002fe40002fec406 */
[----:B------:R-:W-:-:S09]  /*15140*/  LOP3.LUT R28, R28, 0xdfffffff, RZ, 0xc0, !PT ;  /* 0xdfffffff1c1c7812 */ /* 0x000fd200078ec0ff */
        /* <DEDUP_REMOVED lines=8> */
[----:B------:R-:W-:Y:S01]  /*151d0*/  @!P3 STG.E.U8 desc[UR46][R44.64+0x9], R22 ;  /* 0x000009162c00b986 */ /* 0x000fe2000c10112e */
[----:B0-----:R-:W-:-:S04]  /*151e0*/  @!P2 IADD3 R48, P3, P5, R12, R16, R7 ;  /* 0x000000100c30a210 */ /* 0x001fc80007d7e007 */
[----:B------:R-:W-:Y:S02]  /*151f0*/  @!P2 IADD3.X R49, R29, R17, R6, P3, P5 ;  /* 0x000000111d31a210 */ /* 0x000fe40001fea406 */
[----:B------:R-:W-:-:S04]  /*15200*/  ISETP.GE.AND P2, PT, R26, 0x1, PT ;  /* 0x000000011a00780c */ /* 0x000fc80003f46270 */
[----:B------:R-:W-:Y:S02]  /*15210*/  ISETP.LT.OR P3, PT, R27, 0x11, !P2 ;  /* 0x000000111b00780c */ /* 0x000fe40005761670 */
[----:B------:R-:W-:-:S11]  /*15220*/  PRMT R16, RZ, 0x7610, R16 ;  /* 0x00007610ff107816 */ /* 0x000fd60000000010 */
[----:B------:R-:W3:Y:S01]  /*15230*/  @!P3 LDG.E.U8 R16, desc[UR46][R24.64+0x10] ;  /* 0x0000102e1810b981 */ /* 0x000ee2000c1e1100 */
[----:B------:R-:W-:Y:S02]  /*15240*/  PRMT R18, RZ, 0x7610, R18 ;  /* 0x00007610ff127816 */ /* 0x000fe40000000012 */
        /* <DEDUP_REMOVED lines=12> */
[----:B0-----:R-:W0:Y:S02]  /*15310*/  @!P3 LDC.64 R16, c[0x0][0x5c0] ;  /* 0x00017000ff10bb82 */ /* 0x001e240000000a00 */
[----:B0-----:R-:W-:-:S05]  /*15320*/  @!P3 IADD3 R16, P5, R12, R16, RZ ;  /* 0x000000100c10b210 */ /* 0x001fca0007fbe0ff */
[----:B------:R-:W-:Y:S01]  /*15330*/  @!P3 IMAD.X R17, R29, 0x1, R17, P5 ;  /* 0x000000011d11b824 */ /* 0x000fe200028e0611 */
[----:B------:R-:W-:Y:S02]  /*15340*/  LOP3.LUT R28, R28, 0xbfffffff, RZ, 0xc0, !PT ;  /* 0xbfffffff1c1c7812 */ /* 0x000fe400078ec0ff */
[----:B---3--:R-:W-:-:S04]  /*15350*/  LOP3.LUT R18, R18, 0xff, RZ, 0xc0, !PT ;  /* 0x000000ff12127812 */ /* 0x008fc800078ec0ff */
[----:B------:R-:W-:-:S05]  /*15360*/  F2FP.F16.E4M3.UNPACK_B R18, R18 ;  /* 0x00000012ff12723e */ /* 0x000fca00020006ff */
[----:B------:R-:W-:-:S05]  /*15370*/  HADD2.F32 R18, -RZ, R18.H0_H0 ;  /* 0x20000012ff127230 */ /* 0x000fca0000004100 */
[----:B------:R-:W-:-:S04]  /*15380*/  FMUL R18, R18, UR40 ;  /* 0x0000002812127c20 */ /* 0x000fc80008400000 */
[----:B------:R-:W-:-:S05]  /*15390*/  FFMA R232, R232, UR41, R18 ;  /* 0x00000029e8e87c23 */ /* 0x000fca0008000012 */
[----:B------:R-:W-:-:S05]  /*153a0*/  F2FP.SATFINITE.E4M3.F32.PACK_AB_MERGE_C R232, RZ, R232, RZ ;  /* 0x000000e8ffe8723e */ /* 0x000fca00048070ff */
[----:B------:R0:W-:Y:S01]  /*153b0*/  @!P3 STG.E.U8 desc[UR46][R16.64+0x11], R232 ;  /* 0x000011e81000b986 */ /* 0x0001e2000c10112e */
[----:B------:R-:W-:-:S13]  /*153c0*/  ISETP.LT.OR P3, PT, R27, 0xa, !P1 ;  /* 0x0000000a1b00780c */ /* 0x000fda0004f61670 */
[----:B0-----:R-:W0:Y:S01]  /*153d0*/  @!P3 LDC.64 R16, c[0x0][0x5c0] ;  /* 0x00017000ff10bb82 */ /* 0x001e220000000a00 */
[----:B------:R-:W-:Y:S02]  /*153e0*/  @P3 LOP3.LUT R28, R28, 0x40000000, RZ, 0xfc, !PT ;  /* 0x400000001c1c3812 */ /* 0x000fe400078efcff */
[----:B0-----:R-:W-:-:S04]  /*153f0*/  @!P3 IADD3 R42, P5, P6, R12, R16, R7 ;  /* 0x000000100c2ab210 */ /* 0x001fc80007ebe007 */
[----:B------:R-:W-:Y:S02]  /*15400*/  @!P3 IADD3.X R43, R29, R17, R6, P5, P6 ;  /* 0x000000111d2bb210 */ /* 0x000fe40002fec406 */
[----:B------:R-:W-:Y:S02]  /*15410*/  LOP3.LUT P3, RZ, R0, 0x1, RZ, 0xc0, !PT ;  /* 0x0000000100ff7812 */ /* 0x000fe4000786c0ff */
[----:B------:R-:W-:-:S11]  /*15420*/  PRMT R16, RZ, 0x7610, R16 ;  /* 0x00007610ff107816 */ /* 0x000fd60000000010 */
[----:B------:R-:W3:Y:S01]  /*15430*/  @!P3 LDG.E.U8 R16, desc[UR46][R14.64+0x10] ;  /* 0x0000102e0e10b981 */ /* 0x000ee2000c1e1100 */
[----:B------:R-:W-:Y:S02]  /*15440*/  ISETP.LT.OR P0, PT, R27, 0x11, !P1 ;  /* 0x000000111b00780c */ /* 0x000fe40004f01670 */
[----:B------:R-:W-:-:S11]  /*15450*/  LOP3.LUT R0, R0, 0xffffffdf, RZ, 0xc0, !PT ;  /* 0xffffffdf00007812 */ /* 0x000fd600078ec0ff */
        /* <DEDUP_REMOVED lines=50> */
[----:B------:R-:W-:-:S04]  /*15780*/  LOP3.LUT R0, R0, 0xffffffbf, RZ, 0xc0, !PT ;  /* 0xffffffbf00007812 */ /* 0x000fc800078ec0ff */
[----:B------:R-:W-:-:S04]  /*15790*/  @P3 LOP3.LUT R0, R0, 0x40, RZ, 0xfc, !PT ;  /* 0x0000004000003812 */ /* 0x000fc800078efcff */
[----:B------:R-:W-:Y:S02]  /*157a0*/  LOP3.LUT P3, RZ, R0, 0x4, RZ, 0xc0, !PT ;  /* 0x0000000400ff7812 */ /* 0x000fe4000786c0ff */
        /* <DEDUP_REMOVED lines=17> */
[----:B------:R-:W-:Y:S02]  /*158c0*/  LOP3.LUT P2, RZ, R0, 0x2, RZ, 0xc0, !PT ;  /* 0x0000000200ff7812 */ /* 0x000fe4000784c0ff */
        /* <DEDUP_REMOVED lines=11> */
[----:B------:R-:W1:Y:S02]  /*15980*/  @!P3 LDC.64 R16, c[0x0][0x5c0] ;  /* 0x00017000ff10bb82 */ /* 0x000e640000000a00 */
[----:B-1----:R-:W-:Y:S02]  /*15990*/  @!P3 IADD3 R46, P5, P6, R12, R16, R9 ;  /* 0x000000100c2eb210 */ /* 0x002fe40007ebe009 */
[----:B------:R-:W-:-:S06]  /*159a0*/  PRMT R16, RZ, 0x7610, R16 ;  /* 0x00007610ff107816 */ /* 0x000fcc0000000010 */
[----:B------:R-:W3:Y:S01]  /*159b0*/  @!P2 LDG.E.U8 R16, desc[UR46][R14.64+0x19] ;  /* 0x0000192e0e10a981 */ /* 0x000ee2000c1e1100 */
[----:B------:R-:W-:Y:S02]  /*159c0*/  @!P3 IADD3.X R47, R29, R17, R8, P5, P6 ;  /* 0x000000111d2fb210 */ /* 0x000fe40002fec408 */
[----:B------:R-:W-:-:S04]  /*159d0*/  LOP3.LUT R0, R0, 0xffffff7f, RZ, 0xc0, !PT ;  /* 0xffffff7f00007812 */ /* 0x000fc800078ec0ff */
[----:B------:R-:W-:Y:S02]  /*159e0*/  @P1 LOP3.LUT R0, R0, 0x80, RZ, 0xfc, !PT ;  /* 0x0000008000001812 */ /* 0x000fe400078efcff */
[----:B------:R-:W-:Y:S02]  /*159f0*/  LOP3.LUT P1, RZ, R28, 0x80000000, RZ, 0xc0, !PT ;  /* 0x800000001cff7812 */ /* 0x000fe4000782c0ff */
[----:B---3--:R-:W-:-:S04]  /*15a00*/  LOP3.LUT R16, R16, 0xff, RZ, 0xc0, !PT ;  /* 0x000000ff10107812 */ /* 0x008fc800078ec0ff */
[----:B------:R-:W-:-:S05]  /*15a10*/  F2FP.F16.E4M3.UNPACK_B R16, R16 ;  /* 0x00000010ff10723e */ /* 0x000fca00020006ff */
[----:B------:R-:W-:-:S05]  /*15a20*/  HADD2.F32 R16, -RZ, R16.H0_H0 ;  /* 0x20000010ff107230 */ /* 0x000fca0000004100 */
[----:B------:R-:W-:-:S04]  /*15a30*/  FMUL R16, R16, UR40 ;  /* 0x0000002810107c20 */ /* 0x000fc80008400000 */
[----:B--2---:R-:W-:Y:S02]  /*15a40*/  FFMA R16, R54, UR41, R16 ;  /* 0x0000002936107c23 */ /* 0x004fe40008000010 */
[----:B------:R-:W2:Y:S03]  /*15a50*/  LDL.LU R54, [R1+0x208] ;  /* 0x0002080001367983 */ /* 0x000ea60000300800 */
        /* <DEDUP_REMOVED lines=11> */
[----:B------:R-:W-:Y:S02]  /*15b10*/  ISETP.LT.OR P2, PT, R27, 0x9, !P0 ;  /* 0x000000091b00780c */ /* 0x000fe40004741670 */
[----:B---3--:R-:W-:-:S04]  /*15b20*/  LOP3.LUT R18, R18, 0xff, RZ, 0xc0, !PT ;  /* 0x000000ff12127812 */ /* 0x008fc800078ec0ff */
[----:B------:R-:W-:-:S05]  /*15b30*/  F2FP.F16.E4M3.UNPACK_B R18, R18 ;  /* 0x00000012ff12723e */ /* 0x000fca00020006ff */
[----:B------:R-:W-:-:S05]  /*15b40*/  HADD2.F32 R18, -RZ, R18.H0_H0 ;  /* 0x20000012ff127230 */ /* 0x000fca0000004100 */
[----:B------:R-:W-:-:S04]  /*15b50*/  FMUL R18, R18, UR40 ;  /* 0x0000002812127c20 */ /* 0x000fc80008400000 */
[----:B----4-:R-:W-:Y:S02]  /*15b60*/  FFMA R22, R55, UR41, R18 ;  /* 0x0000002937167c23 */ /* 0x010fe40008000012 */
[----:B------:R-:W0:Y:S01]  /*15b70*/  @!P2 LDC.64 R18, c[0x0][0x5c0] ;  /* 0x00017000ff12ab82 */ /* 0x000e220000000a00 */
[----:B------:R-:W-:Y:S01]  /*15b80*/  LOP3.LUT R0, R0, 0xfffffffb, RZ, 0xc0, !PT ;  /* 0xfffffffb00007812 */ /* 0x000fe200078ec0ff */
[----:B------:R-:W3:Y:S01]  /*15b90*/  LDL.LU R55, [R1+0x20c] ;  /* 0x00020c0001377983 */ /* 0x000ee20000300800 */
[----:B------:R-:W-:-:S05]  /*15ba0*/  F2FP.SATFINITE.E4M3.F32.PACK_AB_MERGE_C R22, RZ, R22, RZ ;  /* 0x00000016ff16723e */ /* 0x000fca00048070ff */
[----:B------:R1:W-:Y:S01]  /*15bb0*/  @!P1 STG.E.U8 desc[UR46][R38.64], R22 ;  /* 0x0000001626009986 */ /* 0x0003e2000c10112e */
[----:B0-----:R-:W-:Y:S02]  /*15bc0*/  @!P2 IADD3 R56, P5, P6, R12, R18, R9 ;  /* 0x000000120c38a210 */ /* 0x001fe40007ebe009 */
[----:B------:R-:W-:-:S06]  /*15bd0*/  PRMT R18, RZ, 0x7610, R18 ;  /* 0x00007610ff127816 */ /* 0x000fcc0000000012 */
[----:B------:R-:W4:Y:S01]  /*15be0*/  @!P4 LDG.E.U8 R18, desc[UR46][R16.64+0x1] ;  /* 0x0000012e1012c981 */ /* 0x000f22000c1e1100 */
[----:B------:R-:W-:Y:S02]  /*15bf0*/  ISETP.GE.AND P1, PT, R26, 0x89, PT ;  /* 0x000000891a00780c */ /* 0x000fe40003f26270 */
[----:B------:R-:W-:Y:S02]  /*15c00*/  @!P2 IADD3.X R57, R29, R19, R8, P5, P6 ;  /* 0x000000131d39a210 */ /* 0x000fe40002fec408 */
[----:B------:R-:W-:Y:S02]  /*15c10*/  ISETP.LT.OR P5, PT, R27, 0x1, !P1 ;  /* 0x000000011b00780c */ /* 0x000fe40004fa1670 */
[----:B------:R-:W-:-:S04]  /*15c20*/  @P3 LOP3.LUT R0, R0, 0x4, RZ, 0xfc, !PT ;  /* 0x0000000400003812 */ /* 0x000fc800078efcff */
[----:B------:R-:W-:-:S04]  /*15c30*/  LOP3.LUT R0, R0, 0xfffffdff, RZ, 0xc0, !PT ;  /* 0xfffffdff00007812 */ /* 0x000fc800078ec0ff */
[----:B------:R-:W-:-:S03]  /*15c40*/  @P2 LOP3.LUT R0, R0, 0x200, RZ, 0xfc, !PT ;  /* 0x0000020000002812 */ /* 0x000fc600078efcff */
[----:B-1----:R-:W-:Y:S02]  /*15c50*/  @!P5 IADD3 R22, P2, P6, R3, R12, R7 ;  /* 0x0000000c0316d210 */ /* 0x002fe40007e5e007 */
[----:B----4-:R-:W-:-:S04]  /*15c60*/  LOP3.LUT R18, R18, 0xff, RZ, 0xc0, !PT ;  /* 0x000000ff12127812 */ /* 0x010fc800078ec0ff */
[----:B------:R-:W-:-:S05]  /*15c70*/  F2FP.F16.E4M3.UNPACK_B R18, R18 ;  /* 0x00000012ff12723e */ /* 0x000fca00020006ff */
[----:B------:R-:W-:-:S05]  /*15c80*/  HADD2.F32 R18, -RZ, R18.H0_H0 ;  /* 0x20000012ff127230 */ /* 0x000fca0000004100 */
[----:B------:R-:W-:-:S04]  /*15c90*/  FMUL R18, R18, UR40 ;  /* 0x0000002812127c20 */ /* 0x000fc80008400000 */
[----:B--2---:R-:W-:Y:S01]  /*15ca0*/  FFMA R18, R54, UR41, R18 ;  /* 0x0000002936127c23 */ /* 0x004fe20008000012 */
[----:B------:R-:W-:Y:S01]  /*15cb0*/  ISETP.LT.OR P3, PT, R27, 0xa, !P0 ;  /* 0x0000000a1b00780c */ /* 0x000fe20004761670 */
[----:B------:R-:W2:Y:S03]  /*15cc0*/  LDL.LU R54, [R1+0x210] ;  /* 0x0002100001367983 */ /* 0x000ea60000300800 */
[----:B------:R-:W-:Y:S01]  /*15cd0*/  F2FP.SATFINITE.E4M3.F32.PACK_AB_MERGE_C R18, RZ, R18, RZ ;  /* 0x00000012ff12723e */ /* 0x000fe200048070ff */
[----:B------:R-:W4:Y:S04]  /*15ce0*/  LDL.LU R58, [R1+0x214] ;  /* 0x00021400013a7983 */ /* 0x000f280000300800 */
[----:B------:R0:W-:Y:S01]  /*15cf0*/  @!P4 STG.E.U8 desc[UR46][R20.64+0x1], R18 ;  /* 0x000001121400c986 */ /* 0x0001e2000c10112e */
[----:B------:R-:W-:-:S02]  /*15d00*/  @!P5 IADD3.X R23, R4, R29, R6, P2, P6 ;  /* 0x0000001d0417d210 */ /* 0x000fc400017ec406 */
[----:B------:R-:W-:Y:S01]  /*15d10*/  LOP3.LUT R0, R0, 0xfffffffd, RZ, 0xc0, !PT ;  /* 0xfffffffd00007812 */ /* 0x000fe200078ec0ff */
[----:B------:R-:W4:Y:S01]  /*15d20*/  LDL.LU R59, [R1+0x218] ;  /* 0x00021800013b7983 */ /* 0x000f220000300800 */
[----:B0-----:R-:W-:-:S05]  /*15d30*/  IADD3 R18, P4, R31, 0x88, RZ ;  /* 0x000000881f127810 */ /* 0x001fca0007f9e0ff */
[----:B------:R-:W-:-:S04]  /*15d40*/  IMAD.X R20, RZ, RZ, R73, P4 ;  /* 0x000000ffff147224 */ /* 0x000fc800020e0649 */
[----:B------:R-:W-:-:S04]  /*15d50*/  IMAD R20, R20, UR12, RZ ;  /* 0x0000000c14147c24 */ /* 0x000fc8000f8e02ff */
[C---:B------:R-:W-:Y:S02]  /*15d60*/  IMAD R20, R18.reuse, UR13, R20 ;  /* 0x0000000d12147c24 */ /* 0x040fe4000f8e0214 */
[----:B------:R-:W-:-:S03]  /*15d70*/  IMAD.WIDE.U32 R18, R18, UR12, R32 ;  /* 0x0000000c12127c25 */ /* 0x000fc6000f8e0020 */
[----:B------:R-:W-:-:S04]  /*15d80*/  IADD3 R18, P4, R18, UR14, RZ ;  /* 0x0000000e12127c10 */ /* 0x000fc8000ff9e0ff */
[----:B------:R-:W-:Y:S02]  /*15d90*/  IADD3.X R19, R19, UR15, R20, P4, !PT ;  /* 0x0000000f13137c10 */ /* 0x000fe4000a7fe414 */
[----:B------:R-:W0:Y:S02]  /*15da0*/  @!P5 LDC.64 R20, c[0x0][0x5c0] ;  /* 0x00017000ff14db82 */ /* 0x000e240000000a00 */
[----:B0-----:R-:W-:Y:S02]  /*15db0*/  @!P5 IADD3 R20, P4, R22, R20, RZ ;  /* 0x000000141614d210 */ /* 0x001fe40007f9e0ff */
[----:B------:R-:W-:-:S06]  /*15dc0*/  PRMT R22, RZ, 0x7610, R22 ;  /* 0x00007610ff167816 */ /* 0x000fcc0000000016 */
[----:B------:R-:W3:Y:S01]  /*15dd0*/  @!P5 LDG.E.U8 R22, desc[UR46][R18.64] ;  /* 0x0000002e1216d981 */ /* 0x000ee2000c1e1100 */
[----:B------:R-:W-:Y:S01]  /*15de0*/  @!P5 IMAD.X R21, R23, 0x1, R21, P4 ;  /* 0x000000011715d824 */ /* 0x000fe200020e0615 */
[----:B------:R-:W-:-:S13]  /*15df0*/  ISETP.LT.OR P4, PT, R27, 0x2, !P1 ;  /* 0x000000021b00780c */ /* 0x000fda0004f81670 */
[----:B------:R-:W-:-:S04]  /*15e00*/  @!P4 IADD3 R30, P2, P6, R3, R12, R7 ;  /* 0x0000000c031ec210 */ /* 0x000fc80007e5e007 */
[----:B------:R-:W-:Y:S02]  /*15e10*/  @!P4 IADD3.X R38, R4, R29, R6, P2, P6 ;  /* 0x0000001d0426c210 */ /* 0x000fe400017ec406 */
[----:B---3--:R-:W-:-:S04]  /*15e20*/  LOP3.LUT R22, R22, 0xff, RZ, 0xc0, !PT ;  /* 0x000000ff16167812 */ /* 0x008fc800078ec0ff */
[----:B------:R-:W-:-:S05]  /*15e30*/  F2FP.F16.E4M3.UNPACK_B R22, R22 ;  /* 0x00000016ff16723e */ /* 0x000fca00020006ff */
[----:B------:R-:W-:-:S05]  /*15e40*/  HADD2.F32 R22, -RZ, R22.H0_H0 ;  /* 0x20000016ff167230 */ /* 0x000fca0000004100 */
[----:B------:R-:W-:-:S04]  /*15e50*/  FMUL R22, R22, UR40 ;  /* 0x0000002816167c20 */ /* 0x000fc80008400000 */
[----:B------:R-:W-:-:S05]  /*15e60*/  FFMA R22, R55, UR41, R22 ;  /* 0x0000002937167c23 */ /* 0x000fca0008000016 */
[----:B------:R-:W-:-:S05]  /*15e70*/  F2FP.SATFINITE.E4M3.F32.PACK_AB_MERGE_C R22, RZ, R22, RZ ;  /* 0x00000016ff16723e */ /* 0x000fca00048070ff */
[----:B------:R0:W-:Y:S02]  /*15e80*/  @!P5 STG.E.U8 desc[UR46][R20.64], R22 ;  /* 0x000000161400d986 */ /* 0x0001e4000c10112e */
[----:B0-----:R-:W0:Y:S08]  /*15e90*/  @!P3 LDC.64 R20, c[0x0][0x5c0] ;  /* 0x00017000ff14bb82 */ /* 0x001e300000000a00 */
[----:B------:R-:W1:Y:S01]  /*15ea0*/  @!P4 LDC.64 R22, c[0x0][0x5c0] ;  /* 0x00017000ff16cb82 */ /* 0x000e620000000a00 */
[----:B0-----:R-:W-:-:S02]  /*15eb0*/  @!P3 IADD3 R34, P5, P6, R12, R20, R9 ;  /* 0x000000140c22b210 */ /* 0x001fc40007ebe009 */
[----:B------:R-:W-:-:S06]  /*15ec0*/  PRMT R20, RZ, 0x7610, R20 ;  /* 0x00007610ff147816 */ /* 0x000fcc0000000014 */
[----:B------:R-:W3:Y:S01]  /*15ed0*/  @!P4 LDG.E.U8 R20, desc[UR46][R18.64+0x1] ;  /* 0x0000012e1214c981 */ /* 0x000ee2000c1e1100 */
[----:B------:R-:W-:Y:S02]  /*15ee0*/  @!P3 IADD3.X R35, R29, R21, R8, P5, P6 ;  /* 0x000000151d23b210 */ /* 0x000fe40002fec408 */
[----:B------:R-:W-:Y:S02]  /*15ef0*/  ISETP.LT.OR P6, PT, R27, 0x11, !P0 ;  /* 0x000000111b00780c */ /* 0x000fe400047c1670 */
[----:B-1----:R-:W-:-:S05]  /*15f00*/  @!P4 IADD3 R22, P2, R30, R22, RZ ;  /* 0x000000161e16c210 */ /* 0x002fca0007f5e0ff */
[----:B------:R-:W-:Y:S01]  /*15f10*/  @!P4 IMAD.X R23, R38, 0x1, R23, P2 ;  /* 0x000000012617c824 */ /* 0x000fe200010e0617 */
[----:B------:R-:W-:Y:S02]  /*15f20*/  LOP3.LUT P2, RZ, R28, 0x20000000, RZ, 0xc0, !PT ;  /* 0x200000001cff7812 */ /* 0x000fe4000784c0ff */
[----:B---3--:R-:W-:-:S04]  /*15f30*/  LOP3.LUT R20, R20, 0xff, RZ, 0xc0, !PT ;  /* 0x000000ff14147812 */ /* 0x008fc800078ec0ff */
[----:B------:R-:W-:-:S05]  /*15f40*/  F2FP.F16.E4M3.UNPACK_B R20, R20 ;  /* 0x00000014ff14723e */ /* 0x000fca00020006ff */
[----:B------:R-:W-:-:S05]  /*15f50*/  HADD2.F32 R20, -RZ, R20.H0_H0 ;  /* 0x20000014ff147230 */ /* 0x000fca0000004100 */
[----:B------:R-:W-:-:S04]  /*15f60*/  FMUL R20, R20, UR40 ;  /* 0x0000002814147c20 */ /* 0x000fc80008400000 */
[----:B--2---:R-:W-:-:S05]  /*15f70*/  FFMA R20, R54, UR41, R20 ;  /* 0x0000002936147c23 */ /* 0x004fca0008000014 */
[----:B------:R-:W-:-:S05]  /*15f80*/  F2FP.SATFINITE.E4M3.F32.PACK_AB_MERGE_C R20, RZ, R20, RZ ;  /* 0x00000014ff14723e */ /* 0x000fca00048070ff */
[----:B------:R0:W-:Y:S02]  /*15f90*/  @!P4 STG.E.U8 desc[UR46][R22.64+0x1], R20 ;  /* 0x000001141600c986 */ /* 0x0001e4000c10112e */
[----:B0-----:R-:W0:Y:S02]  /*15fa0*/  @!P6 LDC.64 R20, c[0x0][0x5c0] ;  /* 0x00017000ff14eb82 */ /* 0x001e240000000a00 */
[----:B0-----:R-:W-:Y:S02]  /*15fb0*/  @!P6 IADD3 R54, P4, P5, R12, R20, R9 ;  /* 0x000000140c36e210 */ /* 0x001fe40007d9e009 */
[----:B------:R-:W-:-:S06]  /*15fc0*/  PRMT R20, RZ, 0x7610, R20 ;  /* 0x00007610ff147816 */ /* 0x000fcc0000000014 */
[----:B------:R-:W2:Y:S01]  /*15fd0*/  @!P2 LDG.E.U8 R20, desc[UR46][R16.64+0x8] ;  /* 0x0000082e1014a981 */ /* 0x000ea2000c1e1100 */
[----:B------:R-:W-:-:S04]  /*15fe0*/  @P3 LOP3.LUT R0, R0, 0x2, RZ, 0xfc, !PT ;  /* 0x0000000200003812 */ /* 0x000fc800078efcff */
[----:B------:R-:W-:Y:S02]  /*15ff0*/  LOP3.LUT R0, R0, 0xfffffeff, RZ, 0xc0, !PT ;  /* 0xfffffeff00007812 */ /* 0x000fe400078ec0ff */
[----:B------:R-:W-:Y:S02]  /*16000*/  @!P6 IADD3.X R55, R29, R21, R8, P4, P5 ;  /* 0x000000151d37e210 */ /* 0x000fe400027ea408 */
[----:B------:R-:W-:Y:S02]  /*16010*/  @P6 LOP3.LUT R0, R0, 0x100, RZ, 0xfc, !PT ;  /* 0x0000010000006812 */ /* 0x000fe400078efcff */
[----:B------:R-:W-:Y:S02]  /*16020*/  ISETP.LT.OR P6, PT, R27, 0x12, !P0 ;  /* 0x000000121b00780c */ /* 0x000fe400047c1670 */
[----:B------:R-:W-:-:S11]  /*16030*/  LOP3.LUT R0, R0, 0xfffffffe, RZ, 0xc0, !PT ;  /* 0xfffffffe00007812 */ /* 0x000fd600078ec0ff */
[----:B------:R-:W-:Y:S02]  /*16040*/  @P6 LOP3.LUT R0, R0, 0x1, RZ, 0xfc, !PT ;  /* 0x0000000100006812 */ /* 0x000fe400078efcff */
[----:B------:R-:W-:Y:S02]  /*16050*/  LOP3.LUT P3, RZ, R28, 0x40000000, RZ, 0xc0, !PT ;  /* 0x400000001cff7812 */ /* 0x000fe4000786c0ff */
[----:B--2---:R-:W-:-:S04]  /*16060*/  LOP3.LUT R20, R20, 0xff, RZ, 0xc0, !PT ;  /* 0x000000ff14147812 */ /* 0x004fc800078ec0ff */
[----:B------:R-:W-:-:S05]  /*16070*/  F2FP.F16.E4M3.UNPACK_B R20, R20 ;  /* 0x00000014ff14723e */ /* 0x000fca00020006ff */
[----:B------:R-:W-:-:S05]  /*16080*/  HADD2.F32 R20, -RZ, R20.H0_H0 ;  /* 0x20000014ff147230 */ /* 0x000fca0000004100 */
[----:B------:R-:W-:-:S04]  /*16090*/  FMUL R20, R20, UR40 ;  /* 0x0000002814147c20 */ /* 0x000fc80008400000 */
[----:B----4-:R-:W-:Y:S02]  /*160a0*/  FFMA R22, R58, UR41, R20 ;  /* 0x000000293a167c23 */ /* 0x010fe40008000014 */
[----:B------:R-:W0:Y:S01]  /*160b0*/  @!P6 LDC.64 R20, c[0x0][0x5c0] ;  /* 0x00017000ff14eb82 */ /* 0x000e220000000a00 */
[----:B------:R-:W2:Y:S02]  /*160c0*/  LDL.LU R58, [R1+0x21c] ;  /* 0x00021c00013a7983 */ /* 0x000ea40000300800 */
[----:B------:R-:W-:Y:S02]  /*160d0*/  F2FP.SATFINITE.E4M3.F32.PACK_AB_MERGE_C R22, RZ, R22, RZ ;  /* 0x00000016ff16723e */ /* 0x000fe400048070ff */
[----:B------:R-:W-:Y:S01]  /*160e0*/  LOP3.LUT R0, R0, 0xfffffbff, RZ, 0xc0, !PT ;  /* 0xfffffbff00007812 */ /* 0x000fe200078ec0ff */
[----:B------:R-:W3:Y:S01]  /*160f0*/  LDL.LU R60, [R1+0x220] ;  /* 0x00022000013c7983 */ /* 0x000ee20000300800 */
[----:B0-----:R-:W-:-:S04]  /*16100*/  @!P6 IADD3 R38, P4, P5, R12, R20, R9 ;  /* 0x000000140c26e210 */ /* 0x001fc80007d9e009 */
[----:B------:R-:W-:Y:S02]  /*16110*/  @!P6 IADD3.X R39, R29, R21, R8, P4, P5 ;  /* 0x000000151d27e210 */ /* 0x000fe400027ea408 */
[----:B------:R-:W-:-:S13]  /*16120*/  ISETP.LT.OR P6, PT, R27, 0x19, !P0 ;  /* 0x000000191b00780c */ /* 0x000fda00047c1670 */
[----:B------:R-:W0:Y:S01]  /*16130*/  @!P6 LDC.64 R20, c[0x0][0x5c0] ;  /* 0x00017000ff14eb82 */ /* 0x000e220000000a00 */
[----:B------:R0:W-:Y:S02]  /*16140*/  @!P2 STG.E.U8 desc[UR46][R48.64+0x8], R22 ;  /* 0x000008163000a986 */ /* 0x0001e4000c10112e */
[----:B0-----:R-:W-:Y:S02]  /*16150*/  @!P6 IADD3 R48, P4, P5, R12, R20, R9 ;  /* 0x000000140c30e210 */ /* 0x001fe40007d9e009 */
[----:B------:R-:W-:-:S06]  /*16160*/  PRMT R20, RZ, 0x7610, R20 ;  /* 0x00007610ff147816 */ /* 0x000fcc0000000014 */
[----:B------:R-:W4:Y:S01]  /*16170*/  @!P3 LDG.E.U8 R20, desc[UR46][R16.64+0x9] ;  /* 0x0000092e1014b981 */ /* 0x000f22000c1e1100 */
[----:B------:R-:W-:Y:S02]  /*16180*/  @!P6 IADD3.X R49, R29, R21, R8, P4, P5 ;  /* 0x000000151d31e210 */ /* 0x000fe400027ea408 */
[----:B------:R-:W-:Y:S02]  /*16190*/  ISETP.LT.OR P4, PT, R27, 0x9, !P1 ;  /* 0x000000091b00780c */ /* 0x000fe40004f81670 */
[----:B----4-:R-:W-:-:S04]  /*161a0*/  LOP3.LUT R20, R20, 0xff, RZ, 0xc0, !PT ;  /* 0x000000ff14147812 */ /* 0x010fc800078ec0ff */
[----:B------:R-:W-:-:S05]  /*161b0*/  F2FP.F16.E4M3.UNPACK_B R20, R20 ;  /* 0x00000014ff14723e */ /* 0x000fca00020006ff */
[----:B------:R-:W-:-:S05]  /*161c0*/  HADD2.F32 R20, -RZ, R20.H0_H0 ;  /* 0x20000014ff147230 */ /* 0x000fca0000004100 */
[----:B------:R-:W-:-:S04]  /*161d0*/  FMUL R20, R20, UR40 ;  /* 0x0000002814147c20 */ /* 0x000fc80008400000 */
[----:B------:R-:W-:Y:S01]  /*161e0*/  FFMA R20, R59, UR41, R20 ;  /* 0x000000293b147c23 */ /* 0x000fe20008000014 */
[----:B------:R-:W-:Y:S01]  /*161f0*/  ISETP.LT.OR P0, PT, R27, 0x1a, !P0 ;  /* 0x0000001a1b00780c */ /* 0x000fe20004701670 */
[----:B------:R-:W4:Y:S03]  /*16200*/  LDL.LU R59, [R1+0x224] ;  /* 0x00022400013b7983 */ /* 0x000f260000300800 */
[----:B------:R-:W-:Y:S01]  /*16210*/  F2FP.SATFINITE.E4M3.F32.PACK_AB_MERGE_C R20, RZ, R20, RZ ;  /* 0x00000014ff14723e */ /* 0x000fe200048070ff */
[----:B------:R-:W4:Y:S04]  /*16220*/  LDL.LU R63, [R1+0x228] ;  /* 0x00022800013f7983 */ /* 0x000f280000300800 */
[----:B------:R0:W-:Y:S01]  /*16230*/  @!P3 STG.E.U8 desc[UR46][R42.64+0x9], R20 ;  /* 0x000009142a00b986 */ /* 0x0001e2000c10112e */
[----:B------:R-:W-:-:S02]  /*16240*/  @P6 LOP3.LUT R0, R0, 0x400, RZ, 0xfc, !PT ;  /* 0x0000040000006812 */ /* 0x000fc400078efcff */
[----:B------:R-:W-:Y:S01]  /*16250*/  LOP3.LUT P2, RZ, R28, 0x10000000, RZ, 0xc0, !PT ;  /* 0x100000001cff7812 */ /* 0x000fe2000784c0ff */
[----:B------:R-:W4:Y:S01]  /*16260*/  LDL.LU R62, [R1+0x22c] ;  /* 0x00022c00013e7983 */ /* 0x000f220000300800 */
[----:B0-----:R-:W0:Y:S01]  /*16270*/  @!P4 LDC.64 R20, c[0x0][0x5c0] ;  /* 0x00017000ff14cb82 */ /* 0x001e220000000a00 */
[----:B------:R-:W-:-:S04]  /*16280*/  @!P4 IADD3 R22, P3, P5, R3, R12, R7 ;  /* 0x0000000c0316c210 */ /* 0x000fc80007d7e007 */
[----:B------:R-:W-:Y:S02]  /*16290*/  @!P4 IADD3.X R23, R4, R29, R6, P3, P5 ;  /* 0x0000001d0417c210 */ /* 0x000fe40001fea406 */
[----:B0-----:R-:W-:Y:S02]  /*162a0*/  @!P4 IADD3 R20, P3, R22, R20, RZ ;  /* 0x000000141614c210 */ /* 0x001fe40007f7e0ff */
[----:B------:R-:W-:-:S06]  /*162b0*/  PRMT R22, RZ, 0x7610, R22 ;  /* 0x00007610ff167816 */ /* 0x000fcc0000000016 */
[----:B------:R-:W2:Y:S01]  /*162c0*/  @!P4 LDG.E.U8 R22, desc[UR46][R18.64+0x8] ;  /* 0x0000082e1216c981 */ /* 0x000ea2000c1e1100 */
[----:B------:R-:W-:Y:S01]  /*162d0*/  @!P4 IMAD.X R21, R23, 0x1, R21, P3 ;  /* 0x000000011715c824 */ /* 0x000fe200018e0615 */
[----:B------:R-:W-:-:S13]  /*162e0*/  ISETP.LT.OR P3, PT, R27, 0xa, !P1 ;  /* 0x0000000a1b00780c */ /* 0x000fda0004f61670 */
[----:B------:R-:W-:Y:S02]  /*162f0*/  @!P3 IADD3 R30, P5, P6, R3, R12, R7 ;  /* 0x0000000c031eb210 */ /* 0x000fe40007ebe007 */
[----:B--2---:R-:W-:-:S04]  /*16300*/  LOP3.LUT R22, R22, 0xff, RZ, 0xc0, !PT ;  /* 0x000000ff16167812 */ /* 0x004fc800078ec0ff */
[----:B------:R-:W-:-:S05]  /*16310*/  F2FP.F16.E4M3.UNPACK_B R22, R22 ;  /* 0x00000016ff16723e */ /* 0x000fca00020006ff */
[----:B------:R-:W-:-:S05]  /*16320*/  HADD2.F32 R22, -RZ, R22.H0_H0 ;  /* 0x20000016ff167230 */ /* 0x000fca0000004100 */
[----:B------:R-:W-:-:S04]  /*16330*/  FMUL R22, R22, UR40 ;  /* 0x0000002816167c20 */ /* 0x000fc80008400000 */
[----:B------:R-:W-:-:S05]  /*16340*/  FFMA R22, R58, UR41, R22 ;  /* 0x000000293a167c23 */ /* 0x000fca0008000016 */
[----:B------:R-:W-:-:S05]  /*16350*/  F2FP.SATFINITE.E4M3.F32.PACK_AB_MERGE_C R22, RZ, R22, RZ ;  /* 0x00000016ff16723e */ /* 0x000fca00048070ff */
[----:B------:R0:W-:Y:S02]  /*16360*/  @!P4 STG.E.U8 desc[UR46][R20.64+0x8], R22 ;  /* 0x000008161400c986 */ /* 0x0001e4000c10112e */
[----:B0-----:R-:W0:Y:S01]  /*16370*/  @!P0 LDC.64 R20, c[0x0][0x5c0] ;  /* 0x00017000ff148b82 */ /* 0x001e220000000a00 */
[----:B------:R-:W-:-:S07]  /*16380*/  @!P3 IADD3.X R58, R4, R29, R6, P5, P6 ;  /* 0x0000001d043ab210 */ /* 0x000fce0002fec406 */
[----:B------:R-:W1:Y:S01]  /*16390*/  @!P3 LDC.64 R22, c[0x0][0x5c0] ;  /* 0x00017000ff16bb82 */ /* 0x000e620000000a00 */
[----:B0-----:R-:W-:Y:S02]  /*163a0*/  @!P0 IADD3 R42, P5, P6, R12, R20, R9 ;  /* 0x000000140c2a8210 */ /* 0x001fe40007ebe009 */
[----:B------:R-:W-:-:S06]  /*163b0*/  PRMT R20, RZ, 0x7610, R20 ;  /* 0x00007610ff147816 */ /* 0x000fcc0000000014 */
[----:B------:R-:W2:Y:S01]  /*163c0*/  @!P3 LDG.E.U8 R20, desc[UR46][R18.64+0x9] ;  /* 0x0000092e1214b981 */ /* 0x000ea2000c1e1100 */
[----:B------:R-:W-:Y:S02]  /*163d0*/  @!P0 IADD3.X R43, R29, R21, R8, P5, P6 ;  /* 0x000000151d2b8210 */ /* 0x000fe40002fec408 */
[----:B------:R-:W-:Y:S02]  /*163e0*/  ISETP.LT.OR P5, PT, R27, 0x21, !P2 ;  /* 0x000000211b00780c */ /* 0x000fe400057a1670 */
[----:B-1----:R-:W-:-:S05]  /*163f0*/  @!P3 IADD3 R22, P4, R30, R22, RZ ;  /* 0x000000161e16b210 */ /* 0x002fca0007f9e0ff */
[----:B------:R-:W-:Y:S01]  /*16400*/  @!P3 IMAD.X R23, R58, 0x1, R23, P4 ;  /* 0x000000013a17b824 */ /* 0x000fe200020e0617 */
[----:B------:R-:W-:-:S04]  /*16410*/  LOP3.LUT R0, R0, 0xffffffef, RZ, 0xc0, !PT ;  /* 0xffffffef00007812 */ /* 0x000fc800078ec0ff */
[----:B------:R-:W-:-:S04]  /*16420*/  @P0 LOP3.LUT R0, R0, 0x10, RZ, 0xfc, !PT ;  /* 0x0000001000000812 */ /* 0x000fc800078efcff */
[----:B------:R-:W-:Y:S02]  /*16430*/  LOP3.LUT P6, RZ, R0, 0x20, RZ, 0xc0, !PT ;  /* 0x0000002000ff7812 */ /* 0x000fe400078cc0ff */
[----:B--2---:R-:W-:-:S04]  /*16440*/  LOP3.LUT R20, R20, 0xff, RZ, 0xc0, !PT ;  /* 0x000000ff14147812 */ /* 0x004fc800078ec0ff */
[----:B------:R-:W-:-:S05]  /*16450*/  F2FP.F16.E4M3.UNPACK_B R20, R20 ;  /* 0x00000014ff14723e */ /* 0x000fca00020006ff */
[----:B------:R-:W-:-:S05]  /*16460*/  HADD2.F32 R20, -RZ, R20.H0_H0 ;  /* 0x20000014ff147230 */ /* 0x000fca0000004100 */
[----:B------:R-:W-:-:S04]  /*16470*/  FMUL R20, R20, UR40 ;  /* 0x0000002814147c20 */ /* 0x000fc80008400000 */
[----:B---3--:R-:W-:-:S05]  /*16480*/  FFMA R20, R60, UR41, R20 ;  /* 0x000000293c147c23 */ /* 0x008fca0008000014 */
[----:B------:R-:W-:-:S05]  /*16490*/  F2FP.SATFINITE.E4M3.F32.PACK_AB_MERGE_C R20, RZ, R20, RZ ;  /* 0x00000014ff14723e */ /* 0x000fca00048070ff */
[----:B------:R0:W-:Y:S02]  /*164a0*/  @!P3 STG.E.U8 desc[UR46][R22.64+0x9], R20 ;  /* 0x000009141600b986 */ /* 0x0001e4000c10112e */
[----:B0-----:R-:W0:Y:S02]  /*164b0*/  @!P5 LDC.64 R20, c[0x0][0x5c0] ;  /* 0x00017000ff14db82 */ /* 0x001e240000000a00 */
[----:B0-----:R-:W-:Y:S02]  /*164c0*/  @!P5 IADD3 R60, P3, P4, R12, R20, R3 ;  /* 0x000000140c3cd210 */ /* 0x001fe40007c7e003 */
[----:B------:R-:W-:-:S06]  /*164d0*/  PRMT R20, RZ, 0x7610, R20 ;  /* 0x00007610ff147816 */ /* 0x000fcc0000000014 */
[----:B------:R-:W2:Y:S01]  /*164e0*/  @!P6 LDG.E.U8 R20, desc[UR46][R16.64+0x10] ;  /* 0x0000102e1014e981 */ /* 0x000ea2000c1e1100 */
[----:B------:R-:W-:Y:S02]  /*164f0*/  @!P5 IADD3.X R61, R29, R21, R4, P3, P4 ;  /* 0x000000151d3dd210 */ /* 0x000fe40001fe8404 */
[----:B------:R-:W-:Y:S02]  /*16500*/  ISETP.LT.OR P5, PT, R27, 0x22, !P2 ;  /* 0x000000221b00780c */ /* 0x000fe400057a1670 */
[----:B------:R-:W-:Y:S02]  /*16510*/  LOP3.LUT P0, RZ, R0, 0x8, RZ, 0xc0, !PT ;  /* 0x0000000800ff7812 */ /* 0x000fe4000780c0ff */
[----:B--2---:R-:W-:-:S04]  /*16520*/  LOP3.LUT R20, R20, 0xff, RZ, 0xc0, !PT ;  /* 0x000000ff14147812 */ /* 0x004fc800078ec0ff */
[----:B------:R-:W-:-:S05]  /*16530*/  F2FP.F16.E4M3.UNPACK_B R20, R20 ;  /* 0x00000014ff14723e */ /* 0x000fca00020006ff */
[----:B------:R-:W-:-:S05]  /*16540*/  HADD2.F32 R20, -RZ, R20.H0_H0 ;  /* 0x20000014ff147230 */ /* 0x000fca0000004100 */
[----:B------:R-:W-:-:S04]  /*16550*/  FMUL R20, R20, UR40 ;  /* 0x0000002814147c20 */ /* 0x000fc80008400000 */
[----:B----4-:R-:W-:Y:S02]  /*16560*/  FFMA R22, R59, UR41, R20 ;  /* 0x000000293b167c23 */ /* 0x010fe40008000014 */
[----:B------:R-:W0:Y:S02]  /*16570*/  @!P5 LDC.64 R20, c[0x0][0x5c0] ;  /* 0x00017000ff14db82 */ /* 0x000e240000000a00 */
[----:B0-----:R-:W-:-:S04]  /*16580*/  @!P5 IADD3 R58, P3, P4, R12, R20, R3 ;  /* 0x000000140c3ad210 */ /* 0x001fc80007c7e003 */
[----:B------:R-:W-:Y:S02]  /*16590*/  @!P5 IADD3.X R59, R29, R21, R4, P3, P4 ;  /* 0x000000151d3bd210 */ /* 0x000fe40001fe8404 */
[----:B------:R-:W-:-:S13]  /*165a0*/  ISETP.LT.OR P5, PT, R27, 0x29, !P2 ;  /* 0x000000291b00780c */ /* 0x000fda00057a1670 */
[----:B------:R-:W0:Y:S01]  /*165b0*/  @!P5 LDC.64 R20, c[0x0][0x5c0] ;  /* 0x00017000ff14db82 */ /* 0x000e220000000a00 */
[----:B------:R-:W-:-:S05]  /*165c0*/  F2FP.SATFINITE.E4M3.F32.PACK_AB_MERGE_C R22, RZ, R22, RZ ;  /* 0x00000016ff16723e */ /* 0x000fca00048070ff */
[----:B------:R1:W-:Y:S01]  /*165d0*/  @!P6 STG.E.U8 desc[UR46][R44.64+0x10], R22 ;  /* 0x000010162c00e986 */ /* 0x0003e2000c10112e */
[----:B0-----:R-:W-:Y:S02]  /*165e0*/  @!P5 IADD3 R66, P3, P4, R12, R20, R3 ;  /* 0x000000140c42d210 */ /* 0x001fe40007c7e003 */
[----:B------:R-:W-:-:S06]  /*165f0*/  PRMT R20, RZ, 0x7610, R20 ;  /* 0x00007610ff147816 */ /* 0x000fcc0000000014 */
[----:B------:R-:W2:Y:S01]  /*16600*/  @!P0 LDG.E.U8 R20, desc[UR46][R16.64+0x11] ;  /* 0x0000112e10148981 */ /* 0x000ea2000c1e1100 */
[----:B------:R-:W-:Y:S02]  /*16610*/  @!P5 IADD3.X R67, R29, R21, R4, P3, P4 ;  /* 0x000000151d43d210 */ /* 0x000fe40001fe8404 */
[----:B------:R-:W-:-:S13]  /*16620*/  ISETP.LT.OR P4, PT, R27, 0x11, !P1 ;  /* 0x000000111b00780c */ /* 0x000fda0004f81670 */
[----:B-1----:R-:W-:-:S04]  /*16630*/  @!P4 IADD3 R22, P3, P5, R3, R12, R7 ;  /* 0x0000000c0316c210 */ /* 0x002fc80007d7e007 */
[----:B------:R-:W-:Y:S02]  /*16640*/  @!P4 IADD3.X R23, R4, R29, R6, P3, P5 ;  /* 0x0000001d0417c210 */ /* 0x000fe40001fea406 */
[----:B--2---:R-:W-:-:S04]  /*16650*/  LOP3.LUT R20, R20, 0xff, RZ, 0xc0, !PT ;  /* 0x000000ff14147812 */ /* 0x004fc800078ec0ff */
[----:B------:R-:W-:-:S05]  /*16660*/  F2FP.F16.E4M3.UNPACK_B R20, R20 ;  /* 0x00000014ff14723e */ /* 0x000fca00020006ff */
[----:B------:R-:W-:-:S05]  /*16670*/  HADD2.F32 R20, -RZ, R20.H0_H0 ;  /* 0x20000014ff147230 */ /* 0x000fca0000004100 */
[----:B------:R-:W-:-:S04]  /*16680*/  FMUL R20, R20, UR40 ;  /* 0x0000002814147c20 */ /* 0x000fc80008400000 */
[----:B------:R-:W-:Y:S02]  /*16690*/  FFMA R20, R63, UR41, R20 ;  /* 0x000000293f147c23 */ /* 0x000fe40008000014 */
[----:B------:R-:W2:Y:S03]  /*166a0*/  LDL.LU R63, [R1+0x230] ;  /* 0x00023000013f7983 */ /* 0x000ea60000300800 */
[----:B------:R-:W-:-:S05]  /*166b0*/  F2FP.SATFINITE.E4M3.F32.PACK_AB_MERGE_C R20, RZ, R20, RZ ;  /* 0x00000014ff14723e */ /* 0x000fca00048070ff */
[----:B------:R0:W-:Y:S02]  /*166c0*/  @!P0 STG.E.U8 desc[UR46][R40.64+0x11], R20 ;  /* 0x0000111428008986 */ /* 0x0001e4000c10112e */
[----:B0-----:R-:W0:Y:S02]  /*166d0*/  @!P4 LDC.64 R20, c[0x0][0x5c0] ;  /* 0x00017000ff14cb82 */ /* 0x001e240000000a00 */
[----:B0-----:R-:W-:Y:S02]  /*166e0*/  @!P4 IADD3 R20, P3, R22, R20, RZ ;  /* 0x000000141614c210 */ /* 0x001fe40007f7e0ff */
[----:B------:R-:W-:-:S06]  /*166f0*/  PRMT R22, RZ, 0x7610, R22 ;  /* 0x00007610ff167816 */ /* 0x000fcc0000000016 */
[----:B------:R-:W3:Y:S01]  /*16700*/  @!P4 LDG.E.U8 R22, desc[UR46][R18.64+0x10] ;  /* 0x0000102e1216c981 */ /* 0x000ee2000c1e1100 */
[----:B------:R-:W-:Y:S01]  /*16710*/  ISETP.LT.OR P0, PT, R27, 0x2a, !P2 ;  /* 0x0000002a1b00780c */ /* 0x000fe20005701670 */
        /* <DEDUP_REMOVED lines=8> */
[----:B------:R-:W-:Y:S01]  /*167a0*/  FFMA R22, R62, UR41, R22 ;  /* 0x000000293e167c23 */ /* 0x000fe20008000016 */
[----:B------:R-:W-:Y:S01]  /*167b0*/  LOP3.LUT R0, R0, 0xfffffff7, RZ, 0xc0, !PT ;  /* 0xfffffff700007812 */ /* 0x000fe200078ec0ff */
[----:B------:R-:W3:Y:S03]  /*167c0*/  LDL.LU R62, [R1+0x234] ;  /* 0x00023400013e7983 */ /* 0x000ee60000300800 */
[----:B------:R-:W-:Y:S01]  /*167d0*/  F2FP.SATFINITE.E4M3.F32.PACK_AB_MERGE_C R22, RZ, R22, RZ ;  /* 0x00000016ff16723e */ /* 0x000fe200048070ff */
[----:B------:R-:W4:Y:S04]  /*167e0*/  LDL.LU R69, [R1+0x238] ;  /* 0x0002380001457983 */ /* 0x000f280000300800 */
[----:B------:R0:W-:Y:S01]  /*167f0*/  @!P4 STG.E.U8 desc[UR46][R20.64+0x10], R22 ;  /* 0x000010161400c986 */ /* 0x0001e2000c10112e */
[----:B------:R-:W-:-:S03]  /*16800*/  @P0 LOP3.LUT R0, R0, 0x8, RZ, 0xfc, !PT ;  /* 0x0000000800000812 */ /* 0x000fc600078efcff */
[----:B------:R-:W4:Y:S04]  /*16810*/  LDL.LU R68, [R1+0x23c] ;  /* 0x00023c0001447983 */ /* 0x000f280000300800 */
[----:B------:R-:W4:Y:S01]  /*16820*/  LDL.LU R74, [R1+0x240] ;  /* 0x00024000014a7983 */ /* 0x000f220000300800 */
[----:B0-----:R-:W0:Y:S03]  /*16830*/  @!P0 LDC.64 R20, c[0x0][0x5c0] ;  /* 0x00017000ff148b82 */ /* 0x001e260000000a00 */
[----:B------:R-:W4:Y:S05]  /*16840*/  LDL.LU R75, [R1+0x244] ;  /* 0x00024400014b7983 */ /* 0x000f2a0000300800 */
[----:B------:R-:W1:Y:S01]  /*16850*/  @!P3 LDC.64 R22, c[0x0][0x5c0] ;  /* 0x00017000ff16bb82 */ /* 0x000e620000000a00 */
[----:B0-----:R-:W-:-:S02]  /*16860*/  @!P0 IADD3 R44, P5, P6, R12, R20, R3 ;  /* 0x000000140c2c8210 */ /* 0x001fc40007ebe003 */
[----:B------:R-:W-:-:S06]  /*16870*/  PRMT R20, RZ, 0x7610, R20 ;  /* 0x00007610ff147816 */ /* 0x000fcc0000000014 */
[----:B------:R-:W2:Y:S01]  /*16880*/  @!P3 LDG.E.U8 R20, desc[UR46][R18.64+0x11] ;  /* 0x0000112e1214b981 */ /* 0x000ea2000c1e1100 */
[----:B------:R-:W-:Y:S02]  /*16890*/  @!P0 IADD3.X R45, R29, R21, R4, P5, P6 ;  /* 0x000000151d2d8210 */ /* 0x000fe40002fec404 */
[----:B------:R-:W-:Y:S02]  /*168a0*/  ISETP.LT.OR P5, PT, R27, 0x31, !P2 ;  /* 0x000000311b00780c */ /* 0x000fe400057a1670 */
[----:B-1----:R-:W-:-:S05]  /*168b0*/  @!P3 IADD3 R22, P4, R30, R22, RZ ;  /* 0x000000161e16b210 */ /* 0x002fca0007f9e0ff */
[----:B------:R-:W-:Y:S01]  /*168c0*/  @!P3 IMAD.X R23, R40, 0x1, R23, P4 ;  /* 0x000000012817b824 */ /* 0x000fe200020e0617 */
[----:B------:R-:W-:Y:S02]  /*168d0*/  LOP3.LUT P6, RZ, R0, 0x40, RZ, 0xc0, !PT ;  /* 0x0000004000ff7812 */ /* 0x000fe400078cc0ff */
[----:B--2---:R-:W-:-:S04]  /*168e0*/  LOP3.LUT R20, R20, 0xff, RZ, 0xc0, !PT ;  /* 0x000000ff14147812 */ /* 0x004fc800078ec0ff */
        /* <DEDUP_REMOVED lines=9> */
[----:B------:R-:W2:Y:S01]  /*16980*/  @!P6 LDG.E.U8 R20, desc[UR46][R16.64+0x18] ;  /* 0x0000182e1014e981 */ /* 0x000ea2000c1e1100 */
        /* <DEDUP_REMOVED lines=11> */
[----:B---3--:R-:W-:Y:S02]  /*16a40*/  FFMA R22, R62, UR41, R20 ;  /* 0x000000293e167c23 */ /* 0x008fe40008000014 */
[----:B------:R-:W0:Y:S02]  /*16a50*/  @!P5 LDC.64 R20, c[0x0][0x5c0] ;  /* 0x00017000ff14db82 */ /* 0x000e240000000a00 */
[----:B0-----:R-:W-:-:S04]  /*16a60*/  @!P5 IADD3 R62, P3, P4, R12, R20, R3 ;  /* 0x000000140c3ed210 */ /* 0x001fc80007c7e003 */
[----:B------:R-:W-:Y:S02]  /*16a70*/  @!P5 IADD3.X R63, R29, R21, R4, P3, P4 ;  /* 0x000000151d3fd210 */ /* 0x000fe40001fe8404 */
[----:B------:R-:W-:-:S13]  /*16a80*/  ISETP.LT.OR P5, PT, R27, 0x39, !P2 ;  /* 0x000000391b00780c */ /* 0x000fda00057a1670 */
[----:B------:R-:W0:Y:S01]  /*16a90*/  @!P5 LDC.64 R20, c[0x0][0x5c0] ;  /* 0x00017000ff14db82 */ /* 0x000e220000000a00 */
[----:B------:R-:W-:-:S05]  /*16aa0*/  F2FP.SATFINITE.E4M3.F32.PACK_AB_MERGE_C R22, RZ, R22, RZ ;  /* 0x00000016ff16723e */ /* 0x000fca00048070ff */
[----:B------:R-:W-:Y:S01]  /*16ab0*/  @!P6 STG.E.U8 desc[UR46][R50.64+0x18], R22 ;  /* 0x000018163200e986 */ /* 0x000fe2000c10112e */
[----:B0-----:R-:W-:Y:S02]  /*16ac0*/  @!P5 IADD3 R70, P3, P4, R12, R20, R3 ;  /* 0x000000140c46d210 */ /* 0x001fe40007c7e003 */
[----:B------:R-:W-:-:S06]  /*16ad0*/  PRMT R20, RZ, 0x7610, R20 ;  /* 0x00007610ff147816 */ /* 0x000fcc0000000014 */
[----:B------:R-:W2:Y:S01]  /*16ae0*/  @!P0 LDG.E.U8 R20, desc[UR46][R16.64+0x19] ;  /* 0x0000192e10148981 */ /* 0x000ea2000c1e1100 */
[----:B------:R-:W-:Y:S02]  /*16af0*/  @!P5 IADD3.X R71, R29, R21, R4, P3, P4 ;  /* 0x000000151d47d210 */ /* 0x000fe40001fe8404 */
[----:B------:R-:W-:Y:S02]  /*16b00*/  ISETP.LT.OR P3, PT, R27, 0x19, !P1 ;  /* 0x000000191b00780c */ /* 0x000fe40004f61670 */
[----:B--2---:R-:W-:-:S04]  /*16b10*/  LOP3.LUT R20, R20, 0xff, RZ, 0xc0, !PT ;  /* 0x000000ff14147812 */ /* 0x004fc800078ec0ff */
[----:B------:R-:W-:-:S05]  /*16b20*/  F2FP.F16.E4M3.UNPACK_B R20, R20 ;  /* 0x00000014ff14723e */ /* 0x000fca00020006ff */
[----:B------:R-:W-:-:S05]  /*16b30*/  HADD2.F32 R20, -RZ, R20.H0_H0 ;  /* 0x20000014ff147230 */ /* 0x000fca0000004100 */
[----:B------:R-:W-:-:S04]  /*16b40*/  FMUL R20, R20, UR40 ;  /* 0x0000002814147c20 */ /* 0x000fc80008400000 */
[----:B----4-:R-:W-:-:S05]  /*16b50*/  FFMA R20, R69, UR41, R20 ;  /* 0x0000002945147c23 */ /* 0x010fca0008000014 */
[----:B------:R-:W-:-:S05]  /*16b60*/  F2FP.SATFINITE.E4M3.F32.PACK_AB_MERGE_C R20, RZ, R20, RZ ;  /* 0x00000014ff14723e */ /* 0x000fca00048070ff */
[----:B------:R0:W-:Y:S02]  /*16b70*/  @!P0 STG.E.U8 desc[UR46][R36.64+0x19], R20 ;  /* 0x0000191424008986 */ /* 0x0001e4000c10112e */
[----:B0-----:R-:W0:Y:S01]  /*16b80*/  @!P3 LDC.64 R20, c[0x0][0x5c0] ;  /* 0x00017000ff14bb82 */ /* 0x001e220000000a00 */
[----:B------:R-:W-:-:S04]  /*16b90*/  @!P3 IADD3 R22, P0, P4, R3, R12, R7 ;  /* 0x0000000c0316b210 */ /* 0x000fc80007c1e007 */
[----:B------:R-:W-:Y:S02]  /*16ba0*/  @!P3 IADD3.X R23, R4, R29, R6, P0, P4 ;  /* 0x0000001d0417b210 */ /* 0x000fe400007e8406 */
[----:B0-----:R-:W-:Y:S02]  /*16bb0*/  @!P3 IADD3 R20, P0, R22, R20, RZ ;  /* 0x000000141614b210 */ /* 0x001fe40007f1e0ff */
[----:B------:R-:W-:-:S06]  /*16bc0*/  PRMT R22, RZ, 0x7610, R22 ;  /* 0x00007610ff167816 */ /* 0x000fcc0000000016 */
[----:B------:R-:W2:Y:S01]  /*16bd0*/  @!P3 LDG.E.U8 R22, desc[UR46][R18.64+0x18] ;  /* 0x0000182e1216b981 */ /* 0x000ea2000c1e1100 */
[----:B------:R-:W-:Y:S01]  /*16be0*/  ISETP.LT.OR P6, PT, R27, 0x3a, !P2 ;  /* 0x0000003a1b00780c */ /* 0x000fe200057c1670 */
[----:B------:R-:W-:Y:S01]  /*16bf0*/  @!P3 IMAD.X R21, R23, 0x1, R21, P0 ;  /* 0x000000011715b824 */ /* 0x000fe200000e0615 */
[----:B------:R-:W-:Y:S02]  /*16c00*/  ISETP.LT.OR P0, PT, R27, 0x1a, !P1 ;  /* 0x0000001a1b00780c */ /* 0x000fe40004f01670 */
[----:B------:R-:W-:-:S04]  /*16c10*/  LOP3.LUT R0, R0, 0xfffdffff, RZ, 0xc0, !PT ;  /* 0xfffdffff00007812 */ /* 0x000fc800078ec0ff */
[----:B------:R-:W-:-:S07]  /*16c20*/  @P5 LOP3.LUT R0, R0, 0x20000, RZ, 0xfc, !PT ;  /* 0x0002000000005812 */ /* 0x000fce00078efcff */
[----:B------:R-:W-:-:S04]  /*16c30*/  @!P0 IADD3 R30, P4, P5, R3, R12, R7 ;  /* 0x0000000c031e8210 */ /* 0x000fc80007d9e007 */
[----:B------:R-:W-:Y:S02]  /*16c40*/  @!P0 IADD3.X R36, R4, R29, R6, P4, P5 ;  /* 0x0000001d04248210 */ /* 0x000fe400027ea406 */
[----:B--2---:R-:W-:-:S04]  /*16c50*/  LOP3.LUT R22, R22, 0xff, RZ, 0xc0, !PT ;  /* 0x000000ff16167812 */ /* 0x004fc800078ec0ff */
        /* <DEDUP_REMOVED lines=10> */
[----:B------:R-:W2:Y:S01]  /*16d00*/  @!P0 LDG.E.U8 R20, desc[UR46][R18.64+0x19] ;  /* 0x0000192e12148981 */ /* 0x000ea2000c1e1100 */
[----:B-1----:R-:W-:-:S05]  /*16d10*/  @!P0 IADD3 R22, P3, R30, R22, RZ ;  /* 0x000000161e168210 */ /* 0x002fca0007f7e0ff */
[----:B------:R-:W-:Y:S01]  /*16d20*/  @!P0 IMAD.X R23, R36, 0x1, R23, P3 ;  /* 0x0000000124178824 */ /* 0x000fe200018e0617 */
[----:B------:R-:W-:-:S04]  /*16d30*/  LOP3.LUT R28, R28, 0xff7fffff, RZ, 0xc0, !PT ;  /* 0xff7fffff1c1c7812 */ /* 0x000fc800078ec0ff */
[----:B------:R-:W-:Y:S02]  /*16d40*/  @P1 LOP3.LUT R28, R28, 0x800000, RZ, 0xfc, !PT ;  /* 0x008000001c1c1812 */ /* 0x000fe400078efcff */
[----:B------:R-:W-:Y:S02]  /*16d50*/  @!P6 IADD3.X R69, R29, R21, R4, P4, P5 ;  /* 0x000000151d45e210 */ /* 0x000fe400027ea404 */
[----:B------:R-:W-:-:S04]  /*16d60*/  LOP3.LUT R28, R28, 0xfbffffff, RZ, 0xc0, !PT ;  /* 0xfbffffff1c1c7812 */ /* 0x000fc800078ec0ff */
[----:B------:R-:W-:Y:S02]  /*16d70*/  @P2 LOP3.LUT R28, R28, 0x4000000, RZ, 0xfc, !PT ;  /* 0x040000001c1c2812 */ /* 0x000fe400078efcff */
[----:B------:R-:W-:Y:S02]  /*16d80*/  LOP3.LUT P2, RZ, R0, 0x80, RZ, 0xc0, !PT ;  /* 0x0000008000ff7812 */ /* 0x000fe4000784c0ff */
[----:B--2---:R-:W-:-:S04]  /*16d90*/  LOP3.LUT R20, R20, 0xff, RZ, 0xc0, !PT ;  /* 0x000000ff14147812 */ /* 0x004fc800078ec0ff */
[----:B------:R-:W-:-:S05]  /*16da0*/  F2FP.F16.E4M3.UNPACK_B R20, R20 ;  /* 0x00000014ff14723e */ /* 0x000fca00020006ff */
[----:B------:R-:W-:-:S05]  /*16db0*/  HADD2.F32 R20, -RZ, R20.H0_H0 ;  /* 0x20000014ff147230 */ /* 0x000fca0000004100 */
[----:B------:R-:W-:-:S04]  /*16dc0*/  FMUL R20, R20, UR40 ;  /* 0x0000002814147c20 */ /* 0x000fc80008400000 */
[----:B------:R-:W-:Y:S01]  /*16dd0*/  FFMA R20, R74, UR41, R20 ;  /* 0x000000294a147c23 */ /* 0x000fe20008000014 */
[----:B------:R-:W-:Y:S01]  /*16de0*/  ISETP.GE.AND P1, PT, R26, 0x81, PT ;  /* 0x000000811a00780c */ /* 0x000fe20003f26270 */
        /* <DEDUP_REMOVED lines=13> */
[----:B------:R-:W-:-:S11]  /*16ec0*/  LOP3.LUT R28, R28, 0xfeffffff, RZ, 0xc0, !PT ;  /* 0xfeffffff1c1c7812 */ /* 0x000fd600078ec0ff */
[----:B------:R-:W-:Y:S02]  /*16ed0*/  @P1 LOP3.LUT R28, R28, 0x1000000, RZ, 0xfc, !PT ;  /* 0x010000001c1c1812 */ /* 0x000fe400078efcff */
[----:B------:R-:W-:-:S04]  /*16ee0*/  LOP3.LUT R0, R0, 0xffffdfff, RZ, 0xc0, !PT ;  /* 0xffffdfff00007812 */ /* 0x000fc800078ec0ff */
[----:B------:R-:W-:-:S04]  /*16ef0*/  @P6 LOP3.LUT R0, R0, 0x2000, RZ, 0xfc, !PT ;  /* 0x0000200000006812 */ /* 0x000fc800078efcff */
        /* <DEDUP_REMOVED lines=17> */
[----:B------:R-:W-:Y:S02]  /*17010*/  LOP3.LUT R0, R0, 0xffffffdf, RZ, 0xc0, !PT ;  /* 0xffffffdf00007812 */ /* 0x000fe400078ec0ff */
[----:B------:R-:W-:Y:S02]  /*17020*/  @!P2 IADD3.X R51, R29, R23, R6, P0, P3 ;  /* 0x000000171d33a210 */ /* 0x000fe400007e6406 */
[----:B------:R-:W-:Y:S02]  /*17030*/  @P2 LOP3.LUT R0, R0, 0x20, RZ, 0xfc, !PT ;  /* 0x0000002000002812 */ /* 0x000fe400078efcff */
[----:B------:R-:W-:Y:S02]  /*17040*/  ISETP.LT.OR P2, PT, R27, 0x29, !P1 ;  /* 0x000000291b00780c */ /* 0x000fe40004f41670 */
[----:B------:R-:W-:-:S11]  /*17050*/  LOP3.LUT R0, R0, 0xffffff7f, RZ, 0xc0, !PT ;  /* 0xffffff7f00007812 */ /* 0x000fd600078ec0ff */
[----:B------:R-:W-:Y:S02]  /*17060*/  @P2 LOP3.LUT R0, R0, 0x80, RZ, 0xfc, !PT ;  /* 0x0000008000002812 */ /* 0x000fe400078efcff */
[----:B---3--:R-:W-:-:S04]  /*17070*/  LOP3.LUT R22, R22, 0xff, RZ, 0xc0, !PT ;  /* 0x000000ff16167812 */ /* 0x008fc800078ec0ff */
[----:B------:R-:W-:-:S05]  /*17080*/  F2FP.F16.E4M3.UNPACK_B R22, R22 ;  /* 0x00000016ff16723e */ /* 0x000fca00020006ff */
[----:B------:R-:W-:-:S05]  /*17090*/  HADD2.F32 R22, -RZ, R22.H0_H0 ;  /* 0x20000016ff167230 */ /* 0x000fca0000004100 */
[----:B------:R-:W-:-:S04]  /*170a0*/  FMUL R22, R22, UR40 ;  /* 0x0000002816167c20 */ /* 0x000fc80008400000 */
[----:B--2---:R-:W-:Y:S02]  /*170b0*/  FFMA R22, R74, UR41, R22 ;  /* 0x000000294a167c23 */ /* 0x004fe40008000016 */
[----:B------:R-:W2:Y:S03]  /*170c0*/  LDL.LU R74, [R1+0x24c] ;  /* 0x00024c00014a7983 */ /* 0x000ea60000300800 */
[----:B------:R-:W-:Y:S01]  /*170d0*/  F2FP.SATFINITE.E4M3.F32.PACK_AB_MERGE_C R22, RZ, R22, RZ ;  /* 0x00000016ff16723e */ /* 0x000fe200048070ff */
[----:B------:R-:W3:Y:S04]  /*170e0*/  LDL.LU R75, [R1+0x250] ;  /* 0x00025000014b7983 */ /* 0x000ee80000300800 */
[----:B------:R0:W-:Y:S02]  /*170f0*/  @!P6 STG.E.U8 desc[UR46][R46.64+0x1], R22 ;  /* 0x000001162e00e986 */ /* 0x0001e4000c10112e */
[----:B0-----:R-:W0:Y:S02]  /*17100*/  @!P2 LDC.64 R22, c[0x0][0x5c0] ;  /* 0x00017000ff16ab82 */ /* 0x001e240000000a00 */
[----:B0-----:R-:W-:-:S04]  /*17110*/  @!P2 IADD3 R46, P0, P3, R12, R22, R7 ;  /* 0x000000160c2ea210 */ /* 0x001fc80007b1e007 */
[----:B------:R-:W-:Y:S02]  /*17120*/  @!P2 IADD3.X R47, R29, R23, R6, P0, P3 ;  /* 0x000000171d2fa210 */ /* 0x000fe400007e6406 */
[----:B------:R-:W-:-:S13]  /*17130*/  ISETP.LT.OR P2, PT, R27, 0x2a, !P1 ;  /* 0x0000002a1b00780c */ /* 0x000fda0004f41670 */
[----:B------:R-:W0:Y:S02]  /*17140*/  @!P2 LDC.64 R22, c[0x0][0x5c0] ;  /* 0x00017000ff16ab82 */ /* 0x000e240000000a00 */
[----:B0-----:R-:W-:-:S04]  /*17150*/  @!P2 IADD3 R52, P0, P3, R12, R22, R7 ;  /* 0x000000160c34a210 */ /* 0x001fc80007b1e007 */
[----:B------:R-:W-:Y:S02]  /*17160*/  @!P2 IADD3.X R53, R29, R23, R6, P0, P3 ;  /* 0x000000171d35a210 */ /* 0x000fe400007e6406 */
[----:B------:R-:W-:-:S05]  /*17170*/  IADD3 R31, P0, R31, 0x108, RZ ;  /* 0x000001081f1f7810 */ /* 0x000fca0007f1e0ff */
[----:B------:R-:W-:Y:S01]  /*17180*/  IMAD.X R22, RZ, RZ, R73, P0 ;  /* 0x000000ffff167224 */ /* 0x000fe200000e0649 */
[----:B------:R-:W-:-:S04]  /*17190*/  ISETP.GE.AND P0, PT, R26, 0x109, PT ;  /* 0x000001091a00780c */ /* 0x000fc80003f06270 */
[----:B------:R-:W-:Y:S01]  /*171a0*/  ISETP.LT.OR P4, PT, R27, 0x1, !P0 ;  /* 0x000000011b00780c */ /* 0x000fe20004781670 */
[----:B------:R-:W-:Y:S02]  /*171b0*/  IMAD R22, R22, UR12, RZ ;  /* 0x0000000c16167c24 */ /* 0x000fe4000f8e02ff */
[----:B------:R-:W-:-:S04]  /*171c0*/  IMAD.WIDE.U32 R32, R31, UR12, R32 ;  /* 0x0000000c1f207c25 */ /* 0x000fc8000f8e0020 */
[----:B------:R-:W-:-:S06]  /*171d0*/  IMAD R31, R31, UR13, R22 ;  /* 0x0000000d1f1f7c24 */ /* 0x000fcc000f8e0216 */
[----:B------:R-:W-:-:S04]  /*171e0*/  @!P4 IADD3 R36, P3, P5, R3, R12, R9 ;  /* 0x0000000c0324c210 */ /* 0x000fc80007d7e009 */
[----:B------:R-:W-:Y:S02]  /*171f0*/  @!P4 IADD3.X R37, R4, R29, R8, P3, P5 ;  /* 0x0000001d0425c210 */ /* 0x000fe40001fea408 */
[----:B------:R-:W-:Y:S02]  /*17200*/  IADD3 R22, P3, R32, UR14, RZ ;  /* 0x0000000e20167c10 */ /* 0x000fe4000ff7e0ff */
[----:B------:R-:W-:Y:S02]  /*17210*/  PRMT R32, RZ, 0x7610, R32 ;  /* 0x00007610ff207816 */ /* 0x000fe40000000020 */
[----:B------:R-:W-:Y:S02]  /*17220*/  IADD3.X R23, R33, UR15, R31, P3, !PT ;  /* 0x0000000f21177c10 */ /* 0x000fe40009ffe41f */
[----:B------:R-:W0:Y:S03]  /*17230*/  @!P4 LDC.64 R30, c[0x0][0x5c0] ;  /* 0x00017000ff1ecb82 */ /* 0x000e260000000a00 */
[----:B------:R-:W4:Y:S01]  /*17240*/  @!P4 LDG.E.U8 R32, desc[UR46][R22.64] ;  /* 0x0000002e1620c981 */ /* 0x000f22000c1e1100 */
[----:B------:R-:W-:-:S04]  /*17250*/  LOP3.LUT R0, R0, 0xfffffffb, RZ, 0xc0, !PT ;  /* 0xfffffffb00007812 */ /* 0x000fc800078ec0ff */
[----:B------:R-:W-:Y:S02]  /*17260*/  @P2 LOP3.LUT R0, R0, 0x4, RZ, 0xfc, !PT ;  /* 0x0000000400002812 */ /* 0x000fe400078efcff */
[----:B------:R-:W-:Y:S02]  /*17270*/  ISETP.LT.OR P2, PT, R27, 0x31, !P1 ;  /* 0x000000311b00780c */ /* 0x000fe40004f41670 */
[----:B0-----:R-:W-:-:S05]  /*17280*/  @!P4 IADD3 R30, P3, R36, R30, RZ ;  /* 0x0000001e241ec210 */ /* 0x001fca0007f7e0ff */
[----:B------:R-:W-:Y:S01]  /*17290*/  @!P4 IMAD.X R31, R37, 0x1, R31, P3 ;  /* 0x00000001251fc824 */ /* 0x000fe200018e061f */
[----:B------:R-:W-:-:S13]  /*172a0*/  ISETP.LT.OR P3, PT, R27, 0x2, !P0 ;  /* 0x000000021b00780c */ /* 0x000fda0004761670 */
[----:B------:R-:W-:-:S04]  /*172b0*/  @!P3 IADD3 R36, P5, P6, R3, R12, R9 ;  /* 0x0000000c0324b210 */ /* 0x000fc80007ebe009 */
[----:B------:R-:W-:Y:S02]  /*172c0*/  @!P3 IADD3.X R37, R4, R29, R8, P5, P6 ;  /* 0x0000001d0425b210 */ /* 0x000fe40002fec408 */
[----:B----4-:R-:W-:-:S04]  /*172d0*/  LOP3.LUT R32, R32, 0xff, RZ, 0xc0, !PT ;  /* 0x000000ff20207812 */ /* 0x010fc800078ec0ff */
[----:B------:R-:W-:-:S05]  /*172e0*/  F2FP.F16.E4M3.UNPACK_B R32, R32 ;  /* 0x00000020ff20723e */ /* 0x000fca00020006ff */
[----:B------:R-:W-:-:S05]  /*172f0*/  HADD2.F32 R32, -RZ, R32.H0_H0 ;  /* 0x20000020ff207230 */ /* 0x000fca0000004100 */
[----:B------:R-:W-:-:S04]  /*17300*/  FMUL R32, R32, UR40 ;  /* 0x0000002820207c20 */ /* 0x000fc80008400000 */
[----:B--2---:R-:W-:Y:S01]  /*17310*/  FFMA R32, R74, UR41, R32 ;  /* 0x000000294a207c23 */ /* 0x004fe20008000020 */
[----:B------:R-:W-:Y:S01]  /*17320*/  LOP3.LUT R0, R0, 0xfff7ffff, RZ, 0xc0, !PT ;  /* 0xfff7ffff00007812 */ /* 0x000fe200078ec0ff */
[----:B------:R-:W2:Y:S03]  /*17330*/  LDL.LU R74, [R1+0x254] ;  /* 0x00025400014a7983 */ /* 0x000ea60000300800 */
[----:B------:R-:W-:Y:S01]  /*17340*/  F2FP.SATFINITE.E4M3.F32.PACK_AB_MERGE_C R32, RZ, R32, RZ ;  /* 0x00000020ff20723e */ /* 0x000fe200048070ff */
[----:B------:R-:W4:Y:S04]  /*17350*/  LDL.LU R76, [R1+0x258] ;  /* 0x00025800014c7983 */ /* 0x000f280000300800 */
[----:B------:R0:W-:Y:S01]  /*17360*/  @!P4 STG.E.U8 desc[UR46][R30.64], R32 ;  /* 0x000000201e00c986 */ /* 0x0001e2000c10112e */
[----:B------:R-:W-:-:S03]  /*17370*/  @P2 LOP3.LUT R0, R0, 0x80000, RZ, 0xfc, !PT ;  /* 0x0008000000002812 */ /* 0x000fc600078efcff */
[----:B------:R-:W4:Y:S01]  /*17380*/  LDL.LU R77, [R1+0x25c] ;  /* 0x00025c00014d7983 */ /* 0x000f220000300800 */
        /* <DEDUP_REMOVED lines=21> */
[C---:B------:R-:W-:Y:S02]  /*174e0*/  LOP3.LUT P2, RZ, R0.reuse, 0x2, RZ, 0xc0, !PT ;  /* 0x0000000200ff7812 */ /* 0x040fe4000784c0ff */
[----:B------:R-:W-:Y:S02]  /*174f0*/  LOP3.LUT R0, R0, 0xfffbffff, RZ, 0xc0, !PT ;  /* 0xfffbffff00007812 */ /* 0x000fe400078ec0ff */
[----:B------:R-:W-:Y:S02]  /*17500*/  @!P5 IADD3.X R37, R29, R31, R6, P3, P4 ;  /* 0x0000001f1d25d210 */ /* 0x000fe40001fe8406 */
[----:B------:R-:W-:Y:S02]  /*17510*/  @P5 LOP3.LUT R0, R0, 0x40000, RZ, 0xfc, !PT ;  /* 0x0004000000005812 */ /* 0x000fe400078efcff */
[C---:B------:R-:W-:Y:S02]  /*17520*/  ISETP.LT.OR P5, PT, R27.reuse, 0x39, !P1 ;  /* 0x000000391b00780c */ /* 0x040fe40004fa1670 */
[----:B------:R-:W-:-:S02]  /*17530*/  ISETP.LT.OR P1, PT, R27, 0x3a, !P1 ;  /* 0x0000003a1b00780c */ /* 0x000fc40004f21670 */
[----:B---3--:R-:W-:-:S04]  /*17540*/  LOP3.LUT R30, R30, 0xff, RZ, 0xc0, !PT ;  /* 0x000000ff1e1e7812 */ /* 0x008fc800078ec0ff */
[----:B------:R-:W-:-:S05]  /*17550*/  F2FP.F16.E4M3.UNPACK_B R30, R30 ;  /* 0x0000001eff1e723e */ /* 0x000fca00020006ff */
[----:B------:R-:W-:-:S05]  /*17560*/  HADD2.F32 R30, -RZ, R30.H0_H0 ;  /* 0x2000001eff1e7230 */ /* 0x000fca0000004100 */
[----:B------:R-:W-:-:S04]  /*17570*/  FMUL R30, R30, UR40 ;  /* 0x000000281e1e7c20 */ /* 0x000fc80008400000 */
[----:B--2---:R-:W-:Y:S02]  /*17580*/  FFMA R32, R74, UR41, R30 ;  /* 0x000000294a207c23 */ /* 0x004fe4000800001e */
[----:B------:R-:W0:Y:S02]  /*17590*/  @!P5 LDC.64 R30, c[0x0][0x5c0] ;  /* 0x00017000ff1edb82 */ /* 0x000e240000000a00 */
[----:B0-----:R-:W-:-:S04]  /*175a0*/  @!P5 IADD3 R74, P3, P4, R12, R30, R7 ;  /* 0x0000001e0c4ad210 */ /* 0x001fc80007c7e007 */
[----:B------:R-:W-:Y:S02]  /*175b0*/  @!P5 IADD3.X R75, R29, R31, R6, P3, P4 ;  /* 0x0000001f1d4bd210 */ /* 0x000fe40001fe8406 */
[----:B------:R-:W0:Y:S01]  /*175c0*/  @!P1 LDC.64 R30, c[0x0][0x5c0] ;  /* 0x00017000ff1e9b82 */ /* 0x000e220000000a00 */
[----:B------:R-:W-:-:S05]  /*175d0*/  F2FP.SATFINITE.E4M3.F32.PACK_AB_MERGE_C R32, RZ, R32, RZ ;  /* 0x00000020ff20723e */ /* 0x000fca00048070ff */
[----:B------:R0:W-:Y:S02]  /*175e0*/  @!P6 STG.E.U8 desc[UR46][R56.64+0x8], R32 ;  /* 0x000008203800e986 */ /* 0x0001e4000c10112e */
[----:B0-----:R-:W-:Y:S02]  /*175f0*/  @!P1 IADD3 R56, P3, P4, R12, R30, R7 ;  /* 0x0000001e0c389210 */ /* 0x001fe40007c7e007 */
[----:B------:R-:W-:-:S06]  /*17600*/  PRMT R30, RZ, 0x7610, R30 ;  /* 0x00007610ff1e7816 */ /* 0x000fcc000000001e */
[----:B------:R-:W2:Y:S01]  /*17610*/  @!P2 LDG.E.U8 R30, desc[UR46][R20.64+0x9] ;  /* 0x0000092e141ea981 */ /* 0x000ea2000c1e1100 */
[----:B------:R-:W-:Y:S02]  /*17620*/  @!P1 IADD3.X R57, R29, R31, R6, P3, P4 ;  /* 0x0000001f1d399210 */ /* 0x000fe40001fe8406 */
        /* <DEDUP_REMOVED lines=9> */
[----:B----4-:R-:W-:Y:S01]  /*176c0*/  FFMA R30, R76, UR41, R30 ;  /* 0x000000294c1e7c23 */ /* 0x010fe2000800001e */
[----:B------:R-:W-:Y:S01]  /*176d0*/  LOP3.LUT R0, R0, 0xfffffdff, RZ, 0xc0, !PT ;  /* 0xfffffdff00007812 */ /* 0x000fe200078ec0ff */
[----:B------:R-:W2:Y:S03]  /*176e0*/  LDL.LU R76, [R1+0x260] ;  /* 0x00026000014c7983 */ /* 0x000ea60000300800 */
[----:B------:R-:W-:Y:S01]  /*176f0*/  F2FP.SATFINITE.E4M3.F32.PACK_AB_MERGE_C R30, RZ, R30, RZ ;  /* 0x0000001eff1e723e */ /* 0x000fe200048070ff */
[----:B------:R-:W3:Y:S04]  /*17700*/  LDL.LU R80, [R1+0x264] ;  /* 0x0002640001507983 */ /* 0x000ee80000300800 */
[----:B------:R0:W-:Y:S01]  /*17710*/  @!P2 STG.E.U8 desc[UR46][R34.64+0x9], R30 ;  /* 0x0000091e2200a986 */ /* 0x0001e2000c10112e */
[----:B------:R-:W-:-:S03]  /*17720*/  @P1 LOP3.LUT R0, R0, 0x200, RZ, 0xfc, !PT ;  /* 0x0000020000001812 */ /* 0x000fc600078efcff */
[----:B------:R-:W4:Y:S01]  /*17730*/  LDL.LU R83, [R1+0x268] ;  /* 0x0002680001537983 */ /* 0x000f220000300800 */
[----:B0-----:R-:W0:Y:S01]  /*17740*/  @!P4 LDC.64 R30, c[0x0][0x5c0] ;  /* 0x00017000ff1ecb82 */ /* 0x001e220000000a00 */
[----:B------:R-:W-:Y:S02]  /*17750*/  ISETP.GE.AND P2, PT, R26, 0x101, PT ;  /* 0x000001011a00780c */ /* 0x000fe40003f46270 */
[----:B------:R-:W4:Y:S01]  /*17760*/  LDL.LU R82, [R1+0x26c] ;  /* 0x00026c0001527983 */ /* 0x000f220000300800 */
[----:B0-----:R-:W-:-:S03]  /*17770*/  @!P4 IADD3 R30, P3, R32, R30, RZ ;  /* 0x0000001e201ec210 */ /* 0x001fc60007f7e0ff */
[----:B------:R-:W4:Y:S01]  /*17780*/  LDL.LU R85, [R1+0x270] ;  /* 0x0002700001557983 */ /* 0x000f220000300800 */
[----:B------:R-:W-:Y:S02]  /*17790*/  PRMT R32, RZ, 0x7610, R32 ;  /* 0x00007610ff207816 */ /* 0x000fe40000000020 */
[----:B------:R-:W-:Y:S01]  /*177a0*/  ISETP.LT.OR P1, PT, R27, 0x21, !P2 ;  /* 0x000000211b00780c */ /* 0x000fe20005721670 */
[----:B------:R-:W-:Y:S01]  /*177b0*/  @!P4 IMAD.X R31, R33, 0x1, R31, P3 ;  /* 0x00000001211fc824 */ /* 0x000fe200018e061f */
[----:B------:R-:W-:Y:S01]  /*177c0*/  LOP3.LUT R0, R0, 0xffdfffff, RZ, 0xc0, !PT ;  /* 0xffdfffff00007812 */ /* 0x000fe200078ec0ff */
[----:B------:R-:W4:Y:S04]  /*177d0*/  LDL.LU R84, [R1+0x274] ;  /* 0x0002740001547983 */ /* 0x000f280000300800 */
[----:B------:R-:W2:Y:S01]  /*177e0*/  @!P4 LDG.E.U8 R32, desc[UR46][R22.64+0x8] ;  /* 0x0000082e1620c981 */ /* 0x000ea2000c1e1100 */
[----:B------:R-:W-:-:S03]  /*177f0*/  ISETP.LT.OR P3, PT, R27, 0xa, !P0 ;  /* 0x0000000a1b00780c */ /* 0x000fc60004761670 */
[----:B------:R-:W4:Y:S02]  /*17800*/  LDL.LU R87, [R1+0x278] ;  /* 0x0002780001577983 */ /* 0x000f240000300800 */
[----:B------:R-:W-:Y:S02]  /*17810*/  @P1 LOP3.LUT R0, R0, 0x200000, RZ, 0xfc, !PT ;  /* 0x0020000000001812 */ /* 0x000fe400078efcff */
[----:B------:R-:W4:Y:S04]  /*17820*/  LDL.LU R86, [R1+0x27c] ;  /* 0x00027c0001567983 */ /* 0x000f280000300800 */
[----:B------:R-:W4:Y:S02]  /*17830*/  LDL.LU R88, [R1+0x280] ;  /* 0x0002800001587983 */ /* 0x000f240000300800 */
[----:B------:R-:W-:-:S02]  /*17840*/  @!P3 IADD3 R34, P5, P6, R3, R12, R9 ;  /* 0x0000000c0322b210 */ /* 0x000fc40007ebe009 */
[----:B------:R-:W4:Y:S02]  /*17850*/  LDL.LU R89, [R1+0x284] ;  /* 0x0002840001597983 */ /* 0x000f240000300800 */
        /* <DEDUP_REMOVED lines=29> */
[C---:B------:R-:W-:Y:S02]  /*17a30*/  LOP3.LUT P1, RZ, R0.reuse, 0x1, RZ, 0xc0, !PT ;  /* 0x0000000100ff7812 */ /* 0x040fe4000782c0ff */
[----:B------:R-:W-:Y:S02]  /*17a40*/  LOP3.LUT R0, R0, 0xfffffffd, RZ, 0xc0, !PT ;  /* 0xfffffffd00007812 */ /* 0x000fe400078ec0ff */
[----:B------:R-:W-:Y:S02]  /*17a50*/  @!P5 IADD3.X R77, R29, R31, R8, P3, P4 ;  /* 0x0000001f1d4dd210 */ /* 0x000fe40001fe8408 */
[----:B------:R-:W-:Y:S02]  /*17a60*/  @P5 LOP3.LUT R0, R0, 0x2, RZ, 0xfc, !PT ;  /* 0x0000000200005812 */ /* 0x000fe400078efcff */
[----:B------:R-:W-:Y:S02]  /*17a70*/  ISETP.LT.OR P5, PT, R27, 0x29, !P2 ;  /* 0x000000291b00780c */ /* 0x000fe400057a1670 */
[----:B------:R-:W-:-:S11]  /*17a80*/  LOP3.LUT R0, R0, 0xffbfffff, RZ, 0xc0, !PT ;  /* 0xffbfffff00007812 */ /* 0x000fd600078ec0ff */
[----:B------:R-:W-:Y:S02]  /*17a90*/  @P5 LOP3.LUT R0, R0, 0x400000, RZ, 0xfc, !PT ;  /* 0x0040000000005812 */ /* 0x000fe400078efcff */
        /* <DEDUP_REMOVED lines=25> */
[----:B----4-:R-:W-:-:S05]  /*17c30*/  FFMA R30, R83, UR41, R30 ;  /* 0x00000029531e7c23 */ /* 0x010fca000800001e */
[----:B------:R-:W-:-:S05]  /*17c40*/  F2FP.SATFINITE.E4M3.F32.PACK_AB_MERGE_C R30, RZ, R30, RZ ;  /* 0x0000001eff1e723e */ /* 0x000fca00048070ff */
[----:B------:R0:W-:Y:S02]  /*17c50*/  @!P1 STG.E.U8 desc[UR46][R38.64+0x11], R30 ;  /* 0x0000111e26009986 */ /* 0x0001e4000c10112e */
[----:B0-----:R-:W0:Y:S02]  /*17c60*/  @!P4 LDC.64 R30, c[0x0][0x5c0] ;  /* 0x00017000ff1ecb82 */ /* 0x001e240000000a00 */
[----:B0-----:R-:W-:Y:S02]  /*17c70*/  @!P4 IADD3 R30, P3, R32, R30, RZ ;  /* 0x0000001e201ec210 */ /* 0x001fe40007f7e0ff */
[----:B------:R-:W-:-:S06]  /*17c80*/  PRMT R32, RZ, 0x7610, R32 ;  /* 0x00007610ff207816 */ /* 0x000fcc0000000020 */
[----:B------:R-:W2:Y:S01]  /*17c90*/  @!P4 LDG.E.U8 R32, desc[UR46][R22.64+0x10] ;  /* 0x0000102e1620c981 */ /* 0x000ea2000c1e1100 */
[----:B------:R-:W-:Y:S01]  /*17ca0*/  ISETP.LT.OR P1, PT, R27, 0x31, !P2 ;  /* 0x000000311b00780c */ /* 0x000fe20005721670 */
[----:B------:R-:W-:Y:S01]  /*17cb0*/  @!P4 IMAD.X R31, R33, 0x1, R31, P3 ;  /* 0x00000001211fc824 */ /* 0x000fe200018e061f */
[----:B------:R-:W-:-:S13]  /*17cc0*/  ISETP.LT.OR P3, PT, R27, 0x12, !P0 ;  /* 0x000000121b00780c */ /* 0x000fda0004761670 */
        /* <DEDUP_REMOVED lines=15> */
[----:B------:R-:W-:Y:S02]  /*17dc0*/  ISETP.GE.AND P6, PT, R26, 0x101, PT ;  /* 0x000001011a00780c */ /* 0x000fe40003fc6270 */
[----:B-1----:R-:W-:Y:S02]  /*17dd0*/  @!P3 IADD3 R32, P4, R34, R32, RZ ;  /* 0x000000202220b210 */ /* 0x002fe40007f9e0ff */
[----:B------:R-:W-:-:S03]  /*17de0*/  ISETP.LT.OR P2, PT, R27, 0x32, !P6 ;  /* 0x000000321b00780c */ /* 0x000fc60007741670 */
        /* <DEDUP_REMOVED lines=20> */
[----:B--2---:R-:W-:-:S04]  /*17f30*/  LOP3.LUT R30, R30, 0xff, RZ, 0xc0, !PT ;  /* 0x000000ff1e1e7812 */ /* 0x004fc800078ec0ff */
        /* <DEDUP_REMOVED lines=13> */
[----:B------:R-:W2:Y:S01]  /*18010*/  @!P1 LDG.E.U8 R30, desc[UR46][R20.64+0x19] ;  /* 0x0000192e141e9981 */ /* 0x000ea2000c1e1100 */
[----:B------:R-:W-:Y:S02]  /*18020*/  @!P5 IADD3.X R49, R29, R31, R8, P3, P4 ;  /* 0x0000001f1d31d210 */ /* 0x000fe40001fe8408 */
[----:B------:R-:W-:Y:S02]  /*18030*/  ISETP.LT.OR P4, PT, R27, 0x19, !P0 ;  /* 0x000000191b00780c */ /* 0x000fe40004781670 */
[----:B------:R-:W-:-:S04]  /*18040*/  LOP3.LUT R0, R0, 0xfeffffff, RZ, 0xc0, !PT ;  /* 0xfeffffff00007812 */ /* 0x000fc800078ec0ff */
[----:B------:R-:W-:-:S04]  /*18050*/  @P2 LOP3.LUT R0, R0, 0x1000000, RZ, 0xfc, !PT ;  /* 0x0100000000002812 */ /* 0x000fc800078efcff */
[----:B------:R-:W-:-:S04]  /*18060*/  LOP3.LUT R0, R0, 0xfffffbff, RZ, 0xc0, !PT ;  /* 0xfffffbff00007812 */ /* 0x000fc800078ec0ff */
[----:B------:R-:W-:Y:S02]  /*18070*/  @P5 LOP3.LUT R0, R0, 0x400, RZ, 0xfc, !PT ;  /* 0x0000040000005812 */ /* 0x000fe400078efcff */
        /* <DEDUP_REMOVED lines=10> */
[----:B0-----:R-:W-:Y:S02]  /*18120*/  @!P4 IADD3 R30, P3, R32, R30, RZ ;  /* 0x0000001e201ec210 */ /* 0x001fe40007f7e0ff */
[----:B------:R-:W-:-:S06]  /*18130*/  PRMT R32, RZ, 0x7610, R32 ;  /* 0x00007610ff207816 */ /* 0x000fcc0000000020 */
[----:B------:R-:W2:Y:S01]  /*18140*/  @!P4 LDG.E.U8 R32, desc[UR46][R22.64+0x18] ;  /* 0x0000182e1620c981 */ /* 0x000ea2000c1e1100 */
[----:B------:R-:W-:-:S04]  /*18150*/  LOP3.LUT P2, RZ, R28, 0x4000000, RZ, 0xc0, !PT ;  /* 0x040000001cff7812 */ /* 0x000fc8000784c0ff */
        /* <DEDUP_REMOVED lines=17> */
[----:B------:R-:W-:-:S04]  /*18270*/  LOP3.LUT R28, R28, 0xffdfffff, RZ, 0xc0, !PT ;  /* 0xffdfffff1c1c7812 */ /* 0x000fc800078ec0ff */
[----:B------:R-:W-:Y:S02]  /*18280*/  @P0 LOP3.LUT R28, R28, 0x200000, RZ, 0xfc, !PT ;  /* 0x002000001c1c0812 */ /* 0x000fe400078efcff */
[----:B------:R-:W-:Y:S02]  /*18290*/  ISETP.LT.OR P0, PT, R27, 0x42, !P2 ;  /* 0x000000421b00780c */ /* 0x000fe40005701670 */
[----:B-1----:R-:W-:-:S05]  /*182a0*/  @!P3 IADD3 R32, P4, R34, R32, RZ ;  /* 0x000000202220b210 */ /* 0x002fca0007f9e0ff */
[----:B------:R-:W-:Y:S01]  /*182b0*/  @!P3 IMAD.X R33, R35, 0x1, R33, P4 ;  /* 0x000000012321b824 */ /* 0x000fe200020e0621 */
[----:B------:R-:W-:Y:S02]  /*182c0*/  @!P1 IADD3.X R87, R29, R31, R4, P5, P6 ;  /* 0x0000001f1d579210 */ /* 0x000fe40002fec404 */
[----:B------:R-:W-:Y:S02]  /*182d0*/  ISETP.GE.AND P5, PT, R26, 0x1, PT ;  /* 0x000000011a00780c */ /* 0x000fe40003fa6270 */
[----:B--2---:R-:W-:-:S04]  /*182e0*/  LOP3.LUT R30, R30, 0xff, RZ, 0xc0, !PT ;  /* 0x000000ff1e1e7812 */ /* 0x004fc800078ec0ff */
[----:B------:R-:W-:-:S05]  /*182f0*/  F2FP.F16.E4M3.UNPACK_B R30, R30 ;  /* 0x0000001eff1e723e */ /* 0x000fca00020006ff */
[----:B------:R-:W-:-:S05]  /*18300*/  HADD2.F32 R30, -RZ, R30.H0_H0 ;  /* 0x2000001eff1e7230 */ /* 0x000fca0000004100 */
[----:B------:R-:W-:-:S04]  /*18310*/  FMUL R30, R30, UR40 ;  /* 0x000000281e1e7c20 */ /* 0x000fc80008400000 */
[----:B------:R-:W-:Y:S02]  /*18320*/  FFMA R30, R88, UR41, R30 ;  /* 0x00000029581e7c23 */ /* 0x000fe4000800001e */
[----:B------:R-:W2:Y:S03]  /*18330*/  LDL.LU R88, [R1+0x288] ;  /* 0x0002880001587983 */ /* 0x000ea60000300800 */
[----:B------:R-:W-:Y:S01]  /*18340*/  F2FP.SATFINITE.E4M3.F32.PACK_AB_MERGE_C R30, RZ, R30, RZ ;  /* 0x0000001eff1e723e */ /* 0x000fe200048070ff */
[----:B------:R-:W3:Y:S04]  /*18350*/  LDL.LU R90, [R1+0x28c] ;  /* 0x00028c00015a7983 */ /* 0x000ee80000300800 */
[----:B------:R0:W-:Y:S01]  /*18360*/  @!P3 STG.E.U8 desc[UR46][R32.64+0x19], R30 ;  /* 0x0000191e2000b986 */ /* 0x0001e2000c10112e */
[----:B------:R-:W-:-:S02]  /*18370*/  ISETP.LT.OR P1, PT, R27, 0x21, !P2 ;  /* 0x000000211b00780c */ /* 0x000fc40005721670 */
[----:B------:R-:W-:Y:S01]  /*18380*/  LOP3.LUT R0, R0, 0xf7ffffff, RZ, 0xc0, !PT ;  /* 0xf7ffffff00007812 */ /* 0x000fe200078ec0ff */
[----:B------:R-:W4:Y:S04]  /*18390*/  LDL.LU R92, [R1+0x290] ;  /* 0x00029000015c7983 */ /* 0x000f280000300800 */
[----:B------:R-:W4:Y:S01]  /*183a0*/  LDL.LU R93, [R1+0x294] ;  /* 0x00029400015d7983 */ /* 0x000f220000300800 */
[----:B0-----:R-:W0:Y:S02]  /*183b0*/  @!P0 LDC.64 R30, c[0x0][0x5c0] ;  /* 0x00017000ff1e8b82 */ /* 0x001e240000000a00 */
[----:B0-----:R-:W-:-:S04]  /*183c0*/  @!P0 IADD3 R42, P3, P4, R12, R30, R3 ;  /* 0x0000001e0c2a8210 */ /* 0x001fc80007c7e003 */
[----:B------:R-:W-:Y:S02]  /*183d0*/  @!P0 IADD3.X R43, R29, R31, R4, P3, P4 ;  /* 0x0000001f1d2b8210 */ /* 0x000fe40001fe8404 */
[----:B------:R-:W-:Y:S02]  /*183e0*/  ISETP.LT.OR P3, PT, R27, 0x21, !P5 ;  /* 0x000000211b00780c */ /* 0x000fe40006f61670 */
[----:B------:R-:W-:-:S11]  /*183f0*/  PRMT R30, RZ, 0x7610, R30 ;  /* 0x00007610ff1e7816 */ /* 0x000fd6000000001e */
[----:B------:R-:W2:Y:S02]  /*18400*/  @!P3 LDG.E.U8 R30, desc[UR46][R24.64+0x20] ;  /* 0x0000202e181eb981 */ /* 0x000ea4000c1e1100 */
[----:B--2---:R-:W-:-:S04]  /*18410*/  LOP3.LUT R30, R30, 0xff, RZ, 0xc0, !PT ;  /* 0x000000ff1e1e7812 */ /* 0x004fc800078ec0ff */
        /* <DEDUP_REMOVED lines=12> */
[----:B------:R-:W2:Y:S01]  /*184e0*/  @!P3 LDG.E.U8 R32, desc[UR46][R24.64+0x21] ;  /* 0x0000212e1820b981 */ /* 0x000ea2000c1e1100 */
[----:B------:R-:W-:Y:S02]  /*184f0*/  ISETP.LT.OR P0, PT, R27, 0x49, !P2 ;  /* 0x000000491b00780c */ /* 0x000fe40005701670 */
[----:B0-----:R-:W-:-:S05]  /*18500*/  @!P3 IADD3 R30, P4, R12, R30, RZ ;  /* 0x0000001e0c1eb210 */ /* 0x001fca0007f9e0ff */
[----:B------:R-:W-:Y:S01]  /*18510*/  @!P3 IMAD.X R31, R29, 0x1, R31, P4 ;  /* 0x000000011d1fb824 */ /* 0x000fe200020e061f */
        /* <DEDUP_REMOVED lines=11> */
[----:B------:R-:W-:Y:S02]  /*185d0*/  @!P0 IADD3.X R89, R29, R31, R4, P3, P4 ;  /* 0x0000001f1d598210 */ /* 0x000fe40001fe8404 */
[----:B------:R-:W-:-:S13]  /*185e0*/  ISETP.LT.OR P0, PT, R27, 0x4a, !P2 ;  /* 0x0000004a1b00780c */ /* 0x000fda0005701670 */
        /* <DEDUP_REMOVED lines=12> */
[----:B------:R0:W-:Y:S01]  /*186b0*/  @!P1 STG.E.U8 desc[UR46][R60.64+0x20], R32 ;  /* 0x000020203c009986 */ /* 0x0001e2000c10112e */
[----:B------:R-:W-:Y:S02]  /*186c0*/  ISETP.LT.OR P1, PT, R27, 0x22, !P2 ;  /* 0x000000221b00780c */ /* 0x000fe40005721670 */
[----:B0-----:R-:W-:Y:S02]  /*186d0*/  @!P0 IADD3 R60, P3, P4, R12, R30, R3 ;  /* 0x0000001e0c3c8210 */ /* 0x001fe40007c7e003 */
[----:B------:R-:W-:-:S09]  /*186e0*/  PRMT R30, RZ, 0x7610, R30 ;  /* 0x00007610ff1e7816 */ /* 0x000fd2000000001e */
[----:B------:R-:W2:Y:S01]  /*186f0*/  @!P1 LDG.E.U8 R30, desc[UR46][R14.64+0x21] ;  /* 0x0000212e0e1e9981 */ /* 0x000ea2000c1e1100 */
        /* <DEDUP_REMOVED lines=8> */
[----:B----4-:R-:W-:Y:S02]  /*18780*/  FFMA R30, R92, UR41, R30 ;  /* 0x000000295c1e7c23 */ /* 0x010fe4000800001e */
[----:B------:R-:W2:Y:S03]  /*18790*/  LDL.LU R92, [R1+0x298] ;  /* 0x00029800015c7983 */ /* 0x000ea60000300800 */
[----:B------:R-:W-:Y:S01]  /*187a0*/  F2FP.SATFINITE.E4M3.F32.PACK_AB_MERGE_C R30, RZ, R30, RZ ;  /* 0x0000001eff1e723e */ /* 0x000fe200048070ff */
[----:B------:R-:W3:Y:S04]  /*187b0*/  LDL.LU R94, [R1+0x29c] ;  /* 0x00029c00015e7983 */ /* 0x000ee80000300800 */
[----:B------:R0:W-:Y:S01]  /*187c0*/  @!P1 STG.E.U8 desc[UR46][R58.64+0x21], R30 ;  /* 0x0000211e3a009986 */ /* 0x0001e2000c10112e */
[----:B------:R-:W-:-:S02]  /*187d0*/  LOP3.LUT R0, R0, 0xfffff7ff, RZ, 0xc0, !PT ;  /* 0xfffff7ff00007812 */ /* 0x000fc400078ec0ff */
[----:B------:R-:W-:Y:S01]  /*187e0*/  ISETP.LT.OR P6, PT, R27, 0x29, !P2 ;  /* 0x000000291b00780c */ /* 0x000fe200057c1670 */
[----:B------:R-:W4:Y:S01]  /*187f0*/  LDL.LU R96, [R1+0x2a0] ;  /* 0x0002a00001607983 */ /* 0x000f220000300800 */
[----:B0-----:R-:W0:Y:S01]  /*18800*/  @!P0 LDC.64 R30, c[0x0][0x5c0] ;  /* 0x00017000ff1e8b82 */ /* 0x001e220000000a00 */
[----:B------:R-:W-:Y:S02]  /*18810*/  @P0 LOP3.LUT R0, R0, 0x800, RZ, 0xfc, !PT ;  /* 0x0000080000000812 */ /* 0x000fe400078efcff */
[----:B------:R-:W4:Y:S01]  /*18820*/  LDL.LU R97, [R1+0x2a4] ;  /* 0x0002a40001617983 */ /* 0x000f220000300800 */
        /* <DEDUP_REMOVED lines=33> */
[----:B------:R-:W-:-:S04]  /*18a40*/  LOP3.LUT R28, R28, 0xfdffffff, RZ, 0xc0, !PT ;  /* 0xfdffffff1c1c7812 */ /* 0x000fc800078ec0ff */
[----:B------:R-:W-:Y:S02]  /*18a50*/  @P5 LOP3.LUT R28, R28, 0x2000000, RZ, 0xfc, !PT ;  /* 0x020000001c1c5812 */ /* 0x000fe400078efcff */
[----:B------:R-:W-:Y:S02]  /*18a60*/  ISETP.LT.OR P5, PT, R27, 0x5a, !P2 ;  /* 0x0000005a1b00780c */ /* 0x000fe400057a1670 */
[----:B------:R-:W-:Y:S02]  /*18a70*/  @!P0 IADD3.X R93, R29, R31, R4, P3, P4 ;  /* 0x0000001f1d5d8210 */ /* 0x000fe40001fe8404 */
[C---:B------:R-:W-:Y:S02]  /*18a80*/  LOP3.LUT P1, RZ, R0.reuse, 0x8, RZ, 0xc0, !PT ;  /* 0x0000000800ff7812 */ /* 0x040fe4000782c0ff */
[----:B------:R-:W-:Y:S02]  /*18a90*/  LOP3.LUT R0, R0, 0xbfffffff, RZ, 0xc0, !PT ;  /* 0xbfffffff00007812 */ /* 0x000fe400078ec0ff */
[----:B------:R-:W-:-:S02]  /*18aa0*/  LOP3.LUT R28, R28, 0xffbfffff, RZ, 0xc0, !PT ;  /* 0xffbfffff1c1c7812 */ /* 0x000fc400078ec0ff */
[----:B------:R-:W-:Y:S02]  /*18ab0*/  @P0 LOP3.LUT R0, R0, 0x40000000, RZ, 0xfc, !PT ;  /* 0x4000000000000812 */ /* 0x000fe400078efcff */
[----:B------:R-:W-:Y:S02]  /*18ac0*/  ISETP.GE.AND P0, PT, R26, 0x81, PT ;  /* 0x000000811a00780c */ /* 0x000fe40003f06270 */
[----:B------:R-:W-:Y:S02]  /*18ad0*/  @P2 LOP3.LUT R28, R28, 0x400000, RZ, 0xfc, !PT ;  /* 0x004000001c1c2812 */ /* 0x000fe400078efcff */
[----:B------:R-:W-:Y:S02]  /*18ae0*/  ISETP.LT.OR P2, PT, R27, 0x41, !P0 ;  /* 0x000000411b00780c */ /* 0x000fe40004741670 */
        /* <DEDUP_REMOVED lines=27> */
[----:B------:R-:W-:-:S02]  /*18ca0*/  ISETP.LT.OR P1, PT, R27, 0x42, !P0 ;  /* 0x000000421b00780c */ /* 0x000fc40004721670 */
[----:B------:R-:W-:Y:S01]  /*18cb0*/  LOP3.LUT R0, R0, 0xfffeffff, RZ, 0xc0, !PT ;  /* 0xfffeffff00007812 */ /* 0x000fe200078ec0ff */
[----:B------:R-:W4:Y:S10]  /*18cc0*/  LDL.LU R100, [R1+0x2b0] ;  /* 0x0002b00001647983 */ /* 0x000f340000300800 */
[----:B0-----:R-:W0:Y:S01]  /*18cd0*/  @!P1 LDC.64 R30, c[0x0][0x5c0] ;  /* 0x00017000ff1e9b82 */ /* 0x001e220000000a00 */
[----:B------:R-:W-:Y:S01]  /*18ce0*/  @P2 LOP3.LUT R0, R0, 0x10000, RZ, 0xfc, !PT ;  /* 0x0001000000002812 */ /* 0x000fe200078efcff */
        /* <DEDUP_REMOVED lines=20> */
[----:B------:R-:W-:-:S04]  /*18e30*/  LOP3.LUT R0, R0, 0xfffffff7, RZ, 0xc0, !PT ;  /* 0xfffffff700007812 */ /* 0x000fc800078ec0ff */
[----:B------:R-:W-:Y:S02]  /*18e40*/  @P1 LOP3.LUT R0, R0, 0x8, RZ, 0xfc, !PT ;  /* 0x0000000800001812 */ /* 0x000fe400078efcff */
[----:B------:R-:W-:Y:S02]  /*18e50*/  ISETP.LT.OR P1, PT, R27, 0x49, !P0 ;  /* 0x000000491b00780c */ /* 0x000fe40004721670 */
[----:B0-----:R-:W-:-:S05]  /*18e60*/  @!P3 IADD3 R30, P4, R12, R30, RZ ;  /* 0x0000001e0c1eb210 */ /* 0x001fca0007f9e0ff */
        /* <DEDUP_REMOVED lines=17> */
[----:B------:R-:W-:Y:S02]  /*18f80*/  LOP3.LUT P6, RZ, R0, 0x4000, RZ, 0xc0, !PT ;  /* 0x0000400000ff7812 */ /* 0x000fe400078cc0ff */
[----:B--2---:R-:W-:-:S04]  /*18f90*/  LOP3.LUT R30, R30, 0xff, RZ, 0xc0, !PT ;  /* 0x000000ff1e1e7812 */ /* 0x004fc800078ec0ff */
[----:B------:R-:W-:-:S05]  /*18fa0*/  F2FP.F16.E4M3.UNPACK_B R30, R30 ;  /* 0x0000001eff1e723e */ /* 0x000fca00020006ff */
[----:B------:R-:W-:-:S05]  /*18fb0*/  HADD2.F32 R30, -RZ, R30.H0_H0 ;  /* 0x2000001eff1e7230 */ /* 0x000fca0000004100 */
[----:B------:R-:W-:-:S04]  /*18fc0*/  FMUL R30, R30, UR40 ;  /* 0x000000281e1e7c20 */ /* 0x000fc80008400000 */
[----:B---3--:R-:W-:Y:S02]  /*18fd0*/  FFMA R32, R98, UR41, R30 ;  /* 0x0000002962207c23 */ /* 0x008fe4000800001e */
        /* <DEDUP_REMOVED lines=10> */
[----:B------:R-:W-:-:S04]  /*19080*/  LOP3.LUT R0, R0, 0x7fffffff, RZ, 0xc0, !PT ;  /* 0x7fffffff00007812 */ /* 0x000fc800078ec0ff */
[----:B------:R-:W-:-:S04]  /*19090*/  @P1 LOP3.LUT R0, R0, 0x80000000, RZ, 0xfc, !PT ;  /* 0x8000000000001812 */ /* 0x000fc800078efcff */
        /* <DEDUP_REMOVED lines=14> */
[----:B------:R-:W-:Y:S01]  /*19180*/  LOP3.LUT R2, R2, 0xfffffffb, RZ, 0xc0, !PT ;  /* 0xfffffffb02027812 */ /* 0x000fe200078ec0ff */
[----:B------:R-:W4:Y:S01]  /*19190*/  LDL.LU R105, [R1+0x2c0] ;  /* 0x0002c00001697983 */ /* 0x000f220000300800 */
[----:B0-----:R-:W0:Y:S01]  /*191a0*/  @!P2 LDC.64 R30, c[0x0][0x5c0] ;  /* 0x00017000ff1eab82 */ /* 0x001e220000000a00 */
[----:B------:R-:W-:Y:S02]  /*191b0*/  @P2 LOP3.LUT R0, R0, 0x4000, RZ, 0xfc, !PT ;  /* 0x0000400000002812 */ /* 0x000fe400078efcff */
[----:B------:R-:W4:Y:S01]  /*191c0*/  LDL.LU R104, [R1+0x2c4] ;  /* 0x0002c40001687983 */ /* 0x000f220000300800 */
[----:B0-----:R-:W-:-:S03]  /*191d0*/  @!P2 IADD3 R62, P3, P4, R12, R30, R7 ;  /* 0x0000001e0c3ea210 */ /* 0x001fc60007c7e007 */
[----:B------:R-:W4:Y:S01]  /*191e0*/  LDL.LU R109, [R1+0x2c8] ;  /* 0x0002c800016d7983 */ /* 0x000f220000300800 */
[----:B------:R-:W-:-:S03]  /*191f0*/  @!P2 IADD3.X R63, R29, R31, R6, P3, P4 ;  /* 0x0000001f1d3fa210 */ /* 0x000fc60001fe8406 */
[----:B------:R-:W4:Y:S01]  /*19200*/  LDL.LU R108, [R1+0x2cc] ;  /* 0x0002cc00016c7983 */ /* 0x000f220000300800 */
[C---:B------:R-:W-:Y:S02]  /*19210*/  ISETP.LT.OR P3, PT, R27.reuse, 0x39, !P5 ;  /* 0x000000391b00780c */ /* 0x040fe40006f61670 */
[----:B------:R-:W-:Y:S01]  /*19220*/  PRMT R30, RZ, 0x7610, R30 ;  /* 0x00007610ff1e7816 */ /* 0x000fe2000000001e */
[----:B------:R-:W4:Y:S01]  /*19230*/  LDL.LU R110, [R1+0x2d0] ;  /* 0x0002d000016e7983 */ /* 0x000f220000300800 */
[----:B------:R-:W-:Y:S02]  /*19240*/  ISETP.LT.OR P2, PT, R27, 0x59, !P0 ;  /* 0x000000591b00780c */ /* 0x000fe40004741670 */
[----:B------:R-:W-:Y:S01]  /*19250*/  LOP3.LUT P6, RZ, R0, 0x20000, RZ, 0xc0, !PT ;  /* 0x0002000000ff7812 */ /* 0x000fe200078cc0ff */
[----:B------:R-:W4:Y:S06]  /*19260*/  LDL.LU R111, [R1+0x2d4] ;  /* 0x0002d400016f7983 */ /* 0x000f2c0000300800 */
        /* <DEDUP_REMOVED lines=28> */
[----:B------:R-:W-:Y:S02]  /*19430*/  @P2 LOP3.LUT R2, R2, 0x4, RZ, 0xfc, !PT ;  /* 0x0000000402022812 */ /* 0x000fe400078efcff */
[----:B------:R-:W-:Y:S02]  /*19440*/  @!P2 IADD3.X R101, R29, R31, R6, P3, P4 ;  /* 0x0000001f1d65a210 */ /* 0x000fe40001fe8406 */
[----:B------:R-:W-:Y:S02]  /*19450*/  ISETP.LT.OR P2, PT, R27, 0x5a, !P0 ;  /* 0x0000005a1b00780c */ /* 0x000fe40004741670 */
[----:B------:R-:W-:Y:S02]  /*19460*/  LOP3.LUT R2, R2, 0xfffffffd, RZ, 0xc0, !PT ;  /* 0xfffffffd02027812 */ /* 0x000fe400078ec0ff */
[----:B------:R-:W-:-:S09]  /*19470*/  ISETP.GE.AND P0, PT, R26, 0x101, PT ;  /* 0x000001011a00780c */ /* 0x000fd20003f06270 */
        /* <DEDUP_REMOVED lines=44> */
[----:B------:R-:W-:Y:S02]  /*19740*/  FFMA R32, R104, UR41, R30 ;  /* 0x0000002968207c23 */ /* 0x000fe4000800001e */
        /* <DEDUP_REMOVED lines=10> */
[----:B------:R-:W-:Y:S02]  /*197f0*/  LOP3.LUT P1, RZ, R28, 0x800000, RZ, 0xc0, !PT ;  /* 0x008000001cff7812 */ /* 0x000fe4000782c0ff */
        /* <DEDUP_REMOVED lines=32> */
[----:B------:R-:W-:Y:S02]  /*19a00*/  LOP3.LUT R0, R0, 0xffffffbf, RZ, 0xc0, !PT ;  /* 0xffffffbf00007812 */ /* 0x000fe400078ec0ff */
[----:B------:R-:W-:Y:S02]  /*19a10*/  @!P0 IADD3.X R109, R29, R31, R8, P5, P6 ;  /* 0x0000001f1d6d8210 */ /* 0x000fe40002fec408 */
[----:B------:R-:W-:Y:S02]  /*19a20*/  ISETP.GE.AND P6, PT, R26, 0x101, PT ;  /* 0x000001011a00780c */ /* 0x000fe40003fc6270 */
[----:B------:R-:W-:Y:S02]  /*19a30*/  @P2 LOP3.LUT R0, R0, 0x40, RZ, 0xfc, !PT ;  /* 0x0000004000002812 */ /* 0x000fe400078efcff */
        /* <DEDUP_REMOVED lines=8> */
[----:B------:R-:W-:Y:S01]  /*19ac0*/  FFMA R30, R110, UR41, R30 ;  /* 0x000000296e1e7c23 */ /* 0x000fe2000800001e */
[----:B------:R-:W-:Y:S01]  /*19ad0*/  LOP3.LUT R2, R2, 0xffffffbf, RZ, 0xc0, !PT ;  /* 0xffffffbf02027812 */ /* 0x000fe200078ec0ff */
[----:B------:R-:W2:Y:S03]  /*19ae0*/  LDL.LU R110, [R1+0x2d8] ;  /* 0x0002d800016e7983 */ /* 0x000ea60000300800 */
[----:B------:R-:W-:-:S05]  /*19af0*/  F2FP.SATFINITE.E4M3.F32.PACK_AB_MERGE_C R30, RZ, R30, RZ ;  /* 0x0000001eff1e723e */ /* 0x000fca00048070ff */
[----:B------:R0:W-:Y:S02]  /*19b00*/  @!P3 STG.E.U8 desc[UR46][R32.64+0x21], R30 ;  /* 0x0000211e2000b986 */ /* 0x0001e4000c10112e */
[----:B0-----:R-:W0:Y:S02]  /*19b10*/  @!P2 LDC.64 R30, c[0x0][0x5c0] ;  /* 0x00017000ff1eab82 */ /* 0x001e240000000a00 */
[----:B0-----:R-:W-:Y:S02]  /*19b20*/  @!P2 IADD3 R40, P3, P4, R12, R30, R9 ;  /* 0x0000001e0c28a210 */ /* 0x001fe40007c7e009 */
[----:B------:R-:W-:-:S06]  /*19b30*/  PRMT R30, RZ, 0x7610, R30 ;  /* 0x00007610ff1e7816 */ /* 0x000fcc000000001e */
[----:B------:R-:W3:Y:S01]  /*19b40*/  @!P5 LDG.E.U8 R30, desc[UR46][R16.64+0x28] ;  /* 0x0000282e101ed981 */ /* 0x000ee2000c1e1100 */
[----:B------:R-:W-:Y:S02]  /*19b50*/  @P0 LOP3.LUT R2, R2, 0x40, RZ, 0xfc, !PT ;  /* 0x0000004002020812 */ /* 0x000fe400078efcff */
[C---:B------:R-:W-:Y:S02]  /*19b60*/  LOP3.LUT P0, RZ, R0.reuse, 0x4, RZ, 0xc0, !PT ;  /* 0x0000000400ff7812 */ /* 0x040fe4000780c0ff */
[----:B------:R-:W-:Y:S02]  /*19b70*/  LOP3.LUT R0, R0, 0xffffffdf, RZ, 0xc0, !PT ;  /* 0xffffffdf00007812 */ /* 0x000fe400078ec0ff */
[----:B------:R-:W-:Y:S02]  /*19b80*/  @!P2 IADD3.X R41, R29, R31, R8, P3, P4 ;  /* 0x0000001f1d29a210 */ /* 0x000fe40001fe8408 */
[----:B------:R-:W-:Y:S02]  /*19b90*/  @P2 LOP3.LUT R0, R0, 0x20, RZ, 0xfc, !PT ;  /* 0x0000002000002812 */ /* 0x000fe400078efcff */
[----:B------:R-:W-:-:S02]  /*19ba0*/  ISETP.LT.OR P2, PT, R27, 0x59, !P6 ;  /* 0x000000591b00780c */ /* 0x000fc40007741670 */
[----:B---3--:R-:W-:-:S04]  /*19bb0*/  LOP3.LUT R30, R30, 0xff, RZ, 0xc0, !PT ;  /* 0x000000ff1e1e7812 */ /* 0x008fc800078ec0ff */
[----:B------:R-:W-:-:S05]  /*19bc0*/  F2FP.F16.E4M3.UNPACK_B R30, R30 ;  /* 0x0000001eff1e723e */ /* 0x000fca00020006ff */
[----:B------:R-:W-:-:S05]  /*19bd0*/  HADD2.F32 R30, -RZ, R30.H0_H0 ;  /* 0x2000001eff1e7230 */ /* 0x000fca0000004100 */
[----:B------:R-:W-:-:S04]  /*19be0*/  FMUL R30, R30, UR40 ;  /* 0x000000281e1e7c20 */ /* 0x000fc80008400000 */
[----:B------:R-:W-:Y:S02]  /*19bf0*/  FFMA R32, R111, UR41, R30 ;  /* 0x000000296f207c23 */ /* 0x000fe4000800001e */
[----:B------:R-:W0:Y:S01]  /*19c00*/  @!P2 LDC.64 R30, c[0x0][0x5c0] ;  /* 0x00017000ff1eab82 */ /* 0x000e220000000a00 */
[----:B------:R-:W-:Y:S01]  /*19c10*/  LOP3.LUT R0, R0, 0xffffff7f, RZ, 0xc0, !PT ;  /* 0xffffff7f00007812 */ /* 0x000fe200078ec0ff */
[----:B------:R-:W3:Y:S01]  /*19c20*/  LDL.LU R111, [R1+0x2dc] ;  /* 0x0002dc00016f7983 */ /* 0x000ee20000300800 */
        /* <DEDUP_REMOVED lines=8> */
[----:B------:R-:W4:Y:S01]  /*19cb0*/  @!P0 LDG.E.U8 R30, desc[UR46][R16.64+0x29] ;  /* 0x0000292e101e8981 */ /* 0x000f22000c1e1100 */
[----:B------:R-:W-:Y:S02]  /*19cc0*/  @!P5 IADD3.X R47, R29, R31, R8, P3, P4 ;  /* 0x0000001f1d2fd210 */ /* 0x000fe40001fe8408 */
[----:B------:R-:W-:Y:S02]  /*19cd0*/  ISETP.LT.OR P4, PT, R27, 0x29, !P1 ;  /* 0x000000291b00780c */ /* 0x000fe40004f81670 */
[----:B------:R-:W-:-:S11]  /*19ce0*/  @P5 LOP3.LUT R0, R0, 0x80, RZ, 0xfc, !PT ;  /* 0x0000008000005812 */ /* 0x000fd600078efcff */
        /* <DEDUP_REMOVED lines=14> */
[----:B0-----:R-:W0:Y:S01]  /*19dd0*/  @!P4 LDC.64 R30, c[0x0][0x5c0] ;  /* 0x00017000ff1ecb82 */ /* 0x001e220000000a00 */
[----:B------:R-:W-:Y:S02]  /*19de0*/  LOP3.LUT P2, RZ, R28, 0x400000, RZ, 0xc0, !PT ;  /* 0x004000001cff7812 */ /* 0x000fe4000784c0ff */
[----:B------:R-:W4:Y:S01]  /*19df0*/  LDL.LU R117, [R1+0x2ec] ;  /* 0x0002ec0001757983 */ /* 0x000f220000300800 */
        /* <DEDUP_REMOVED lines=55> */
[----:B------:R-:W-:Y:S02]  /*1a170*/  ISETP.LT.OR P4, PT, R27, 0x31, !P1 ;  /* 0x000000311b00780c */ /* 0x000fe40004f81670 */
[----:B------:R-:W-:-:S04]  /*1a180*/  LOP3.LUT R0, R0, 0xfff7ffff, RZ, 0xc0, !PT ;  /* 0xfff7ffff00007812 */ /* 0x000fc800078ec0ff */
[----:B------:R-:W-:-:S07]  /*1a190*/  @P5 LOP3.LUT R0, R0, 0x80000, RZ, 0xfc, !PT ;  /* 0x0008000000005812 */ /* 0x000fce00078efcff */
        /* <DEDUP_REMOVED lines=11> */
[----:B------:R-:W-:-:S03]  /*1a250*/  LOP3.LUT R2, R2, 0xbfffffff, RZ, 0xc0, !PT ;  /* 0xbfffffff02027812 */ /* 0x000fc600078ec0ff */
[----:B------:R-:W4:Y:S01]  /*1a260*/  LDL.LU R119, [R1+0x2f8] ;  /* 0x0002f80001777983 */ /* 0x000f220000300800 */
        /* <DEDUP_REMOVED lines=21> */
[----:B------:R-:W-:Y:S02]  /*1a3c0*/  @P0 LOP3.LUT R2, R2, 0x40000000, RZ, 0xfc, !PT ;  /* 0x4000000002020812 */ /* 0x000fe400078efcff */
        /* <DEDUP_REMOVED lines=25> */
[----:B---3--:R-:W-:Y:S02]  /*1a560*/  FFMA R32, R118, UR41, R30 ;  /* 0x0000002976207c23 */ /* 0x008fe4000800001e */
[----:B------:R-:W0:Y:S01]  /*1a570*/  @!P0 LDC.64 R30, c[0x0][0x5c0] ;  /* 0x00017000ff1e8b82 */ /* 0x000e220000000a00 */
[----:B------:R-:W-:Y:S01]  /*1a580*/  LOP3.LUT R5, R5, 0xfffffff7, RZ, 0xc0, !PT ;  /* 0xfffffff705057812 */ /* 0x000fe200078ec0ff */
[----:B------:R-:W2:Y:S01]  /*1a590*/  LDL.LU R118, [R1+0x2fc] ;  /* 0x0002fc0001767983 */ /* 0x000ea20000300800 */
[----:B------:R-:W-:Y:S02]  /*1a5a0*/  F2FP.SATFINITE.E4M3.F32.PACK_AB_MERGE_C R32, RZ, R32, RZ ;  /* 0x00000020ff20723e */ /* 0x000fe400048070ff */
[----:B0-----:R-:W-:-:S03]  /*1a5b0*/  @!P0 IADD3 R120, P3, P4, R12, R30, R3 ;  /* 0x0000001e0c788210 */ /* 0x001fc60007c7e003 */
[----:B------:R0:W-:Y:S01]  /*1a5c0*/  @!P5 STG.E.U8 desc[UR46][R74.64+0x38], R32 ;  /* 0x000038204a00d986 */ /* 0x0001e2000c10112e */
[----:B------:R-:W-:Y:S02]  /*1a5d0*/  ISETP.LT.OR P5, PT, R27, 0x7a, !P2 ;  /* 0x0000007a1b00780c */ /* 0x000fe400057a1670 */
[----:B------:R-:W-:Y:S01]  /*1a5e0*/  @!P0 IADD3.X R121, R29, R31, R4, P3, P4 ;  /* 0x0000001f1d798210 */ /* 0x000fe20001fe8404 */
[----:B------:R-:W3:Y:S01]  /*1a5f0*/  LDL.LU R125, [R1+0x300] ;  /* 0x00030000017d7983 */ /* 0x000ee20000300800 */
[----:B------:R-:W-:Y:S02]  /*1a600*/  @P0 LOP3.LUT R5, R5, 0x8, RZ, 0xfc, !PT ;  /* 0x0000000805050812 */ /* 0x000fe400078efcff */
[----:B------:R-:W-:Y:S01]  /*1a610*/  LOP3.LUT R0, R0, 0xffefffff, RZ, 0xc0, !PT ;  /* 0xffefffff00007812 */ /* 0x000fe200078ec0ff */
[----:B------:R-:W3:Y:S06]  /*1a620*/  LDL.LU R124, [R1+0x304] ;  /* 0x00030400017c7983 */ /* 0x000eec0000300800 */
[----:B------:R-:W1:Y:S02]  /*1a630*/  @!P5 LDC.64 R30, c[0x0][0x5c0] ;  /* 0x00017000ff1edb82 */ /* 0x000e640000000a00 */
[----:B-1----:R-:W-:-:S02]  /*1a640*/  @!P5 IADD3 R122, P3, P4, R12, R30, R3 ;  /* 0x0000001e0c7ad210 */ /* 0x002fc40007c7e003 */
[----:B------:R-:W-:-:S06]  /*1a650*/  PRMT R30, RZ, 0x7610, R30 ;  /* 0x00007610ff1e7816 */ /* 0x000fcc000000001e */
[----:B------:R-:W4:Y:S01]  /*1a660*/  @!P6 LDG.E.U8 R30, desc[UR46][R16.64+0x39] ;  /* 0x0000392e101ee981 */ /* 0x000f22000c1e1100 */
[----:B------:R-:W-:Y:S02]  /*1a670*/  @!P5 IADD3.X R123, R29, R31, R4, P3, P4 ;  /* 0x0000001f1d7bd210 */ /* 0x000fe40001fe8404 */
[----:B------:R-:W-:Y:S02]  /*1a680*/  ISETP.LT.OR P4, PT, R27, 0x39, !P1 ;  /* 0x000000391b00780c */ /* 0x000fe40004f81670 */
[----:B------:R-:W-:-:S04]  /*1a690*/  LOP3.LUT R5, R5, 0xfffffffb, RZ, 0xc0, !PT ;  /* 0xfffffffb05057812 */ /* 0x000fc800078ec0ff */
[----:B------:R-:W-:-:S07]  /*1a6a0*/  @P5 LOP3.LUT R5, R5, 0x4, RZ, 0xfc, !PT ;  /* 0x0000000405055812 */ /* 0x000fce00078efcff */
[----:B0-----:R-:W-:-:S04]  /*1a6b0*/  @!P4 IADD3 R32, P3, P5, R3, R12, R7 ;  /* 0x0000000c0320c210 */ /* 0x001fc80007d7e007 */
[----:B------:R-:W-:Y:S02]  /*1a6c0*/  @!P4 IADD3.X R33, R4, R29, R6, P3, P5 ;  /* 0x0000001d0421c210 */ /* 0x000fe40001fea406 */
[----:B----4-:R-:W-:-:S04]  /*1a6d0*/  LOP3.LUT R30, R30, 0xff, RZ, 0xc0, !PT ;  /* 0x000000ff1e1e7812 */ /* 0x010fc800078ec0ff */
        /* <DEDUP_REMOVED lines=9> */
[----:B------:R-:W4:Y:S01]  /*1a770*/  @!P4 LDG.E.U8 R32, desc[UR46][R18.64+0x38] ;  /* 0x0000382e1220c981 */ /* 0x000f22000c1e1100 */
[C---:B------:R-:W-:Y:S02]  /*1a780*/  LOP3.LUT P0, RZ, R28.reuse, 0x200000, RZ, 0xc0, !PT ;  /* 0x002000001cff7812 */ /* 0x040fe4000780c0ff */
[----:B------:R-:W-:-:S04]  /*1a790*/  LOP3.LUT R28, R28, 0xfff7ffff, RZ, 0xc0, !PT ;  /* 0xfff7ffff1c1c7812 */ /* 0x000fc800078ec0ff */
[----:B------:R-:W-:Y:S01]  /*1a7a0*/  @P2 LOP3.LUT R28, R28, 0x80000, RZ, 0xfc, !PT ;  /* 0x000800001c1c2812 */ /* 0x000fe200078efcff */
[----:B------:R-:W-:-:S03]  /*1a7b0*/  @!P4 IMAD.X R31, R33, 0x1, R31, P3 ;  /* 0x00000001211fc824 */ /* 0x000fc600018e061f */
[----:B------:R-:W-:Y:S02]  /*1a7c0*/  LOP3.LUT R28, R28, 0xfffdffff, RZ, 0xc0, !PT ;  /* 0xfffdffff1c1c7812 */ /* 0x000fe400078ec0ff */
[----:B------:R-:W-:Y:S02]  /*1a7d0*/  ISETP.LT.OR P3, PT, R27, 0x3a, !P1 ;  /* 0x0000003a1b00780c */ /* 0x000fe40004f61670 */
[----:B------:R-:W-:Y:S02]  /*1a7e0*/  @P1 LOP3.LUT R28, R28, 0x20000, RZ, 0xfc, !PT ;  /* 0x000200001c1c1812 */ /* 0x000fe400078efcff */
[----:B------:R-:W-:-:S04]  /*1a7f0*/  ISETP.GE.AND P1, PT, R26, 0x81, PT ;  /* 0x000000811a00780c */ /* 0x000fc80003f26270 */
[----:B------:R-:W-:-:S05]  /*1a800*/  ISETP.LT.OR P2, PT, R27, 0x61, !P1 ;  /* 0x000000611b00780c */ /* 0x000fca0004f41670 */
[----:B------:R-:W-:-:S04]  /*1a810*/  @!P3 IADD3 R34, P5, P6, R3, R12, R7 ;  /* 0x0000000c0322b210 */ /* 0x000fc80007ebe007 */
[----:B------:R-:W-:Y:S02]  /*1a820*/  @!P3 IADD3.X R35, R4, R29, R6, P5, P6 ;  /* 0x0000001d0423b210 */ /* 0x000fe40002fec406 */
[----:B----4-:R-:W-:-:S04]  /*1a830*/  LOP3.LUT R32, R32, 0xff, RZ, 0xc0, !PT ;  /* 0x000000ff20207812 */ /* 0x010fc800078ec0ff */
[----:B------:R-:W-:-:S05]  /*1a840*/  F2FP.F16.E4M3.UNPACK_B R32, R32 ;  /* 0x00000020ff20723e */ /* 0x000fca00020006ff */
[----:B------:R-:W-:-:S05]  /*1a850*/  HADD2.F32 R32, -RZ, R32.H0_H0 ;  /* 0x20000020ff207230 */ /* 0x000fca0000004100 */
[----:B------:R-:W-:-:S04]  /*1a860*/  FMUL R32, R32, UR40 ;  /* 0x0000002820207c20 */ /* 0x000fc80008400000 */
[----:B--2---:R-:W-:-:S05]  /*1a870*/  FFMA R32, R118, UR41, R32 ;  /* 0x0000002976207c23 */ /* 0x004fca0008000020 */
        /* <DEDUP_REMOVED lines=11> */
[----:B------:R-:W-:-:S04]  /*1a930*/  @P2 LOP3.LUT R0, R0, 0x100000, RZ, 0xfc, !PT ;  /* 0x0010000000002812 */ /* 0x000fc800078efcff */
[----:B------:R-:W-:Y:S02]  /*1a940*/  LOP3.LUT P6, RZ, R0, 0x200000, RZ, 0xc0, !PT ;  /* 0x0020000000ff7812 */ /* 0x000fe400078cc0ff */
[----:B--2---:R-:W-:-:S04]  /*1a950*/  LOP3.LUT R30, R30, 0xff, RZ, 0xc0, !PT ;  /* 0x000000ff1e1e7812 */ /* 0x004fc800078ec0ff */
[----:B------:R-:W-:-:S05]  /*1a960*/  F2FP.F16.E4M3.UNPACK_B R30, R30 ;  /* 0x0000001eff1e723e */ /* 0x000fca00020006ff */
[----:B------:R-:W-:-:S05]  /*1a970*/  HADD2.F32 R30, -RZ, R30.H0_H0 ;  /* 0x2000001eff1e7230 */ /* 0x000fca0000004100 */
[----:B------:R-:W-:-:S04]  /*1a980*/  FMUL R30, R30, UR40 ;  /* 0x000000281e1e7c20 */ /* 0x000fc80008400000 */
[----:B---3--:R-:W-:Y:S01]  /*1a990*/  FFMA R30, R125, UR41, R30 ;  /* 0x000000297d1e7c23 */ /* 0x008fe2000800001e */
[----:B------:R-:W-:Y:S01]  /*1a9a0*/  LOP3.LUT P2, RZ, R0, 0x2, RZ, 0xc0, !PT ;  /* 0x0000000200ff7812 */ /* 0x000fe2000784c0ff */
[----:B------:R-:W2:Y:S03]  /*1a9b0*/  LDL.LU R125, [R1+0x308] ;  /* 0x00030800017d7983 */ /* 0x000ea60000300800 */
        /* <DEDUP_REMOVED lines=28> */
[----:B------:R-:W4:Y:S01]  /*1ab80*/  @!P2 LDG.E.U8 R30, desc[UR46][R20.64+0x21] ;  /* 0x0000212e141ea981 */ /* 0x000f22000c1e1100 */
[----:B------:R-:W-:Y:S02]  /*1ab90*/  @!P5 IADD3.X R131, R29, R31, R6, P3, P4 ;  /* 0x0000001f1d83d210 */ /* 0x000fe40001fe8406 */
[----:B------:R-:W-:Y:S02]  /*1aba0*/  ISETP.LT.OR P4, PT, R27, 0x21, !P0 ;  /* 0x000000211b00780c */ /* 0x000fe40004781670 */
[----:B------:R-:W-:-:S11]  /*1abb0*/  @P5 LOP3.LUT R0, R0, 0x200000, RZ, 0xfc, !PT ;  /* 0x0020000000005812 */ /* 0x000fd600078efcff */
[----:B-1----:R-:W-:-:S04]  /*1abc0*/  @!P4 IADD3 R32, P3, P5, R3, R12, R9 ;  /* 0x0000000c0320c210 */ /* 0x002fc80007d7e009 */
[----:B------:R-:W-:Y:S02]  /*1abd0*/  @!P4 IADD3.X R33, R4, R29, R8, P3, P5 ;  /* 0x0000001d0421c210 */ /* 0x000fe40001fea408 */
[----:B----4-:R-:W-:-:S04]  /*1abe0*/  LOP3.LUT R30, R30, 0xff, RZ, 0xc0, !PT ;  /* 0x000000ff1e1e7812 */ /* 0x010fc800078ec0ff */
[----:B------:R-:W-:-:S05]  /*1abf0*/  F2FP.F16.E4M3.UNPACK_B R30, R30 ;  /* 0x0000001eff1e723e */ /* 0x000fca00020006ff */
[----:B------:R-:W-:-:S05]  /*1ac00*/  HADD2.F32 R30, -RZ, R30.H0_H0 ;  /* 0x2000001eff1e7230 */ /* 0x000fca0000004100 */
[----:B------:R-:W-:-:S04]  /*1ac10*/  FMUL R30, R30, UR40 ;  /* 0x000000281e1e7c20 */ /* 0x000fc80008400000 */
[----:B--2---:R-:W-:Y:S02]  /*1ac20*/  FFMA R30, R125, UR41, R30 ;  /* 0x000000297d1e7c23 */ /* 0x004fe4000800001e */
[----:B------:R-:W2:Y:S03]  /*1ac30*/  LDL.LU R125, [R1+0x310] ;  /* 0x00031000017d7983 */ /* 0x000ea60000300800 */
[----:B------:R-:W-:-:S05]  /*1ac40*/  F2FP.SATFINITE.E4M3.F32.PACK_AB_MERGE_C R30, RZ, R30, RZ ;  /* 0x0000001eff1e723e */ /* 0x000fca00048070ff */
[----:B------:R0:W-:Y:S02]  /*1ac50*/  @!P2 STG.E.U8 desc[UR46][R76.64+0x21], R30 ;  /* 0x0000211e4c00a986 */ /* 0x0001e4000c10112e */
[----:B0-----:R-:W0:Y:S02]  /*1ac60*/  @!P4 LDC.64 R30, c[0x0][0x5c0] ;  /* 0x00017000ff1ecb82 */ /* 0x001e240000000a00 */
[----:B0-----:R-:W-:Y:S02]  /*1ac70*/  @!P4 IADD3 R30, P3, R32, R30, RZ ;  /* 0x0000001e201ec210 */ /* 0x001fe40007f7e0ff */
[----:B------:R-:W-:-:S06]  /*1ac80*/  PRMT R32, RZ, 0x7610, R32 ;  /* 0x00007610ff207816 */ /* 0x000fcc0000000020 */
[----:B------:R-:W4:Y:S01]  /*1ac90*/  @!P4 LDG.E.U8 R32, desc[UR46][R22.64+0x20] ;  /* 0x0000202e1620c981 */ /* 0x000f22000c1e1100 */
[----:B------:R-:W-:Y:S01]  /*1aca0*/  ISETP.LT.OR P2, PT, R27, 0x71, !P1 ;  /* 0x000000711b00780c */ /* 0x000fe20004f41670 */
        /* <DEDUP_REMOVED lines=8> */
[----:B---3--:R-:W-:Y:S02]  /*1ad30*/  FFMA R32, R124, UR41, R32 ;  /* 0x000000297c207c23 */ /* 0x008fe40008000020 */
[----:B------:R-:W3:Y:S03]  /*1ad40*/  LDL.LU R124, [R1+0x314] ;  /* 0x00031400017c7983 */ /* 0x000ee60000300800 */
[----:B------:R-:W-:-:S05]  /*1ad50*/  F2FP.SATFINITE.E4M3.F32.PACK_AB_MERGE_C R32, RZ, R32, RZ ;  /* 0x00000020ff20723e */ /* 0x000fca00048070ff */
[----:B------:R0:W-:Y:S02]  /*1ad60*/  @!P4 STG.E.U8 desc[UR46][R30.64+0x20], R32 ;  /* 0x000020201e00c986 */ /* 0x0001e4000c10112e */
[----:B0-----:R-:W0:Y:S08]  /*1ad70*/  @!P2 LDC.64 R30, c[0x0][0x5c0] ;  /* 0x00017000ff1eab82 */ /* 0x001e300000000a00 */
[----:B------:R-:W1:Y:S01]  /*1ad80*/  @!P3 LDC.64 R32, c[0x0][0x5c0] ;  /* 0x00017000ff20bb82 */ /* 0x000e620000000a00 */
[----:B0-----:R-:W-:-:S02]  /*1ad90*/  @!P2 IADD3 R136, P5, P6, R12, R30, R7 ;  /* 0x0000001e0c88a210 */ /* 0x001fc40007ebe007 */
[----:B------:R-:W-:-:S06]  /*1ada0*/  PRMT R30, RZ, 0x7610, R30 ;  /* 0x00007610ff1e7816 */ /* 0x000fcc000000001e */
[----:B------:R-:W4:Y:S01]  /*1adb0*/  @!P3 LDG.E.U8 R30, desc[UR46][R22.64+0x21] ;  /* 0x0000212e161eb981 */ /* 0x000f22000c1e1100 */
[----:B------:R-:W-:Y:S02]  /*1adc0*/  @!P2 IADD3.X R137, R29, R31, R6, P5, P6 ;  /* 0x0000001f1d89a210 */ /* 0x000fe40002fec406 */
[----:B------:R-:W-:Y:S02]  /*1add0*/  ISETP.LT.OR P5, PT, R27, 0x72, !P1 ;  /* 0x000000721b00780c */ /* 0x000fe40004fa1670 */
[----:B-1----:R-:W-:-:S05]  /*1ade0*/  @!P3 IADD3 R32, P4, R34, R32, RZ ;  /* 0x000000202220b210 */ /* 0x002fca0007f9e0ff */
[----:B------:R-:W-:Y:S01]  /*1adf0*/  @!P3 IMAD.X R33, R35, 0x1, R33, P4 ;  /* 0x000000012321b824 */ /* 0x000fe200020e0621 */
[----:B------:R-:W-:Y:S02]  /*1ae00*/  LOP3.LUT P6, RZ, R0, 0x400000, RZ, 0xc0, !PT ;  /* 0x0040000000ff7812 */ /* 0x000fe400078cc0ff */
[----:B----4-:R-:W-:-:S04]  /*1ae10*/  LOP3.LUT R30, R30, 0xff, RZ, 0xc0, !PT ;  /* 0x000000ff1e1e7812 */ /* 0x010fc800078ec0ff */
[----:B------:R-:W-:-:S05]  /*1ae20*/  F2FP.F16.E4M3.UNPACK_B R30, R30 ;  /* 0x0000001eff1e723e */ /* 0x000fca00020006ff */
[----:B------:R-:W-:-:S05]  /*1ae30*/  HADD2.F32 R30, -RZ, R30.H0_H0 ;  /* 0x2000001eff1e7230 */ /* 0x000fca0000004100 */
[----:B------:R-:W-:-:S04]  /*1ae40*/  FMUL R30, R30, UR40 ;  /* 0x000000281e1e7c20 */ /* 0x000fc80008400000 */
[----:B--2---:R-:W-:Y:S01]  /*1ae50*/  FFMA R30, R125, UR41, R30 ;  /* 0x000000297d1e7c23 */ /* 0x004fe2000800001e */
[----:B------:R-:W-:Y:S01]  /*1ae60*/  LOP3.LUT R5, R5, 0xfffffbff, RZ, 0xc0, !PT ;  /* 0xfffffbff05057812 */ /* 0x000fe200078ec0ff */
[----:B------:R-:W2:Y:S03]  /*1ae70*/  LDL.LU R125, [R1+0x318] ;  /* 0x00031800017d7983 */ /* 0x000ea60000300800 */
[----:B------:R-:W-:-:S05]  /*1ae80*/  F2FP.SATFINITE.E4M3.F32.PACK_AB_MERGE_C R30, RZ, R30, RZ ;  /* 0x0000001eff1e723e */ /* 0x000fca00048070ff */
[----:B------:R0:W-:Y:S02]  /*1ae90*/  @!P3 STG.E.U8 desc[UR46][R32.64+0x21], R30 ;  /* 0x0000211e2000b986 */ /* 0x0001e4000c10112e */
[----:B0-----:R-:W0:Y:S02]  /*1aea0*/  @!P5 LDC.64 R30, c[0x0][0x5c0] ;  /* 0x00017000ff1edb82 */ /* 0x001e240000000a00 */
[----:B0-----:R-:W-:Y:S02]  /*1aeb0*/  @!P5 IADD3 R132, P3, P4, R12, R30, R7 ;  /* 0x0000001e0c84d210 */ /* 0x001fe40007c7e007 */
[----:B------:R-:W-:-:S06]  /*1aec0*/  PRMT R30, RZ, 0x7610, R30 ;  /* 0x00007610ff1e7816 */ /* 0x000fcc000000001e */
[----:B------:R-:W4:Y:S01]  /*1aed0*/  @!P6 LDG.E.U8 R30, desc[UR46][R20.64+0x28] ;  /* 0x0000282e141ee981 */ /* 0x000f22000c1e1100 */
        /* <DEDUP_REMOVED lines=8> */
[----:B----4-:R-:W-:-:S04]  /*1af60*/  LOP3.LUT R30, R30, 0xff, RZ, 0xc0, !PT ;  /* 0x000000ff1e1e7812 */ /* 0x010fc800078ec0ff */
[----:B------:R-:W-:-:S05]  /*1af70*/  F2FP.F16.E4M3.UNPACK_B R30, R30 ;  /* 0x0000001eff1e723e */ /* 0x000fca00020006ff */
[----:B------:R-:W-:-:S05]  /*1af80*/  HADD2.F32 R30, -RZ, R30.H0_H0 ;  /* 0x2000001eff1e7230 */ /* 0x000fca0000004100 */
[----:B------:R-:W-:-:S04]  /*1af90*/  FMUL R30, R30, UR40 ;  /* 0x000000281e1e7c20 */ /* 0x000fc80008400000 */
[----:B---3--:R-:W-:Y:S02]  /*1afa0*/  FFMA R32, R124, UR41, R30 ;  /* 0x000000297c207c23 */ /* 0x008fe4000800001e */
        /* <DEDUP_REMOVED lines=27> */
[----:B0-----:R-:W-:Y:S02]  /*1b160*/  @!P4 IADD3 R30, P3, R32, R30, RZ ;  /* 0x0000001e201ec210 */ /* 0x001fe40007f7e0ff */
[----:B------:R-:W-:-:S06]  /*1b170*/  PRMT R32, RZ, 0x7610, R32 ;  /* 0x00007610ff207816 */ /* 0x000fcc0000000020 */
[----:B------:R-:W4:Y:S01]  /*1b180*/  @!P4 LDG.E.U8 R32, desc[UR46][R22.64+0x28] ;  /* 0x0000282e1620c981 */ /* 0x000f22000c1e1100 */
[----:B------:R-:W-:Y:S02]  /*1b190*/  @P1 LOP3.LUT R28, R28, 0x100000, RZ, 0xfc, !PT ;  /* 0x001000001c1c1812 */ /* 0x000fe400078efcff */
[----:B------:R-:W-:-:S04]  /*1b1a0*/  ISETP.GE.AND P1, PT, R26, 0x101, PT ;  /* 0x000001011a00780c */ /* 0x000fc80003f26270 */
        /* <DEDUP_REMOVED lines=71> */
[----:B------:R-:W-:Y:S01]  /*1b620*/  ISETP.LT.OR P1, PT, R27, 0x71, !P1 ;  /* 0x000000711b00780c */ /* 0x000fe20004f21670 */
[----:B------:R-:W2:Y:S03]  /*1b630*/  LDL.LU R125, [R1+0x330] ;  /* 0x00033000017d7983 */ /* 0x000ea60000300800 */
[----:B------:R-:W-:-:S05]  /*1b640*/  F2FP.SATFINITE.E4M3.F32.PACK_AB_MERGE_C R30, RZ, R30, RZ ;  /* 0x0000001eff1e723e */ /* 0x000fca00048070ff */
[----:B------:R0:W-:Y:S02]  /*1b650*/  @!P2 STG.E.U8 desc[UR46][R38.64+0x31], R30 ;  /* 0x0000311e2600a986 */ /* 0x0001e4000c10112e */
[----:B0-----:R-:W0:Y:S02]  /*1b660*/  @!P4 LDC.64 R30, c[0x0][0x5c0] ;  /* 0x00017000ff1ecb82 */ /* 0x001e240000000a00 */
[----:B0-----:R-:W-:Y:S02]  /*1b670*/  @!P4 IADD3 R30, P3, R32, R30, RZ ;  /* 0x0000001e201ec210 */ /* 0x001fe40007f7e0ff */
[----:B------:R-:W-:-:S06]  /*1b680*/  PRMT R32, RZ, 0x7610, R32 ;  /* 0x00007610ff207816 */ /* 0x000fcc0000000020 */
[----:B------:R-:W4:Y:S01]  /*1b690*/  @!P4 LDG.E.U8 R32, desc[UR46][R22.64+0x30] ;  /* 0x0000302e1620c981 */ /* 0x000f22000c1e1100 */
        /* <DEDUP_REMOVED lines=8> */
[----:B---3--:R-:W-:Y:S01]  /*1b720*/  FFMA R32, R124, UR41, R32 ;  /* 0x000000297c207c23 */ /* 0x008fe20008000020 */
[----:B------:R-:W-:Y:S01]  /*1b730*/  LOP3.LUT R10, R10, 0xfffffffb, RZ, 0xc0, !PT ;  /* 0xfffffffb0a0a7812 */ /* 0x000fe200078ec0ff */
        /* <DEDUP_REMOVED lines=9> */
[----:B------:R-:W-:Y:S02]  /*1b7d0*/  ISETP.GE.AND P5, PT, R26, 0x101, PT ;  /* 0x000001011a00780c */ /* 0x000fe40003fa6270 */
[----:B------:R-:W-:Y:S02]  /*1b7e0*/  @P1 LOP3.LUT R10, R10, 0x4, RZ, 0xfc, !PT ;  /* 0x000000040a0a1812 */ /* 0x000fe400078efcff */
        /* <DEDUP_REMOVED lines=17> */
[----:B------:R-:W-:Y:S02]  /*1b900*/  @P1 LOP3.LUT R10, R10, 0x2, RZ, 0xfc, !PT ;  /* 0x000000020a0a1812 */ /* 0x000fe400078efcff */
[----:B------:R-:W-:Y:S02]  /*1b910*/  @!P1 IADD3.X R163, R29, R31, R8, P3, P4 ;  /* 0x0000001f1da39210 */ /* 0x000fe40001fe8408 */
[C---:B------:R-:W-:Y:S02]  /*1b920*/  ISETP.LT.OR P1, PT, R27.reuse, 0x79, !P5 ;  /* 0x000000791b00780c */ /* 0x040fe40006f21670 */
[----:B------:R-:W-:Y:S02]  /*1b930*/  ISETP.LT.OR P5, PT, R27, 0x7a, !P5 ;  /* 0x0000007a1b00780c */ /* 0x000fe40006fa1670 */
        /* <DEDUP_REMOVED lines=19> */
[----:B------:R-:W-:-:S04]  /*1ba70*/  @P1 LOP3.LUT R10, R10, 0x200, RZ, 0xfc, !PT ;  /* 0x000002000a0a1812 */ /* 0x000fc800078efcff */
[----:B------:R-:W-:-:S04]  /*1ba80*/  LOP3.LUT R10, R10, 0xfffffeff, RZ, 0xc0, !PT ;  /* 0xfffffeff0a0a7812 */ /* 0x000fc800078ec0ff */
[----:B------:R-:W-:-:S03]  /*1ba90*/  @P5 LOP3.LUT R10, R10, 0x100, RZ, 0xfc, !PT ;  /* 0x000001000a0a5812 */ /* 0x000fc600078efcff */
[----:B-1----:R-:W-:-:S04]  /*1baa0*/  @!P4 IADD3 R32, P3, P5, R3, R12, R9 ;  /* 0x0000000c0320c210 */ /* 0x002fc80007d7e009 */
[----:B------:R-:W-:Y:S02]  /*1bab0*/  @!P4 IADD3.X R33, R4, R29, R8, P3, P5 ;  /* 0x0000001d0421c210 */ /* 0x000fe40001fea408 */
[----:B----4-:R-:W-:-:S04]  /*1bac0*/  LOP3.LUT R30, R30, 0xff, RZ, 0xc0, !PT ;  /* 0x000000ff1e1e7812 */ /* 0x010fc800078ec0ff */
[----:B------:R-:W-:-:S05]  /*1bad0*/  F2FP.F16.E4M3.UNPACK_B R30, R30 ;  /* 0x0000001eff1e723e */ /* 0x000fca00020006ff */
[----:B------:R-:W-:-:S05]  /*1bae0*/  HADD2.F32 R30, -RZ, R30.H0_H0 ;  /* 0x2000001eff1e7230 */ /* 0x000fca0000004100 */
[----:B------:R-:W-:-:S04]  /*1baf0*/  FMUL R30, R30, UR40 ;  /* 0x000000281e1e7c20 */ /* 0x000fc80008400000 */
[----:B--2---:R-:W-:Y:S01]  /*1bb00*/  FFMA R30, R125, UR41, R30 ;  /* 0x000000297d1e7c23 */ /* 0x004fe2000800001e */
[----:B------:R-:W-:Y:S01]  /*1bb10*/  LOP3.LUT P1, RZ, R28, 0x100000, RZ, 0xc0, !PT ;  /* 0x001000001cff7812 */ /* 0x000fe2000782c0ff */
[----:B------:R-:W2:Y:S03]  /*1bb20*/  LDL.LU R125, [R1+0x340] ;  /* 0x00034000017d7983 */ /* 0x000ea60000300800 */
[----:B------:R-:W-:-:S05]  /*1bb30*/  F2FP.SATFINITE.E4M3.F32.PACK_AB_MERGE_C R30, RZ, R30, RZ ;  /* 0x0000001eff1e723e */ /* 0x000fca00048070ff */
[----:B------:R0:W-:Y:S02]  /*1bb40*/  @!P6 STG.E.U8 desc[UR46][R48.64+0x39], R30 ;  /* 0x0000391e3000e986 */ /* 0x0001e4000c10112e */
[----:B0-----:R-:W0:Y:S02]  /*1bb50*/  @!P4 LDC.64 R30, c[0x0][0x5c0] ;  /* 0x00017000ff1ecb82 */ /* 0x001e240000000a00 */
[----:B0-----:R-:W-:Y:S02]  /*1bb60*/  @!P4 IADD3 R30, P3, R32, R30, RZ ;  /* 0x0000001e201ec210 */ /* 0x001fe40007f7e0ff */
[----:B------:R-:W-:-:S06]  /*1bb70*/  PRMT R32, RZ, 0x7610, R32 ;  /* 0x00007610ff207816 */ /* 0x000fcc0000000020 */
[----:B------:R-:W4:Y:S01]  /*1bb80*/  @!P4 LDG.E.U8 R32, desc[UR46][R22.64+0x38] ;  /* 0x0000382e1620c981 */ /* 0x000f22000c1e1100 */
[C---:B------:R-:W-:Y:S02]  /*1bb90*/  LOP3.LUT P2, RZ, R28.reuse, 0x80000, RZ, 0xc0, !PT ;  /* 0x000800001cff7812 */ /* 0x040fe4000784c0ff */
[----:B------:R-:W-:Y:S01]  /*1bba0*/  LOP3.LUT R28, R28, 0xffff7fff, RZ, 0xc0, !PT ;  /* 0xffff7fff1c1c7812 */ /* 0x000fe200078ec0ff */
[----:B------:R-:W-:Y:S01]  /*1bbb0*/  @!P4 IMAD.X R31, R33, 0x1, R31, P3 ;  /* 0x00000001211fc824 */ /* 0x000fe200018e061f */
[C---:B------:R-:W-:Y:S02]  /*1bbc0*/  ISETP.LT.OR P3, PT, R27.reuse, 0x3a, !P0 ;  /* 0x0000003a1b00780c */ /* 0x040fe40004761670 */
[----:B------:R-:W-:Y:S02]  /*1bbd0*/  @P0 LOP3.LUT R28, R28, 0x8000, RZ, 0xfc, !PT ;  /* 0x000080001c1c0812 */ /* 0x000fe400078efcff */
[----:B------:R-:W-:-:S09]  /*1bbe0*/  ISETP.LT.OR P0, PT, R27, 0x81, !P2 ;  /* 0x000000811b00780c */ /* 0x000fd20005701670 */
        /* <DEDUP_REMOVED lines=20> */
[----:B------:R-:W-:Y:S02]  /*1bd30*/  @P0 LOP3.LUT R10, R10, 0x40000, RZ, 0xfc, !PT ;  /* 0x000400000a0a0812 */ /* 0x000fe400078efcff */
[----:B------:R-:W-:Y:S02]  /*1bd40*/  ISETP.GE.AND P0, PT, R26, 0x1, PT ;  /* 0x000000011a00780c */ /* 0x000fe40003f06270 */
        /* <DEDUP_REMOVED lines=9> */
[----:B0-----:R-:W-:-:S04]  /*1bde0*/  @!P6 IADD3 R178, P3, P4, R12, R30, R3 ;  /* 0x0000001e0cb2e210 */ /* 0x001fc80007c7e003 */
[----:B------:R-:W-:Y:S02]  /*1bdf0*/  @!P6 IADD3.X R179, R29, R31, R4, P3, P4 ;  /* 0x0000001f1db3e210 */ /* 0x000fe40001fe8404 */
[----:B------:R-:W-:Y:S02]  /*1be00*/  ISETP.LT.OR P3, PT, R27, 0x41, !P0 ;  /* 0x000000411b00780c */ /* 0x000fe40004761670 */
[----:B------:R-:W-:-:S11]  /*1be10*/  PRMT R30, RZ, 0x7610, R30 ;  /* 0x00007610ff1e7816 */ /* 0x000fd6000000001e */
[----:B------:R-:W4:Y:S02]  /*1be20*/  @!P3 LDG.E.U8 R30, desc[UR46][R24.64+0x40] ;  /* 0x0000402e181eb981 */ /* 0x000f24000c1e1100 */
[----:B----4-:R-:W-:-:S04]  /*1be30*/  LOP3.LUT R30, R30, 0xff, RZ, 0xc0, !PT ;  /* 0x000000ff1e1e7812 */ /* 0x010fc800078ec0ff */
[----:B------:R-:W-:-:S05]  /*1be40*/  F2FP.F16.E4M3.UNPACK_B R30, R30 ;  /* 0x0000001eff1e723e */ /* 0x000fca00020006ff */
[----:B------:R-:W-:-:S05]  /*1be50*/  HADD2.F32 R30, -RZ, R30.H0_H0 ;  /* 0x2000001eff1e7230 */ /* 0x000fca0000004100 */
[----:B------:R-:W-:-:S04]  /*1be60*/  FMUL R30, R30, UR40 ;  /* 0x000000281e1e7c20 */ /* 0x000fc80008400000 */
[----:B---3--:R-:W-:Y:S02]  /*1be70*/  FFMA R32, R124, UR41, R30 ;  /* 0x000000297c207c23 */ /* 0x008fe4000800001e */
[----:B------:R-:W0:Y:S01]  /*1be80*/  @!P3 LDC.64 R30, c[0x0][0x5c0] ;  /* 0x00017000ff1ebb82 */ /* 0x000e220000000a00 */
[----:B------:R-:W-:Y:S01]  /*1be90*/  ISETP.LT.OR P5, PT, R27, 0x89, !P2 ;  /* 0x000000891b00780c */ /* 0x000fe200057a1670 */
[----:B------:R-:W3:Y:S01]  /*1bea0*/  LDL.LU R124, [R1+0x34c] ;  /* 0x00034c00017c7983 */ /* 0x000ee20000300800 */
[----:B------:R-:W-:Y:S02]  /*1beb0*/  F2FP.SATFINITE.E4M3.F32.PACK_AB_MERGE_C R32, RZ, R32, RZ ;  /* 0x00000020ff20723e */ /* 0x000fe400048070ff */
[----:B0-----:R-:W-:-:S05]  /*1bec0*/  @!P3 IADD3 R30, P4, R12, R30, RZ ;  /* 0x0000001e0c1eb210 */ /* 0x001fca0007f9e0ff */
[----:B------:R-:W-:-:S05]  /*1bed0*/  @!P3 IMAD.X R31, R29, 0x1, R31, P4 ;  /* 0x000000011d1fb824 */ /* 0x000fca00020e061f */
[----:B------:R0:W-:Y:S01]  /*1bee0*/  @!P3 STG.E.U8 desc[UR46][R30.64+0x40], R32 ;  /* 0x000040201e00b986 */ /* 0x0001e2000c10112e */
[----:B------:R-:W-:Y:S02]  /*1bef0*/  ISETP.LT.OR P3, PT, R27, 0x42, !P0 ;  /* 0x000000421b00780c */ /* 0x000fe40004761670 */
[----:B0-----:R-:W-:-:S11]  /*1bf00*/  PRMT R32, RZ, 0x7610, R32 ;  /* 0x00007610ff207816 */ /* 0x001fd60000000020 */
[----:B------:R-:W0:Y:S01]  /*1bf10*/  @!P3 LDC.64 R30, c[0x0][0x5c0] ;  /* 0x00017000ff1ebb82 */ /* 0x000e220000000a00 */
[----:B------:R-:W4:Y:S01]  /*1bf20*/  @!P3 LDG.E.U8 R32, desc[UR46][R24.64+0x41] ;  /* 0x0000412e1820b981 */ /* 0x000f22000c1e1100 */
[----:B0-----:R-:W-:-:S05]  /*1bf30*/  @!P3 IADD3 R30, P4, R12, R30, RZ ;  /* 0x0000001e0c1eb210 */ /* 0x001fca0007f9e0ff */
[----:B------:R-:W-:Y:S01]  /*1bf40*/  @!P3 IMAD.X R31, R29, 0x1, R31, P4 ;  /* 0x000000011d1fb824 */ /* 0x000fe200020e061f */
[----:B------:R-:W-:-:S04]  /*1bf50*/  LOP3.LUT R10, R10, 0xfffdffff, RZ, 0xc0, !PT ;  /* 0xfffdffff0a0a7812 */ /* 0x000fc800078ec0ff */
[----:B------:R-:W-:Y:S02]  /*1bf60*/  @P6 LOP3.LUT R10, R10, 0x20000, RZ, 0xfc, !PT ;  /* 0x000200000a0a6812 */ /* 0x000fe400078efcff */
[----:B------:R-:W-:Y:S02]  /*1bf70*/  ISETP.LT.OR P6, PT, R27, 0x41, !P2 ;  /* 0x000000411b00780c */ /* 0x000fe400057c1670 */
        /* <DEDUP_REMOVED lines=15> */
[----:B------:R-:W-:Y:S02]  /*1c070*/  ISETP.LT.OR P5, PT, R27, 0x8a, !P2 ;  /* 0x0000008a1b00780c */ /* 0x000fe400057a1670 */
[----:B------:R-:W-:-:S11]  /*1c080*/  LOP3.LUT R10, R10, 0xffffbfff, RZ, 0xc0, !PT ;  /* 0xffffbfff0a0a7812 */ /* 0x000fd600078ec0ff */
[----:B------:R-:W-:Y:S02]  /*1c090*/  @P5 LOP3.LUT R10, R10, 0x4000, RZ, 0xfc, !PT ;  /* 0x000040000a0a5812 */ /* 0x000fe400078efcff */
        /* <DEDUP_REMOVED lines=13> */
[----:B------:R-:W-:Y:S01]  /*1c170*/  @!P6 STG.E.U8 desc[UR46][R86.64+0x40], R32 ;  /* 0x000040205600e986 */ /* 0x000fe2000c10112e */
[----:B------:R-:W-:Y:S02]  /*1c180*/  ISETP.LT.OR P6, PT, R27, 0x42, !P2 ;  /* 0x000000421b00780c */ /* 0x000fe400057c1670 */
[----:B0-----:R-:W-:Y:S02]  /*1c190*/  @!P5 IADD3 R190, P3, P4, R12, R30, R3 ;  /* 0x0000001e0cbed210 */ /* 0x001fe40007c7e003 */
[----:B------:R-:W-:-:S09]  /*1c1a0*/  PRMT R30, RZ, 0x7610, R30 ;  /* 0x00007610ff1e7816 */ /* 0x000fd2000000001e */
[----:B------:R-:W4:Y:S01]  /*1c1b0*/  @!P6 LDG.E.U8 R30, desc[UR46][R14.64+0x41] ;  /* 0x0000412e0e1ee981 */ /* 0x000f22000c1e1100 */
[----:B------:R-:W-:Y:S02]  /*1c1c0*/  @P5 LOP3.LUT R10, R10, 0x8000, RZ, 0xfc, !PT ;  /* 0x000080000a0a5812 */ /* 0x000fe400078efcff */
[----:B------:R-:W-:Y:S02]  /*1c1d0*/  @!P5 IADD3.X R191, R29, R31, R4, P3, P4 ;  /* 0x0000001f1dbfd210 */ /* 0x000fe40001fe8404 */
[----:B------:R-:W-:Y:S02]  /*1c1e0*/  ISETP.LT.OR P5, PT, R27, 0x92, !P2 ;  /* 0x000000921b00780c */ /* 0x000fe400057a1670 */
        /* <DEDUP_REMOVED lines=30> */
[----:B------:R-:W-:Y:S02]  /*1c3d0*/  @P0 LOP3.LUT R28, R28, 0x40000, RZ, 0xfc, !PT ;  /* 0x000400001c1c0812 */ /* 0x000fe400078efcff */
[----:B------:R-:W-:Y:S02]  /*1c3e0*/  ISETP.LT.OR P0, PT, R27, 0x99, !P2 ;  /* 0x000000991b00780c */ /* 0x000fe40005701670 */
        /* <DEDUP_REMOVED lines=21> */
[----:B------:R-:W-:-:S04]  /*1c540*/  LOP3.LUT R28, R28, 0xfffeffff, RZ, 0xc0, !PT ;  /* 0xfffeffff1c1c7812 */ /* 0x000fc800078ec0ff */
[----:B------:R-:W-:Y:S02]  /*1c550*/  @P2 LOP3.LUT R28, R28, 0x10000, RZ, 0xfc, !PT ;  /* 0x000100001c1c2812 */ /* 0x000fe400078efcff */
        /* <DEDUP_REMOVED lines=14> */
[----:B------:R-:W-:Y:S01]  /*1c640*/  @!P5 STG.E.U8 desc[UR46][R88.64+0x48], R32 ;  /* 0x000048205800d986 */ /* 0x000fe2000c10112e */
        /* <DEDUP_REMOVED lines=8> */
[----:B------:R-:W-:Y:S02]  /*1c6d0*/  LOP3.LUT P0, RZ, R28, 0x40000, RZ, 0xc0, !PT ;  /* 0x000400001cff7812 */ /* 0x000fe4000780c0ff */
        /* <DEDUP_REMOVED lines=94> */
[----:B------:R-:W-:Y:S01]  /*1ccc0*/  LOP3.LUT P6, RZ, R0, 0x40000000, RZ, 0xc0, !PT ;  /* 0x4000000000ff7812 */ /* 0x000fe200078cc0ff */
        /* <DEDUP_REMOVED lines=9> */
[----:B------:R-:W-:Y:S02]  /*1cd60*/  ISETP.LT.OR P0, PT, R27, 0x99, !P1 ;  /* 0x000000991b00780c */ /* 0x000fe40004f01670 */
[----:B0-----:R-:W-:-:S05]  /*1cd70*/  @!P3 IADD3 R30, P4, R12, R30, RZ ;  /* 0x0000001e0c1eb210 */ /* 0x001fca0007f9e0ff */
[----:B------:R-:W-:Y:S01]  /*1cd80*/  @!P3 IMAD.X R31, R29, 0x1, R31, P4 ;  /* 0x000000011d1fb824 */ /* 0x000fe200020e061f */
        /* <DEDUP_REMOVED lines=10> */
[----:B0-----:R-:W-:Y:S02]  /*1ce30*/  @!P0 IADD3 R214, P3, P4, R12, R30, R7 ;  /* 0x0000001e0cd68210 */ /* 0x001fe40007c7e007 */
[----:B------:R-:W-:-:S06]  /*1ce40*/  PRMT R30, RZ, 0x7610, R30 ;  /* 0x00007610ff1e7816 */ /* 0x000fcc000000001e */
[----:B------:R-:W4:Y:S01]  /*1ce50*/  @!P6 LDG.E.U8 R30, desc[UR46][R14.64+0x58] ;  /* 0x0000582e0e1ee981 */ /* 0x000f22000c1e1100 */
[----:B------:R-:W-:Y:S02]  /*1ce60*/  LOP3.LUT R10, R10, 0xfffffff7, RZ, 0xc0, !PT ;  /* 0xfffffff70a0a7812 */ /* 0x000fe400078ec0ff */
[----:B------:R-:W-:Y:S02]  /*1ce70*/  @!P0 IADD3.X R215, R29, R31, R6, P3, P4 ;  /* 0x0000001f1dd78210 */ /* 0x000fe40001fe8406 */
[----:B------:R-:W-:-:S04]  /*1ce80*/  @P2 LOP3.LUT R10, R10, 0x8, RZ, 0xfc, !PT ;  /* 0x000000080a0a2812 */ /* 0x000fc800078efcff */
[----:B------:R-:W-:-:S04]  /*1ce90*/  LOP3.LUT R10, R10, 0xfffffffe, RZ, 0xc0, !PT ;  /* 0xfffffffe0a0a7812 */ /* 0x000fc800078ec0ff */
[----:B------:R-:W-:Y:S02]  /*1cea0*/  @P0 LOP3.LUT R10, R10, 0x1, RZ, 0xfc, !PT ;  /* 0x000000010a0a0812 */ /* 0x000fe400078efcff */
[----:B------:R-:W-:Y:S02]  /*1ceb0*/  ISETP.GE.AND P0, PT, R26, 0x101, PT ;  /* 0x000001011a00780c */ /* 0x000fe40003f06270 */
[----:B------:R-:W-:Y:S02]  /*1cec0*/  LOP3.LUT P2, RZ, R0, 0x20000000, RZ, 0xc0, !PT ;  /* 0x2000000000ff7812 */ /* 0x000fe4000784c0ff */
        /* <DEDUP_REMOVED lines=8> */
[----:B------:R-:W-:-:S05]  /*1cf50*/  F2FP.SATFINITE.E4M3.F32.PACK_AB_MERGE_C R32, RZ, R32, RZ ;  /* 0x00000020ff20723e */ /* 0x000fca00048070ff */
[----:B------:R-:W-:Y:S01]  /*1cf60*/  @!P6 STG.E.U8 desc[UR46][R92.64+0x58], R32 ;  /* 0x000058205c00e986 */ /* 0x000fe2000c10112e */
[----:B------:R-:W-:Y:S02]  /*1cf70*/  ISETP.LT.OR P6, PT, R27, 0x81, !P0 ;  /* 0x000000811b00780c */ /* 0x000fe400047c1670 */
[----:B0-----:R-:W-:-:S04]  /*1cf80*/  @!P1 IADD3 R212, P3, P4, R12, R30, R7 ;  /* 0x0000001e0cd49210 */ /* 0x001fc80007c7e007 */
[----:B------:R-:W-:-:S07]  /*1cf90*/  @!P1 IADD3.X R213, R29, R31, R6, P3, P4 ;  /* 0x0000001f1dd59210 */ /* 0x000fce0001fe8406 */
[----:B------:R-:W0:Y:S02]  /*1cfa0*/  @!P6 LDC.64 R30, c[0x0][0x5c0] ;  /* 0x00017000ff1eeb82 */ /* 0x000e240000000a00 */
[----:B0-----:R-:W-:Y:S02]  /*1cfb0*/  @!P6 IADD3 R220, P3, P4, R12, R30, R9 ;  /* 0x0000001e0cdce210 */ /* 0x001fe40007c7e009 */
[----:B------:R-:W-:-:S06]  /*1cfc0*/  PRMT R30, RZ, 0x7610, R30 ;  /* 0x00007610ff1e7816 */ /* 0x000fcc000000001e */
[----:B------:R-:W4:Y:S01]  /*1cfd0*/  @!P2 LDG.E.U8 R30, desc[UR46][R14.64+0x59] ;  /* 0x0000592e0e1ea981 */ /* 0x000f22000c1e1100 */
        /* <DEDUP_REMOVED lines=9> */
[----:B------:R0:W-:Y:S01]  /*1d070*/  @!P2 STG.E.U8 desc[UR46][R94.64+0x59], R30 ;  /* 0x0000591e5e00a986 */ /* 0x0001e2000c10112e */
[----:B------:R-:W-:-:S13]  /*1d080*/  ISETP.LT.OR P2, PT, R27, 0x82, !P0 ;  /* 0x000000821b00780c */ /* 0x000fda0004741670 */
[----:B0-----:R-:W0:Y:S02]  /*1d090*/  @!P2 LDC.64 R30, c[0x0][0x5c0] ;  /* 0x00017000ff1eab82 */ /* 0x001e240000000a00 */
[----:B0-----:R-:W-:Y:S02]  /*1d0a0*/  @!P2 IADD3 R218, P3, P4, R12, R30, R9 ;  /* 0x0000001e0cdaa210 */ /* 0x001fe40007c7e009 */
[----:B------:R-:W-:-:S06]  /*1d0b0*/  PRMT R30, RZ, 0x7610, R30 ;  /* 0x00007610ff1e7816 */ /* 0x000fcc000000001e */
[----:B------:R-:W4:Y:S01]  /*1d0c0*/  @!P5 LDG.E.U8 R30, desc[UR46][R16.64+0x40] ;  /* 0x0000402e101ed981 */ /* 0x000f22000c1e1100 */
[----:B------:R-:W-:-:S04]  /*1d0d0*/  @P1 LOP3.LUT R5, R5, 0x80000000, RZ, 0xfc, !PT ;  /* 0x8000000005051812 */ /* 0x000fc800078efcff */
[----:B------:R-:W-:-:S04]  /*1d0e0*/  LOP3.LUT R5, R5, 0xbfffffff, RZ, 0xc0, !PT ;  /* 0xbfffffff05057812 */ /* 0x000fc800078ec0ff */
        /* <DEDUP_REMOVED lines=26> */
[----:B------:R-:W-:-:S13]  /*1d290*/  ISETP.LT.OR P4, PT, R27, 0x41, !P1 ;  /* 0x000000411b00780c */ /* 0x000fda0004f81670 */
        /* <DEDUP_REMOVED lines=132> */
[----:B------:R-:W-:Y:S02]  /*1dae0*/  @!P5 IADD3.X R35, R29, R31, R4, P3, P4 ;  /* 0x0000001f1d23d210 */ /* 0x000fe40001fe8404 */
[----:B------:R-:W-:Y:S01]  /*1daf0*/  LOP3.LUT R5, R5, 0xfffeffff, RZ, 0xc0, !PT ;  /* 0xfffeffff05057812 */ /* 0x000fe200078ec0ff */
[----:B------:R-:W-:Y:S03]  /*1db00*/  @!P0 STL.64 [R1+0x8], R38 ;  /* 0x0000082601008387 */ /* 0x000fe60000100a00 */
[----:B------:R-:W-:Y:S01]  /*1db10*/  @P5 LOP3.LUT R5, R5, 0x10000, RZ, 0xfc, !PT ;  /* 0x0001000005055812 */ /* 0x000fe200078efcff */
[----:B------:R-:W4:Y:S04]  /*1db20*/  LDL.LU R125, [R1+0x3a8] ;  /* 0x0003a800017d7983 */ /* 0x000f280000300800 */
[----:B------:R-:W-:Y:S01]  /*1db30*/  @!P5 STL.64 [R1], R34 ;  /* 0x000000220100d387 */ /* 0x000fe20000100a00 */
[----:B------:R-:W-:-:S02]  /*1db40*/  ISETP.LT.OR P5, PT, R27, 0xa9, !P2 ;  /* 0x000000a91b00780c */ /* 0x000fc400057a1670 */
        /* <DEDUP_REMOVED lines=19> */
[----:B------:R-:W3:Y:S01]  /*1dc80*/  @!P0 LDG.E.U8 R30, desc[UR46][R16.64+0x51] ;  /* 0x0000512e101e8981 */ /* 0x000ee2000c1e1100 */
[----:B------:R-:W-:Y:S02]  /*1dc90*/  @!P5 IADD3.X R231, R29, R31, R4, P3, P4 ;  /* 0x0000001f1de7d210 */ /* 0x000fe40001fe8404 */
[----:B------:R-:W-:Y:S02]  /*1dca0*/  ISETP.LT.OR P4, PT, R27, 0x51, !P1 ;  /* 0x000000511b00780c */ /* 0x000fe40004f81670 */
[----:B------:R-:W-:-:S11]  /*1dcb0*/  @P5 LOP3.LUT R5, R5, 0x8000, RZ, 0xfc, !PT ;  /* 0x0000800005055812 */ /* 0x000fd600078efcff */
[----:B-1----:R-:W-:-:S04]  /*1dcc0*/  @!P4 IADD3 R32, P3, P5, R3, R12, R7 ;  /* 0x0000000c0320c210 */ /* 0x002fc80007d7e007 */
[----:B------:R-:W-:Y:S02]  /*1dcd0*/  @!P4 IADD3.X R33, R4, R29, R6, P3, P5 ;  /* 0x0000001d0421c210 */ /* 0x000fe40001fea406 */
[----:B---3--:R-:W-:-:S04]  /*1dce0*/  LOP3.LUT R30, R30, 0xff, RZ, 0xc0, !PT ;  /* 0x000000ff1e1e7812 */ /* 0x008fc800078ec0ff */
[----:B------:R-:W-:-:S05]  /*1dcf0*/  F2FP.F16.E4M3.UNPACK_B R30, R30 ;  /* 0x0000001eff1e723e */ /* 0x000fca00020006ff */
[----:B------:R-:W-:-:S05]  /*1dd00*/  HADD2.F32 R30, -RZ, R30.H0_H0 ;  /* 0x2000001eff1e7230 */ /* 0x000fca0000004100 */
[----:B------:R-:W-:-:S04]  /*1dd10*/  FMUL R30, R30, UR40 ;  /* 0x000000281e1e7c20 */ /* 0x000fc80008400000 */
[----:B----4-:R-:W-:Y:S02]  /*1dd20*/  FFMA R30, R125, UR41, R30 ;  /* 0x000000297d1e7c23 */ /* 0x010fe4000800001e */
[----:B------:R-:W3:Y:S03]  /*1dd30*/  LDL.LU R125, [R1+0x3b0] ;  /* 0x0003b000017d7983 */ /* 0x000ee60000300800 */
        /* <DEDUP_REMOVED lines=20> */
[----:B0-----:R-:W0:Y:S08]  /*1de80*/  @!P0 LDC.64 R30, c[0x0][0x5c0] ;  /* 0x00017000ff1e8b82 */ /* 0x001e300000000a00 */
[----:B------:R-:W1:Y:S01]  /*1de90*/  @!P3 LDC.64 R32, c[0x0][0x5c0] ;  /* 0x00017000ff20bb82 */ /* 0x000e620000000a00 */
[----:B0-----:R-:W-:-:S02]  /*1dea0*/  @!P0 IADD3 R216, P5, P6, R12, R30, R3 ;  /* 0x0000001e0cd88210 */ /* 0x001fc40007ebe003 */
[----:B------:R-:W-:-:S06]  /*1deb0*/  PRMT R30, RZ, 0x7610, R30 ;  /* 0x00007610ff1e7816 */ /* 0x000fcc000000001e */
[----:B------:R-:W4:Y:S01]  /*1dec0*/  @!P3 LDG.E.U8 R30, desc[UR46][R18.64+0x51] ;  /* 0x0000512e121eb981 */ /* 0x000f22000c1e1100 */
[----:B------:R-:W-:Y:S02]  /*1ded0*/  @P0 LOP3.LUT R5, R5, 0x4000, RZ, 0xfc, !PT ;  /* 0x0000400005050812 */ /* 0x000fe400078efcff */
        /* <DEDUP_REMOVED lines=21> */
[----:B------:R-:W-:Y:S02]  /*1e030*/  LOP3.LUT P6, RZ, R2, 0x2, RZ, 0xc0, !PT ;  /* 0x0000000202ff7812 */ /* 0x000fe400078cc0ff */
[----:B----4-:R-:W-:-:S04]  /*1e040*/  LOP3.LUT R30, R30, 0xff, RZ, 0xc0, !PT ;  /* 0x000000ff1e1e7812 */ /* 0x010fc800078ec0ff */
[----:B------:R-:W-:-:S05]  /*1e050*/  F2FP.F16.E4M3.UNPACK_B R30, R30 ;  /* 0x0000001eff1e723e */ /* 0x000fca00020006ff */
[----:B------:R-:W-:-:S05]  /*1e060*/  HADD2.F32 R30, -RZ, R30.H0_H0 ;  /* 0x2000001eff1e7230 */ /* 0x000fca0000004100 */
[----:B------:R-:W-:-:S04]  /*1e070*/  FMUL R30, R30, UR40 ;  /* 0x000000281e1e7c20 */ /* 0x000fc80008400000 */
[----:B--2---:R-:W-:Y:S02]  /*1e080*/  FFMA R32, R124, UR41, R30 ;  /* 0x000000297c207c23 */ /* 0x004fe4000800001e */
[----:B------:R-:W0:Y:S01]  /*1e090*/  @!P0 LDC.64 R30, c[0x0][0x5c0] ;  /* 0x00017000ff1e8b82 */ /* 0x000e220000000a00 */
[----:B------:R-:W-:Y:S01]  /*1e0a0*/  LOP3.LUT R5, R5, 0xffffdfff, RZ, 0xc0, !PT ;  /* 0xffffdfff05057812 */ /* 0x000fe200078ec0ff */
[----:B------:R-:W2:Y:S01]  /*1e0b0*/  LDL.LU R124, [R1+0x3bc] ;  /* 0x0003bc00017c7983 */ /* 0x000ea20000300800 */
        /* <DEDUP_REMOVED lines=20> */
[----:B---3--:R-:W-:Y:S01]  /*1e200*/  FFMA R30, R125, UR41, R30 ;  /* 0x000000297d1e7c23 */ /* 0x008fe2000800001e */
[----:B------:R-:W-:Y:S01]  /*1e210*/  LOP3.LUT P0, RZ, R28, 0x8000, RZ, 0xc0, !PT ;  /* 0x000080001cff7812 */ /* 0x000fe2000780c0ff */
[----:B------:R-:W3:Y:S03]  /*1e220*/  LDL.LU R125, [R1+0x3c0] ;  /* 0x0003c000017d7983 */ /* 0x000ee60000300800 */
[----:B------:R-:W-:-:S05]  /*1e230*/  F2FP.SATFINITE.E4M3.F32.PACK_AB_MERGE_C R30, RZ, R30, RZ ;  /* 0x0000001eff1e723e */ /* 0x000fca00048070ff */
[----:B------:R0:W-:Y:S02]  /*1e240*/  @!P6 STG.E.U8 desc[UR46][R102.64+0x59], R30 ;  /* 0x0000591e6600e986 */ /* 0x0001e4000c10112e */
[----:B0-----:R-:W0:Y:S02]  /*1e250*/  @!P4 LDC.64 R30, c[0x0][0x5c0] ;  /* 0x00017000ff1ecb82 */ /* 0x001e240000000a00 */
[----:B0-----:R-:W-:Y:S02]  /*1e260*/  @!P4 IADD3 R30, P3, R32, R30, RZ ;  /* 0x0000001e201ec210 */ /* 0x001fe40007f7e0ff */
[----:B------:R-:W-:-:S06]  /*1e270*/  PRMT R32, RZ, 0x7610, R32 ;  /* 0x00007610ff207816 */ /* 0x000fcc0000000020 */
[----:B------:R-:W4:Y:S01]  /*1e280*/  @!P4 LDG.E.U8 R32, desc[UR46][R18.64+0x58] ;  /* 0x0000582e1220c981 */ /* 0x000f22000c1e1100 */
        /* <DEDUP_REMOVED lines=75> */
[----:B---3--:R-:W-:-:S05]  /*1e740*/  FFMA R30, R125, UR41, R30 ;  /* 0x000000297d1e7c23 */ /* 0x008fca000800001e */
        /* <DEDUP_REMOVED lines=10> */
[----:B------:R-:W-:Y:S01]  /*1e7f0*/  @!P3 IADD3.X R35, R4, R29, R8, P5, P6 ;  /* 0x0000001d0423b210 */ /* 0x000fe20002fec408 */
[----:B------:R-:W-:Y:S04]  /*1e800*/  STL [R1+0x728], R168 ;  /* 0x000728a801007387 */ /* 0x000fe80000100800 */
[----:B------:R-:W-:Y:S04]  /*1e810*/  STL [R1+0x724], R169 ;  /* 0x000724a901007387 */ /* 0x000fe80000100800 */
[----:B------:R-:W-:Y:S04]  /*1e820*/  STL [R1+0x72c], R167 ;  /* 0x00072ca701007387 */ /* 0x000fe80000100800 */
[----:B------:R-:W4:Y:S01]  /*1e830*/  LDL.LU R125, [R1+0x3d0] ;  /* 0x0003d000017d7983 */ /* 0x000f220000300800 */
        /* <DEDUP_REMOVED lines=22> */
[----:B----4-:R-:W-:Y:S01]  /*1e9a0*/  FFMA R30, R125, UR41, R30 ;  /* 0x000000297d1e7c23 */ /* 0x010fe2000800001e */
        /* <DEDUP_REMOVED lines=12> */
[C---:B------:R-:W-:Y:S02]  /*1ea70*/  ISETP.LT.OR P5, PT, R27.reuse, 0xb9, !P1 ;  /* 0x000000b91b00780c */ /* 0x040fe40004fa1670 */
[----:B------:R-:W-:Y:S02]  /*1ea80*/  ISETP.LT.OR P1, PT, R27, 0xba, !P1 ;  /* 0x000000ba1b00780c */ /* 0x000fe40004f21670 */
[----:B------:R-:W-:-:S02]  /*1ea90*/  LOP3.LUT P2, RZ, R0, 0x40, RZ, 0xc0, !PT ;  /* 0x0000004000ff7812 */ /* 0x000fc4000784c0ff */
        /* <DEDUP_REMOVED lines=19> */
[----:B------:R-:W-:-:S04]  /*1ebd0*/  @!P4 IADD3 R33, P3, P5, R3, R12, R9 ;  /* 0x0000000c0321c210 */ /* 0x000fc80007d7e009 */
[----:B-1----:R-:W-:Y:S02]  /*1ebe0*/  @!P4 IADD3.X R32, R4, R29, R8, P3, P5 ;  /* 0x0000001d0420c210 */ /* 0x002fe40001fea408 */
        /* <DEDUP_REMOVED lines=10> */
[----:B0-----:R-:W-:-:S05]  /*1ec90*/  @!P4 IADD3 R30, P3, R33, R30, RZ ;  /* 0x0000001e211ec210 */ /* 0x001fca0007f7e0ff */
[----:B------:R-:W-:Y:S01]  /*1eca0*/  @!P4 IMAD.X R31, R32, 0x1, R31, P3 ;  /* 0x00000001201fc824 */ /* 0x000fe200018e061f */
[----:B------:R-:W-:-:S06]  /*1ecb0*/  PRMT R32, RZ, 0x7610, R32 ;  /* 0x00007610ff207816 */ /* 0x000fcc0000000020 */
[----:B------:R-:W4:Y:S01]  /*1ecc0*/  @!P4 LDG.E.U8 R32, desc[UR46][R22.64+0x48] ;  /* 0x0000482e1620c981 */ /* 0x000f22000c1e1100 */
[----:B------:R-:W-:Y:S02]  /*1ecd0*/  ISETP.GE.AND P2, PT, R26, 0x101, PT ;  /* 0x000001011a00780c */ /* 0x000fe40003f46270 */
[----:B------:R-:W-:Y:S02]  /*1ece0*/  @P1 LOP3.LUT R2, R2, 0x20000000, RZ, 0xfc, !PT ;  /* 0x2000000002021812 */ /* 0x000fe400078efcff */
[C---:B------:R-:W-:Y:S02]  /*1ecf0*/  ISETP.LT.OR P1, PT, R27.reuse, 0xa1, !P2 ;  /* 0x000000a11b00780c */ /* 0x040fe40005721670 */
        /* <DEDUP_REMOVED lines=42> */
[----:B------:R-:W-:Y:S02]  /*1efa0*/  LOP3.LUT P1, RZ, R0, 0x20, RZ, 0xc0, !PT ;  /* 0x0000002000ff7812 */ /* 0x000fe4000782c0ff */
        /* <DEDUP_REMOVED lines=20> */
[----:B-1----:R-:W-:Y:S02]  /*1f0f0*/  @!P4 IADD3.X R32, R4, R29, R8, P3, P5 ;  /* 0x0000001d0420c210 */ /* 0x002fe40001fea408 */
[----:B--2---:R-:W-:-:S04]  /*1f100*/  LOP3.LUT R30, R30, 0xff, RZ, 0xc0, !PT ;  /* 0x000000ff1e1e7812 */ /* 0x004fc800078ec0ff */
[----:B------:R-:W-:-:S05]  /*1f110*/  F2FP.F16.E4M3.UNPACK_B R30, R30 ;  /* 0x0000001eff1e723e */ /* 0x000fca00020006ff */
[----:B------:R-:W-:-:S05]  /*1f120*/  HADD2.F32 R30, -RZ, R30.H0_H0 ;  /* 0x2000001eff1e7230 */ /* 0x000fca0000004100 */
[----:B------:R-:W-:-:S04]  /*1f130*/  FMUL R30, R30, UR40 ;  /* 0x000000281e1e7c20 */ /* 0x000fc80008400000 */
[----:B----4-:R-:W-:Y:S02]  /*1f140*/  FFMA R30, R145, UR41, R30 ;  /* 0x00000029911e7c23 */ /* 0x010fe4000800001e */
[----:B------:R-:W2:Y:S03]  /*1f150*/  LDL.LU R145, [R1+0x3f0] ;  /* 0x0003f00001917983 */ /* 0x000ea60000300800 */
[----:B------:R-:W-:-:S05]  /*1f160*/  F2FP.SATFINITE.E4M3.F32.PACK_AB_MERGE_C R30, RZ, R30, RZ ;  /* 0x0000001eff1e723e */ /* 0x000fca00048070ff */
[----:B------:R0:W-:Y:S02]  /*1f170*/  @!P1 STG.E.U8 desc[UR46][R40.64+0x51], R30 ;  /* 0x0000511e28009986 */ /* 0x0001e4000c10112e */
[----:B0-----:R-:W0:Y:S02]  /*1f180*/  @!P4 LDC.64 R30, c[0x0][0x5c0] ;  /* 0x00017000ff1ecb82 */ /* 0x001e240000000a00 */
[----:B0-----:R-:W-:-:S05]  /*1f190*/  @!P4 IADD3 R30, P3, R33, R30, RZ ;  /* 0x0000001e211ec210 */ /* 0x001fca0007f7e0ff */
[----:B------:R-:W-:Y:S01]  /*1f1a0*/  @!P4 IMAD.X R31, R32, 0x1, R31, P3 ;  /* 0x00000001201fc824 */ /* 0x000fe200018e061f */
[----:B------:R-:W-:-:S06]  /*1f1b0*/  PRMT R32, RZ, 0x7610, R32 ;  /* 0x00007610ff207816 */ /* 0x000fcc0000000020 */
[----:B------:R-:W3:Y:S01]  /*1f1c0*/  @!P4 LDG.E.U8 R32, desc[UR46][R22.64+0x50] ;  /* 0x0000502e1620c981 */ /* 0x000ee2000c1e1100 */
[C---:B------:R-:W-:Y:S02]  /*1f1d0*/  ISETP.LT.OR P1, PT, R27.reuse, 0xb1, !P2 ;  /* 0x000000b11b00780c */ /* 0x040fe40005721670 */
        /* <DEDUP_REMOVED lines=19> */
[----:B-1----:R-:W-:Y:S02]  /*1f310*/  @!P3 IADD3 R32, P4, R35, R32, RZ ;  /* 0x000000202320b210 */ /* 0x002fe40007f9e0ff */
[----:B------:R-:W-:-:S03]  /*1f320*/  ISETP.LT.OR P2, PT, R27, 0xb2, !P6 ;  /* 0x000000b21b00780c */ /* 0x000fc60007741670 */
[----:B------:R-:W-:Y:S01]  /*1f330*/  @!P3 IMAD.X R33, R34, 0x1, R33, P4 ;  /* 0x000000012221b824 */ /* 0x000fe200020e0621 */
[----:B------:R-:W-:-:S04]  /*1f340*/  @P1 LOP3.LUT R2, R2, 0x1000000, RZ, 0xfc, !PT ;  /* 0x0100000002021812 */ /* 0x000fc800078efcff */
        /* <DEDUP_REMOVED lines=40> */
[----:B------:R-:W-:-:S04]  /*1f5d0*/  @!P4 IADD3 R33, P3, P5, R3, R12, R9 ;  /* 0x0000000c0321c210 */ /* 0x000fc80007d7e009 */
[----:B-1----:R-:W-:Y:S02]  /*1f5e0*/  @!P4 IADD3.X R32, R4, R29, R8, P3, P5 ;  /* 0x0000001d0420c210 */ /* 0x002fe40001fea408 */
        /* <DEDUP_REMOVED lines=10> */
[----:B0-----:R-:W-:-:S05]  /*1f690*/  @!P4 IADD3 R30, P3, R33, R30, RZ ;  /* 0x0000001e211ec210 */ /* 0x001fca0007f7e0ff */
[----:B------:R-:W-:Y:S01]  /*1f6a0*/  @!P4 IMAD.X R31, R32, 0x1, R31, P3 ;  /* 0x00000001201fc824 */ /* 0x000fe200018e061f */
[----:B------:R-:W-:-:S06]  /*1f6b0*/  PRMT R32, RZ, 0x7610, R32 ;  /* 0x00007610ff207816 */ /* 0x000fcc0000000020 */
[----:B------:R-:W4:Y:S01]  /*1f6c0*/  @!P4 LDG.E.U8 R32, desc[UR46][R22.64+0x58] ;  /* 0x0000582e1620c981 */ /* 0x000f22000c1e1100 */
        /* <DEDUP_REMOVED lines=19> */
[----:B------:R-:W-:Y:S02]  /*1f800*/  ISETP.LT.OR P0, PT, R27, 0xc2, !P2 ;  /* 0x000000c21b00780c */ /* 0x000fe40005701670 */
[----:B-1----:R-:W-:-:S05]  /*1f810*/  @!P3 IADD3 R32, P4, R35, R32, RZ ;  /* 0x000000202320b210 */ /* 0x002fca0007f9e0ff */
[----:B------:R-:W-:Y:S01]  /*1f820*/  @!P3 IMAD.X R33, R34, 0x1, R33, P4 ;  /* 0x000000012221b824 */ /* 0x000fe200020e0621 */
[----:B------:R-:W-:Y:S02]  /*1f830*/  @!P1 IADD3.X R65, R29, R31, R4, P5, P6 ;  /* 0x0000001f1d419210 */ /* 0x000fe40002fec404 */
        /* <DEDUP_REMOVED lines=31> */
[----:B------:R-:W-:-:S04]  /*1fa30*/  @P1 LOP3.LUT R2, R2, 0x100000, RZ, 0xfc, !PT ;  /* 0x0010000002021812 */ /* 0x000fc800078efcff */
[----:B------:R-:W-:-:S04]  /*1fa40*/  LOP3.LUT R2, R2, 0xfff7ffff, RZ, 0xc0, !PT ;  /* 0xfff7ffff02027812 */ /* 0x000fc800078ec0ff */
[----:B------:R-:W-:Y:S02]  /*1fa50*/  @P0 LOP3.LUT R2, R2, 0x80000, RZ, 0xfc, !PT ;  /* 0x0008000002020812 */ /* 0x000fe400078efcff */
[----:B------:R-:W-:Y:S02]  /*1fa60*/  ISETP.LT.OR P0, PT, R27, 0xc9, !P2 ;  /* 0x000000c91b00780c */ /* 0x000fe40005701670 */
[----:B0-----:R-:W-:-:S05]  /*1fa70*/  @!P3 IADD3 R30, P4, R12, R30, RZ ;  /* 0x0000001e0c1eb210 */ /* 0x001fca0007f9e0ff */
[----:B------:R-:W-:Y:S01]  /*1fa80*/  @!P3 IMAD.X R31, R29, 0x1, R31, P4 ;  /* 0x000000011d1fb824 */ /* 0x000fe200020e061f */
        /* <DEDUP_REMOVED lines=88> */
[----:B------:R-:W-:Y:S02]  /*20010*/  @!P5 IADD3.X R49, R29, R31, R4, P3, P4 ;  /* 0x0000001f1d31d210 */ /* 0x000fe40001fe8404 */
[----:B------:R-:W-:Y:S02]  /*20020*/  ISETP.LT.OR P4, PT, R27, 0xda, !P2 ;  /* 0x000000da1b00780c */ /* 0x000fe40005781670 */
        /* <DEDUP_REMOVED lines=42> */
[----:B------:R-:W-:Y:S02]  /*202d0*/  FMUL R32, R30, UR40 ;  /* 0x000000281e207c20 */ /* 0x000fe40008400000 */
[----:B------:R-:W0:Y:S02]  /*202e0*/  @!P2 LDC.64 R30, c[0x0][0x5c0] ;  /* 0x00017000ff1eab82 */ /* 0x000e240000000a00 */
[----:B---3--:R-:W-:Y:S01]  /*202f0*/  FFMA R32, R144, UR41, R32 ;  /* 0x0000002990207c23 */ /* 0x008fe20008000020 */
[----:B------:R-:W-:Y:S01]  /*20300*/  ISETP.LT.OR P1, PT, R27, 0xc9, !P5 ;  /* 0x000000c91b00780c */ /* 0x000fe20006f21670 */
[----:B------:R-:W3:Y:S03]  /*20310*/  LDL.LU R144, [R1+0x42c] ;  /* 0x00042c0001907983 */ /* 0x000ee60000300800 */
        /* <DEDUP_REMOVED lines=33> */
[----:B------:R-:W-:Y:S02]  /*20530*/  FMUL R32, R30, UR40 ;  /* 0x000000281e207c20 */ /* 0x000fe40008400000 */
[----:B------:R-:W0:Y:S02]  /*20540*/  @!P1 LDC.64 R30, c[0x0][0x5c0] ;  /* 0x00017000ff1e9b82 */ /* 0x000e240000000a00 */
[----:B---3--:R-:W-:Y:S02]  /*20550*/  FFMA R32, R144, UR41, R32 ;  /* 0x0000002990207c23 */ /* 0x008fe40008000020 */
[----:B------:R-:W3:Y:S03]  /*20560*/  LDL.LU R144, [R1+0x434] ;  /* 0x0004340001907983 */ /* 0x000ee60000300800 */
        /* <DEDUP_REMOVED lines=17> */
[----:B------:R0:W-:Y:S01]  /*20680*/  @!P0 STG.E.U8 desc[UR46][R116.64+0x71], R30 ;  /* 0x0000711e74008986 */ /* 0x0001e2000c10112e */
[----:B------:R-:W-:-:S13]  /*20690*/  ISETP.LT.OR P0, PT, R27, 0xd2, !P5 ;  /* 0x000000d21b00780c */ /* 0x000fda0006f01670 */
        /* <DEDUP_REMOVED lines=12> */
[----:B------:R-:W-:Y:S01]  /*20760*/  LOP3.LUT R2, R2, 0xfffffdff, RZ, 0xc0, !PT ;  /* 0xfffffdff02027812 */ /* 0x000fe200078ec0ff */
        /* <DEDUP_REMOVED lines=15> */
[----:B------:R-:W-:-:S04]  /*20860*/  LOP3.LUT R2, R2, 0xffffff7f, RZ, 0xc0, !PT ;  /* 0xffffff7f02027812 */ /* 0x000fc800078ec0ff */
[----:B------:R-:W-:Y:S02]  /*20870*/  @P0 LOP3.LUT R2, R2, 0x80, RZ, 0xfc, !PT ;  /* 0x0000008002020812 */ /* 0x000fe400078efcff */
[----:B------:R-:W-:Y:S02]  /*20880*/  LOP3.LUT P0, RZ, R5, 0x8, RZ, 0xc0, !PT ;  /* 0x0000000805ff7812 */ /* 0x000fe4000780c0ff */
        /* <DEDUP_REMOVED lines=10> */
[----:B0-----:R-:W-:Y:S02]  /*20930*/  @!P4 IADD3 R32, P2, P3, R12, R30, R7 ;  /* 0x0000001e0c20c210 */ /* 0x001fe40007b5e007 */
[----:B------:R-:W-:-:S06]  /*20940*/  PRMT R30, RZ, 0x7610, R30 ;  /* 0x00007610ff1e7816 */ /* 0x000fcc000000001e */
[----:B------:R-:W4:Y:S02]  /*20950*/  @!P0 LDG.E.U8 R30, desc[UR46][R14.64+0x78] ;  /* 0x0000782e0e1e8981 */ /* 0x000f24000c1e1100 */
        /* <DEDUP_REMOVED lines=9> */
[----:B0-----:R-:W-:-:S06]  /*209f0*/  PRMT R30, RZ, 0x7610, R30 ;  /* 0x00007610ff1e7816 */ /* 0x001fcc000000001e */
[----:B------:R-:W4:Y:S01]  /*20a00*/  @!P6 LDG.E.U8 R30, desc[UR46][R14.64+0x79] ;  /* 0x0000792e0e1ee981 */ /* 0x000f22000c1e1100 */
[----:B------:R-:W-:Y:S02]  /*20a10*/  @!P4 IADD3.X R33, R29, R31, R6, P2, P3 ;  /* 0x0000001f1d21c210 */ /* 0x000fe400017e6406 */
[----:B------:R-:W-:Y:S02]  /*20a20*/  ISETP.LT.OR P3, PT, R27, 0x61, !P1 ;  /* 0x000000611b00780c */ /* 0x000fe40004f61670 */
[----:B------:R-:W-:Y:S02]  /*20a30*/  LOP3.LUT R2, R2, 0xffffffbf, RZ, 0xc0, !PT ;  /* 0xffffffbf02027812 */ /* 0x000fe400078ec0ff */
[----:B------:R-:W-:Y:S02]  /*20a40*/  LOP3.LUT R28, R28, 0xffffefff, RZ, 0xc0, !PT ;  /* 0xffffefff1c1c7812 */ /* 0x000fe400078ec0ff */
[----:B------:R-:W-:-:S07]  /*20a50*/  @P4 LOP3.LUT R2, R2, 0x40, RZ, 0xfc, !PT ;  /* 0x0000004002024812 */ /* 0x000fce00078efcff */
[----:B------:R-:W-:Y:S02]  /*20a60*/  @!P3 IADD3 R60, P2, P4, R3, R12, R7 ;  /* 0x0000000c033cb210 */ /* 0x000fe40007c5e007 */
[----:B------:R-:W-:Y:S02]  /*20a70*/  @P3 LOP3.LUT R28, R28, 0x1000, RZ, 0xfc, !PT ;  /* 0x000010001c1c3812 */ /* 0x000fe400078efcff */
[----:B------:R-:W-:Y:S02]  /*20a80*/  @!P3 IADD3.X R61, R4, R29, R6, P2, P4 ;  /* 0x0000001d043db210 */ /* 0x000fe400017e8406 */
        /* <DEDUP_REMOVED lines=10> */
[----:B0-----:R-:W-:-:S06]  /*20b30*/  PRMT R30, RZ, 0x7610, R30 ;  /* 0x00007610ff1e7816 */ /* 0x001fcc000000001e */
[----:B------:R-:W4:Y:S01]  /*20b40*/  @!P3 LDG.E.U8 R30, desc[UR46][R16.64+0x60] ;  /* 0x0000602e101eb981 */ /* 0x000f22000c1e1100 */
[----:B------:R-:W-:Y:S02]  /*20b50*/  ISETP.LT.OR P2, PT, R27, 0x62, !P1 ;  /* 0x000000621b00780c */ /* 0x000fe40004f41670 */
[----:B----4-:R-:W-:-:S04]  /*20b60*/  LOP3.LUT R30, R30, 0xff, RZ, 0xc0, !PT ;  /* 0x000000ff1e1e7812 */ /* 0x010fc800078ec0ff */
[----:B------:R-:W-:-:S05]  /*20b70*/  F2FP.F16.E4M3.UNPACK_B R30, R30 ;  /* 0x0000001eff1e723e */ /* 0x000fca00020006ff */
[----:B------:R-:W-:-:S05]  /*20b80*/  HADD2.F32 R30, -RZ, R30.H0_H0 ;  /* 0x2000001eff1e7230 */ /* 0x000fca0000004100 */
[----:B------:R-:W-:-:S04]  /*20b90*/  FMUL R30, R30, UR40 ;  /* 0x000000281e1e7c20 */ /* 0x000fc80008400000 */
[----:B---3--:R-:W-:Y:S01]  /*20ba0*/  FFMA R30, R144, UR41, R30 ;  /* 0x00000029901e7c23 */ /* 0x008fe2000800001e */
[----:B------:R-:W-:Y:S01]  /*20bb0*/  @!P2 IADD3 R66, P4, P5, R3, R12, R7 ;  /* 0x0000000c0342a210 */ /* 0x000fe20007d9e007 */
[----:B------:R-:W3:Y:S03]  /*20bc0*/  LDL.LU R144, [R1+0x44c] ;  /* 0x00044c0001907983 */ /* 0x000ee60000300800 */
[----:B------:R-:W-:-:S05]  /*20bd0*/  F2FP.SATFINITE.E4M3.F32.PACK_AB_MERGE_C R30, RZ, R30, RZ ;  /* 0x0000001eff1e723e */ /* 0x000fca00048070ff */
[----:B------:R0:W-:Y:S02]  /*20be0*/  @!P3 STG.E.U8 desc[UR46][R118.64+0x60], R30 ;  /* 0x0000601e7600b986 */ /* 0x0001e4000c10112e */
[----:B0-----:R-:W-:-:S06]  /*20bf0*/  PRMT R30, RZ, 0x7610, R30 ;  /* 0x00007610ff1e7816 */ /* 0x001fcc000000001e */
[----:B------:R-:W4:Y:S01]  /*20c00*/  @!P0 LDG.E.U8 R30, desc[UR46][R16.64+0x61] ;  /* 0x0000612e101e8981 */ /* 0x000f22000c1e1100 */
[----:B------:R-:W-:Y:S02]  /*20c10*/  @!P2 IADD3.X R67, R4, R29, R6, P4, P5 ;  /* 0x0000001d0443a210 */ /* 0x000fe400027ea406 */
[C---:B------:R-:W-:Y:S02]  /*20c20*/  ISETP.LT.OR P4, PT, R27.reuse, 0x69, !P1 ;  /* 0x000000691b00780c */ /* 0x040fe40004f81670 */
[----:B------:R-:W-:-:S11]  /*20c30*/  ISETP.LT.OR P3, PT, R27, 0x71, !P1 ;  /* 0x000000711b00780c */ /* 0x000fd60004f61670 */
[----:B------:R-:W-:-:S04]  /*20c40*/  @!P4 IADD3 R62, P5, P6, R3, R12, R7 ;  /* 0x0000000c033ec210 */ /* 0x000fc80007ebe007 */
[----:B------:R-:W-:Y:S02]  /*20c50*/  @!P4 IADD3.X R68, R4, R29, R6, P5, P6 ;  /* 0x0000001d0444c210 */ /* 0x000fe40002fec406 */
[----:B------:R-:W-:Y:S02]  /*20c60*/  ISETP.LT.OR P5, PT, R27, 0x6a, !P1 ;  /* 0x0000006a1b00780c */ /* 0x000fe40004fa1670 */
[----:B------:R-:W-:-:S04]  /*20c70*/  LOP3.LUT R28, R28, 0xfffffbff, RZ, 0xc0, !PT ;  /* 0xfffffbff1c1c7812 */ /* 0x000fc800078ec0ff */
[----:B------:R-:W-:-:S07]  /*20c80*/  @P4 LOP3.LUT R28, R28, 0x400, RZ, 0xfc, !PT ;  /* 0x000004001c1c4812 */ /* 0x000fce00078efcff */
[----:B------:R-:W-:-:S04]  /*20c90*/  @!P5 IADD3 R63, P4, P6, R3, R12, R7 ;  /* 0x0000000c033fd210 */ /* 0x000fc80007e9e007 */
[----:B------:R-:W-:Y:S02]  /*20ca0*/  @!P5 IADD3.X R69, R4, R29, R6, P4, P6 ;  /* 0x0000001d0445d210 */ /* 0x000fe400027ec406 */
[----:B------:R-:W-:-:S04]  /*20cb0*/  @!P3 IADD3 R71, P4, P6, R3, R12, R7 ;  /* 0x0000000c0347b210 */ /* 0x000fc80007e9e007 */
[----:B------:R-:W-:Y:S02]  /*20cc0*/  @!P3 IADD3.X R76, R4, R29, R6, P4, P6 ;  /* 0x0000001d044cb210 */ /* 0x000fe400027ec406 */
[----:B------:R-:W-:Y:S02]  /*20cd0*/  LOP3.LUT P3, RZ, R28, 0x1000, RZ, 0xc0, !PT ;  /* 0x000010001cff7812 */ /* 0x000fe4000786c0ff */
        /* <DEDUP_REMOVED lines=9> */
[----:B0-----:R-:W0:Y:S01]  /*20d70*/  @!P3 LDC.64 R30, c[0x0][0x5c0] ;  /* 0x00017000ff1ebb82 */ /* 0x001e220000000a00 */
[----:B------:R-:W-:-:S04]  /*20d80*/  @!P4 IADD3 R77, P0, P6, R3, R12, R7 ;  /* 0x0000000c034dc210 */ /* 0x000fc80007e1e007 */
[----:B------:R-:W-:Y:S02]  /*20d90*/  @!P4 IADD3.X R79, R4, R29, R6, P0, P6 ;  /* 0x0000001d044fc210 */ /* 0x000fe400007ec406 */
[----:B0-----:R-:W-:Y:S02]  /*20da0*/  @!P3 IADD3 R30, P6, R60, R30, RZ ;  /* 0x0000001e3c1eb210 */ /* 0x001fe40007fde0ff */
[----:B------:R-:W-:-:S06]  /*20db0*/  PRMT R60, RZ, 0x7610, R60 ;  /* 0x00007610ff3c7816 */ /* 0x000fcc000000003c */
[----:B------:R-:W4:Y:S01]  /*20dc0*/  @!P3 LDG.E.U8 R60, desc[UR46][R18.64+0x60] ;  /* 0x0000602e123cb981 */ /* 0x000f22000c1e1100 */
[----:B------:R-:W-:Y:S01]  /*20dd0*/  @!P3 IMAD.X R31, R61, 0x1, R31, P6 ;  /* 0x000000013d1fb824 */ /* 0x000fe200030e061f */
[----:B----4-:R-:W-:-:S04]  /*20de0*/  LOP3.LUT R60, R60, 0xff, RZ, 0xc0, !PT ;  /* 0x000000ff3c3c7812 */ /* 0x010fc800078ec0ff */
[----:B------:R-:W-:-:S05]  /*20df0*/  F2FP.F16.E4M3.UNPACK_B R60, R60 ;  /* 0x0000003cff3c723e */ /* 0x000fca00020006ff */
[----:B------:R-:W-:-:S05]  /*20e00*/  HADD2.F32 R60, -RZ, R60.H0_H0 ;  /* 0x2000003cff3c7230 */ /* 0x000fca0000004100 */
[----:B------:R-:W-:-:S04]  /*20e10*/  FMUL R60, R60, UR40 ;  /* 0x000000283c3c7c20 */ /* 0x000fc80008400000 */
[----:B---3--:R-:W-:Y:S01]  /*20e20*/  FFMA R60, R144, UR41, R60 ;  /* 0x00000029903c7c23 */ /* 0x008fe2000800003c */
[----:B------:R-:W-:Y:S01]  /*20e30*/  ISETP.LT.OR P4, PT, R27, 0x79, !P1 ;  /* 0x000000791b00780c */ /* 0x000fe20004f81670 */
[----:B------:R-:W3:Y:S03]  /*20e40*/  LDL.LU R144, [R1+0x454] ;  /* 0x0004540001907983 */ /* 0x000ee60000300800 */
[----:B------:R-:W-:-:S05]  /*20e50*/  F2FP.SATFINITE.E4M3.F32.PACK_AB_MERGE_C R60, RZ, R60, RZ ;  /* 0x0000003cff3c723e */ /* 0x000fca00048070ff */
[----:B------:R0:W-:Y:S02]  /*20e60*/  @!P3 STG.E.U8 desc[UR46][R30.64+0x60], R60 ;  /* 0x0000603c1e00b986 */ /* 0x0001e4000c10112e */
[----:B0-----:R-:W-:Y:S01]  /*20e70*/  PRMT R60, RZ, 0x7610, R60 ;  /* 0x00007610ff3c7816 */ /* 0x001fe2000000003c */
[----:B------:R-:W0:Y:S05]  /*20e80*/  @!P2 LDC.64 R30, c[0x0][0x5c0] ;  /* 0x00017000ff1eab82 */ /* 0x000e2a0000000a00 */
[----:B------:R-:W4:Y:S01]  /*20e90*/  @!P2 LDG.E.U8 R60, desc[UR46][R18.64+0x61] ;  /* 0x0000612e123ca981 */ /* 0x000f22000c1e1100 */
[----:B------:R-:W-:-:S04]  /*20ea0*/  @!P4 IADD3 R80, P0, P6, R3, R12, R7 ;  /* 0x0000000c0350c210 */ /* 0x000fc80007e1e007 */
[----:B------:R-:W-:Y:S02]  /*20eb0*/  @!P4 IADD3.X R81, R4, R29, R6, P0, P6 ;  /* 0x0000001d0451c210 */ /* 0x000fe400007ec406 */
[----:B------:R-:W-:Y:S02]  /*20ec0*/  ISETP.LT.OR P0, PT, R27, 0x7a, !P1 ;  /* 0x0000007a1b00780c */ /* 0x000fe40004f01670 */
[----:B------:R-:W-:-:S04]  /*20ed0*/  LOP3.LUT R0, R0, 0xffffffef, RZ, 0xc0, !PT ;  /* 0xffffffef00007812 */ /* 0x000fc800078ec0ff */
[----:B------:R-:W-:Y:S02]  /*20ee0*/  @P4 LOP3.LUT R0, R0, 0x10, RZ, 0xfc, !PT ;  /* 0x0000001000004812 */ /* 0x000fe400078efcff */
[----:B0-----:R-:W-:-:S05]  /*20ef0*/  @!P2 IADD3 R30, P4, R66, R30, RZ ;  /* 0x0000001e421ea210 */ /* 0x001fca0007f9e0ff */
[----:B------:R-:W-:-:S04]  /*20f00*/  @!P0 IADD3 R83, P6, P3, R3, R12, R7 ;  /* 0x0000000c03538210 */ /* 0x000fc80007bde007 */
[----:B------:R-:W-:Y:S01]  /*20f10*/  @!P0 IADD3.X R86, R4, R29, R6, P6, P3 ;  /* 0x0000001d04568210 */ /* 0x000fe200037e6406 */
        /* <DEDUP_REMOVED lines=11> */
[----:B0-----:R-:W-:-:S06]  /*20fd0*/  PRMT R30, RZ, 0x7610, R30 ;  /* 0x00007610ff1e7816 */ /* 0x001fcc000000001e */
[----:B------:R-:W4:Y:S01]  /*20fe0*/  @!P6 LDG.E.U8 R30, desc[UR46][R16.64+0x68] ;  /* 0x0000682e101ee981 */ /* 0x000f22000c1e1100 */
[----:B------:R-:W-:Y:S02]  /*20ff0*/  @P1 LOP3.LUT R28, R28, 0x200, RZ, 0xfc, !PT ;  /* 0x000002001c1c1812 */ /* 0x000fe400078efcff */
        /* <DEDUP_REMOVED lines=10> */
[----:B0-----:R-:W-:-:S06]  /*210a0*/  PRMT R30, RZ, 0x7610, R30 ;  /* 0x00007610ff1e7816 */ /* 0x001fcc000000001e */
[----:B------:R-:W4:Y:S01]  /*210b0*/  @!P1 LDG.E.U8 R30, desc[UR46][R16.64+0x69] ;  /* 0x0000692e101e9981 */ /* 0x000f22000c1e1100 */
[----:B------:R-:W-:Y:S02]  /*210c0*/  @P0 LOP3.LUT R0, R0, 0x8, RZ, 0xfc, !PT ;  /* 0x0000000800000812 */ /* 0x000fe400078efcff */
[----:B------:R-:W-:-:S04]  /*210d0*/  LOP3.LUT P0, RZ, R28, 0x800, RZ, 0xc0, !PT ;  /* 0x000008001cff7812 */ /* 0x000fc8000780c0ff */
[----:B------:R-:W-:-:S13]  /*210e0*/  ISETP.LT.OR P4, PT, R27, 0x61, !P0 ;  /* 0x000000611b00780c */ /* 0x000fda0004781670 */
[----:B------:R-:W-:-:S04]  /*210f0*/  @!P4 IADD3 R75, P3, P2, R3, R12, R9 ;  /* 0x0000000c034bc210 */ /* 0x000fc80007a7e009 */
[----:B------:R-:W-:Y:S02]  /*21100*/  @!P4 IADD3.X R85, R4, R29, R8, P3, P2 ;  /* 0x0000001d0455c210 */ /* 0x000fe40001fe4408 */
[----:B------:R-:W-:-:S13]  /*21110*/  ISETP.LT.OR P4, PT, R27, 0x62, !P0 ;  /* 0x000000621b00780c */ /* 0x000fda0004781670 */
[----:B------:R-:W-:-:S04]  /*21120*/  @!P4 IADD3 R60, P3, P2, R3, R12, R9 ;  /* 0x0000000c033cc210 */ /* 0x000fc80007a7e009 */
[----:B------:R-:W-:Y:S02]  /*21130*/  @!P4 IADD3.X R78, R4, R29, R8, P3, P2 ;  /* 0x0000001d044ec210 */ /* 0x000fe40001fe4408 */
[----:B------:R-:W-:Y:S02]  /*21140*/  LOP3.LUT P4, RZ, R28, 0x400, RZ, 0xc0, !PT ;  /* 0x000004001cff7812 */ /* 0x000fe4000788c0ff */
[----:B------:R-:W-:Y:S02]  /*21150*/  PRMT R61, RZ, 0x7610, R61 ;  /* 0x00007610ff3d7816 */ /* 0x000fe4000000003d */
        /* <DEDUP_REMOVED lines=8> */
[----:B------:R0:W-:Y:S04]  /*211e0*/  @!P1 STG.E.U8 desc[UR46][R130.64+0x69], R30 ;  /* 0x0000691e82009986 */ /* 0x0001e8000c10112e */
[----:B------:R-:W4:Y:S01]  /*211f0*/  @!P4 LDG.E.U8 R61, desc[UR46][R18.64+0x68] ;  /* 0x0000682e123dc981 */ /* 0x000f22000c1e1100 */
[----:B------:R-:W-:Y:S01]  /*21200*/  @!P6 IADD3 R84, P3, P2, R3, R12, R9 ;  /* 0x0000000c0354e210 */ /* 0x000fe20007a7e009 */
[----:B0-----:R-:W0:Y:S03]  /*21210*/  @!P4 LDC.64 R30, c[0x0][0x5c0] ;  /* 0x00017000ff1ecb82 */ /* 0x001e260000000a00 */
[----:B------:R-:W-:Y:S02]  /*21220*/  @!P6 IADD3.X R87, R4, R29, R8, P3, P2 ;  /* 0x0000001d0457e210 */ /* 0x000fe40001fe4408 */
[----:B------:R-:W-:-:S02]  /*21230*/  ISETP.LT.OR P2, PT, R27, 0x6a, !P0 ;  /* 0x0000006a1b00780c */ /* 0x000fc40004741670 */
[----:B------:R-:W-:-:S04]  /*21240*/  LOP3.LUT R0, R0, 0xfffffffe, RZ, 0xc0, !PT ;  /* 0xfffffffe00007812 */ /* 0x000fc800078ec0ff */
[----:B------:R-:W-:-:S07]  /*21250*/  @P6 LOP3.LUT R0, R0, 0x1, RZ, 0xfc, !PT ;  /* 0x0000000100006812 */ /* 0x000fce00078efcff */
[----:B------:R-:W-:-:S04]  /*21260*/  @!P2 IADD3 R74, P6, P3, R3, R12, R9 ;  /* 0x0000000c034aa210 */ /* 0x000fc80007bde009 */
[----:B------:R-:W-:Y:S02]  /*21270*/  @!P2 IADD3.X R82, R4, R29, R8, P6, P3 ;  /* 0x0000001d0452a210 */ /* 0x000fe400037e6408 */
[----:B0-----:R-:W-:-:S05]  /*21280*/  @!P4 IADD3 R30, P3, R62, R30, RZ ;  /* 0x0000001e3e1ec210 */ /* 0x001fca0007f7e0ff */
        /* <DEDUP_REMOVED lines=13> */
[----:B------:R-:W-:-:S04]  /*21360*/  LOP3.LUT R28, R28, 0xffffffdf, RZ, 0xc0, !PT ;  /* 0xffffffdf1c1c7812 */ /* 0x000fc800078ec0ff */
[----:B------:R-:W-:Y:S02]  /*21370*/  @P2 LOP3.LUT R28, R28, 0x20, RZ, 0xfc, !PT ;  /* 0x000000201c1c2812 */ /* 0x000fe400078efcff */
[----:B------:R-:W-:Y:S02]  /*21380*/  @!P3 IADD3 R66, P1, P6, R3, R12, R9 ;  /* 0x0000000c0342b210 */ /* 0x000fe40007e3e009 */
[----:B------:R-:W-:Y:S02]  /*21390*/  LOP3.LUT R28, R28, 0xfffffffb, RZ, 0xc0, !PT ;  /* 0xfffffffb1c1c7812 */ /* 0x000fe400078ec0ff */
[----:B------:R-:W-:Y:S02]  /*213a0*/  @!P3 IADD3.X R70, R4, R29, R8, P1, P6 ;  /* 0x0000001d0446b210 */ /* 0x000fe40000fec408 */
[----:B------:R-:W-:Y:S02]  /*213b0*/  @P3 LOP3.LUT R28, R28, 0x4, RZ, 0xfc, !PT ;  /* 0x000000041c1c3812 */ /* 0x000fe400078efcff */
[----:B------:R-:W-:-:S02]  /*213c0*/  LOP3.LUT P3, RZ, R5, 0x400, RZ, 0xc0, !PT ;  /* 0x0000040005ff7812 */ /* 0x000fc4000786c0ff */
[----:B0-----:R-:W-:-:S05]  /*213d0*/  @!P5 IADD3 R30, P2, R63, R30, RZ ;  /* 0x0000001e3f1ed210 */ /* 0x001fca0007f5e0ff */
[----:B------:R-:W-:Y:S01]  /*213e0*/  @!P5 IMAD.X R31, R69, 0x1, R31, P2 ;  /* 0x00000001451fd824 */ /* 0x000fe200010e061f */
        /* <DEDUP_REMOVED lines=11> */
[C---:B------:R-:W-:Y:S02]  /*214a0*/  ISETP.LT.OR P4, PT, R27.reuse, 0x72, !P0 ;  /* 0x000000721b00780c */ /* 0x040fe40004781670 */
        /* <DEDUP_REMOVED lines=13> */
[C---:B------:R-:W-:Y:S02]  /*21580*/  LOP3.LUT P1, RZ, R28.reuse, 0x200, RZ, 0xc0, !PT ;  /* 0x000002001cff7812 */ /* 0x040fe4000782c0ff */
[----:B------:R-:W-:-:S04]  /*21590*/  LOP3.LUT R28, R28, 0xfffffff7, RZ, 0xc0, !PT ;  /* 0xfffffff71c1c7812 */ /* 0x000fc800078ec0ff */
[----:B------:R-:W-:Y:S02]  /*215a0*/  @P4 LOP3.LUT R28, R28, 0x8, RZ, 0xfc, !PT ;  /* 0x000000081c1c4812 */ /* 0x000fe400078efcff */
[----:B------:R-:W-:-:S04]  /*215b0*/  @!P5 IADD3 R61, P4, P6, R3, R12, R9 ;  /* 0x0000000c033dd210 */ /* 0x000fc80007e9e009 */
[----:B------:R-:W-:Y:S02]  /*215c0*/  @!P5 IADD3.X R63, R4, R29, R8, P4, P6 ;  /* 0x0000001d043fd210 */ /* 0x000fe400027ec408 */
[----:B------:R-:W-:Y:S02]  /*215d0*/  ISETP.LT.OR P6, PT, R27, 0x7a, !P0 ;  /* 0x0000007a1b00780c */ /* 0x000fe400047c1670 */
[----:B------:R-:W-:-:S04]  /*215e0*/  LOP3.LUT R11, R11, 0xbfffffff, RZ, 0xc0, !PT ;  /* 0xbfffffff0b0b7812 */ /* 0x000fc800078ec0ff */
[----:B------:R-:W-:-:S07]  /*215f0*/  @P5 LOP3.LUT R11, R11, 0x40000000, RZ, 0xfc, !PT ;  /* 0x400000000b0b5812 */ /* 0x000fce00078efcff */
[----:B------:R-:W-:-:S04]  /*21600*/  @!P6 IADD3 R67, P4, P5, R3, R12, R9 ;  /* 0x0000000c0343e210 */ /* 0x000fc80007d9e009 */
[----:B------:R-:W-:Y:S02]  /*21610*/  @!P6 IADD3.X R69, R4, R29, R8, P4, P5 ;  /* 0x0000001d0445e210 */ /* 0x000fe400027ea408 */
[----:B------:R-:W-:Y:S02]  /*21620*/  ISETP.LT.OR P4, PT, R27, 0x81, !P1 ;  /* 0x000000811b00780c */ /* 0x000fe40004f81670 */
[----:B------:R-:W-:-:S04]  /*21630*/  LOP3.LUT R28, R28, 0xfffffeff, RZ, 0xc0, !PT ;  /* 0xfffffeff1c1c7812 */ /* 0x000fc800078ec0ff */
[----:B------:R-:W-:-:S07]  /*21640*/  @P0 LOP3.LUT R28, R28, 0x100, RZ, 0xfc, !PT ;  /* 0x000001001c1c0812 */ /* 0x000fce00078efcff */
[----:B------:R-:W-:-:S04]  /*21650*/  @!P4 IADD3 R116, P0, P3, R3, R12, R7 ;  /* 0x0000000c0374c210 */ /* 0x000fc80007b1e007 */
[----:B------:R-:W-:Y:S02]  /*21660*/  @!P4 IADD3.X R117, R4, R29, R6, P0, P3 ;  /* 0x0000001d0475c210 */ /* 0x000fe400007e6406 */
[C---:B------:R-:W-:Y:S02]  /*21670*/  ISETP.LT.OR P3, PT, R27.reuse, 0x71, !P1 ;  /* 0x000000711b00780c */ /* 0x040fe40004f61670 */
        /* <DEDUP_REMOVED lines=15> */
[----:B------:R-:W-:Y:S01]  /*21770*/  ISETP.LT.OR P2, PT, R27, 0x72, !P1 ;  /* 0x000000721b00780c */ /* 0x000fe20004f41670 */
[----:B------:R-:W-:Y:S01]  /*21780*/  @!P3 IMAD.X R31, R76, 0x1, R31, P0 ;  /* 0x000000014c1fb824 */ /* 0x000fe200000e061f */
        /* <DEDUP_REMOVED lines=9> */
[----:B0-----:R-:W-:Y:S01]  /*21820*/  PRMT R71, RZ, 0x7610, R71 ;  /* 0x00007610ff477816 */ /* 0x001fe20000000047 */
[----:B------:R-:W0:Y:S05]  /*21830*/  @!P2 LDC.64 R30, c[0x0][0x5c0] ;  /* 0x00017000ff1eab82 */ /* 0x000e2a0000000a00 */
[----:B------:R-:W4:Y:S01]  /*21840*/  @!P2 LDG.E.U8 R71, desc[UR46][R18.64+0x71] ;  /* 0x0000712e1247a981 */ /* 0x000f22000c1e1100 */
[----:B------:R-:W-:Y:S02]  /*21850*/  @P6 LOP3.LUT R11, R11, 0x80000000, RZ, 0xfc, !PT ;  /* 0x800000000b0b6812 */ /* 0x000fe400078efcff */
[----:B------:R-:W-:-:S02]  /*21860*/  ISETP.LT.OR P6, PT, R27, 0x89, !P1 ;  /* 0x000000891b00780c */ /* 0x000fc40004fc1670 */
[----:B------:R-:W-:-:S11]  /*21870*/  LOP3.LUT P4, RZ, R5, 0x40000, RZ, 0xc0, !PT ;  /* 0x0004000005ff7812 */ /* 0x000fd6000788c0ff */
        /* <DEDUP_REMOVED lines=13> */
[----:B0-----:R-:W-:-:S06]  /*21950*/  PRMT R30, RZ, 0x7610, R30 ;  /* 0x00007610ff1e7816 */ /* 0x001fcc000000001e */
[----:B------:R-:W4:Y:S01]  /*21960*/  @!P4 LDG.E.U8 R30, desc[UR46][R16.64+0x78] ;  /* 0x0000782e101ec981 */ /* 0x000f22000c1e1100 */
[----:B------:R-:W-:-:S04]  /*21970*/  @!P6 IADD3 R123, P3, P5, R3, R12, R7 ;  /* 0x0000000c037be210 */ /* 0x000fc80007d7e007 */
[----:B------:R-:W-:Y:S02]  /*21980*/  @!P6 IADD3.X R126, R4, R29, R6, P3, P5 ;  /* 0x0000001d047ee210 */ /* 0x000fe40001fea406 */
[----:B------:R-:W-:Y:S02]  /*21990*/  LOP3.LUT P3, RZ, R0, 0x400000, RZ, 0xc0, !PT ;  /* 0x0040000000ff7812 */ /* 0x000fe4000786c0ff */
[----:B----4-:R-:W-:-:S04]  /*219a0*/  LOP3.LUT R30, R30, 0xff, RZ, 0xc0, !PT ;  /* 0x000000ff1e1e7812 */ /* 0x010fc800078ec0ff */
[----:B------:R-:W-:-:S05]  /*219b0*/  F2FP.F16.E4M3.UNPACK_B R30, R30 ;  /* 0x0000001eff1e723e */ /* 0x000fca00020006ff */
[----:B------:R-:W-:-:S05]  /*219c0*/  HADD2.F32 R30, -RZ, R30.H0_H0 ;  /* 0x2000001eff1e7230 */ /* 0x000fca0000004100 */
[----:B------:R-:W-:-:S04]  /*219d0*/  FMUL R30, R30, UR40 ;  /* 0x000000281e1e7c20 */ /* 0x000fc80008400000 */
[----:B---3--:R-:W-:Y:S01]  /*219e0*/  FFMA R30, R144, UR41, R30 ;  /* 0x00000029901e7c23 */ /* 0x008fe2000800001e */
[----:B------:R-:W-:Y:S01]  /*219f0*/  ISETP.LT.OR P5, PT, R27, 0x91, !P1 ;  /* 0x000000911b00780c */ /* 0x000fe20004fa1670 */
[----:B------:R-:W3:Y:S03]  /*21a00*/  LDL.LU R144, [R1+0x47c] ;  /* 0x00047c0001907983 */ /* 0x000ee60000300800 */
[----:B------:R-:W-:Y:S01]  /*21a10*/  F2FP.SATFINITE.E4M3.F32.PACK_AB_MERGE_C R30, RZ, R30, RZ ;  /* 0x0000001eff1e723e */ /* 0x000fe200048070ff */
[----:B------:R-:W4:Y:S04]  /*21a20*/  LDL.LU R90, [R1+0x480] ;  /* 0x00048000015a7983 */ /* 0x000f280000300800 */
[----:B------:R0:W-:Y:S04]  /*21a30*/  @!P4 STG.E.U8 desc[UR46][R140.64+0x78], R30 ;  /* 0x0000781e8c00c986 */ /* 0x0001e8000c10112e */
[----:B------:R-:W-:Y:S01]  /*21a40*/  @!P5 IADD3 R127, P0, P2, R3, R12, R7 ;  /* 0x0000000c037fd210 */ /* 0x000fe20007a1e007 */
[----:B------:R-:W4:Y:S01]  /*21a50*/  LDL.LU R91, [R1+0x484] ;  /* 0x00048400015b7983 */ /* 0x000f220000300800 */
[----:B0-----:R-:W-:-:S06]  /*21a60*/  PRMT R30, RZ, 0x7610, R30 ;  /* 0x00007610ff1e7816 */ /* 0x001fcc000000001e */
[----:B------:R-:W2:Y:S01]  /*21a70*/  @!P3 LDG.E.U8 R30, desc[UR46][R16.64+0x79] ;  /* 0x0000792e101eb981 */ /* 0x000ea2000c1e1100 */
[----:B------:R-:W-:Y:S02]  /*21a80*/  @!P5 IADD3.X R130, R4, R29, R6, P0, P2 ;  /* 0x0000001d0482d210 */ /* 0x000fe400007e4406 */
[----:B------:R-:W-:Y:S02]  /*21a90*/  LOP3.LUT P2, RZ, R0, 0x10, RZ, 0xc0, !PT ;  /* 0x0000001000ff7812 */ /* 0x000fe4000784c0ff */
[----:B------:R-:W-:Y:S02]  /*21aa0*/  PRMT R71, RZ, 0x7610, R71 ;  /* 0x00007610ff477816 */ /* 0x000fe40000000047 */
[----:B--2---:R-:W-:-:S04]  /*21ab0*/  LOP3.LUT R30, R30, 0xff, RZ, 0xc0, !PT ;  /* 0x000000ff1e1e7812 */ /* 0x004fc800078ec0ff */
[----:B------:R-:W-:-:S05]  /*21ac0*/  F2FP.F16.E4M3.UNPACK_B R30, R30 ;  /* 0x0000001eff1e723e */ /* 0x000fca00020006ff */
[----:B------:R-:W-:-:S05]  /*21ad0*/  HADD2.F32 R30, -RZ, R30.H0_H0 ;  /* 0x2000001eff1e7230 */ /* 0x000fca0000004100 */
[----:B------:R-:W-:-:S04]  /*21ae0*/  FMUL R30, R30, UR40 ;  /* 0x000000281e1e7c20 */ /* 0x000fc80008400000 */
[----:B------:R-:W-:-:S05]  /*21af0*/  FFMA R30, R145, UR41, R30 ;  /* 0x00000029911e7c23 */ /* 0x000fca000800001e */
[----:B------:R-:W-:-:S05]  /*21b00*/  F2FP.SATFINITE.E4M3.F32.PACK_AB_MERGE_C R30, RZ, R30, RZ ;  /* 0x0000001eff1e723e */ /* 0x000fca00048070ff */
[----:B------:R0:W-:Y:S04]  /*21b10*/  @!P3 STG.E.U8 desc[UR46][R142.64+0x79], R30 ;  /* 0x0000791e8e00b986 */ /* 0x0001e8000c10112e */
[----:B------:R-:W2:Y:S01]  /*21b20*/  @!P2 LDG.E.U8 R71, desc[UR46][R18.64+0x78] ;  /* 0x0000782e1247a981 */ /* 0x000ea2000c1e1100 */
[----:B------:R-:W-:Y:S01]  /*21b30*/  ISETP.LT.OR P0, PT, R27, 0x92, !P1 ;  /* 0x000000921b00780c */ /* 0x000fe20004f01670 */
[----:B0-----:R-:W0:-:S12]  /*21b40*/  @!P2 LDC.64 R30, c[0x0][0x5c0] ;  /* 0x00017000ff1eab82 */ /* 0x001e180000000a00 */
[----:B------:R-:W-:-:S04]  /*21b50*/  @!P0 IADD3 R131, P5, P6, R3, R12, R7 ;  /* 0x0000000c03838210 */ /* 0x000fc80007ebe007 */
[----:B------:R-:W-:Y:S02]  /*21b60*/  @!P0 IADD3.X R132, R4, R29, R6, P5, P6 ;  /* 0x0000001d04848210 */ /* 0x000fe40002fec406 */
[----:B------:R-:W-:Y:S02]  /*21b70*/  ISETP.LT.OR P6, PT, R27, 0x99, !P1 ;  /* 0x000000991b00780c */ /* 0x000fe40004fc1670 */
[C---:B------:R-:W-:Y:S02]  /*21b80*/  LOP3.LUT P0, RZ, R28.reuse, 0x100, RZ, 0xc0, !PT ;  /* 0x000001001cff7812 */ /* 0x040fe4000780c0ff */
[----:B------:R-:W-:-:S04]  /*21b90*/  LOP3.LUT R28, R28, 0xffffffbf, RZ, 0xc0, !PT ;  /* 0xffffffbf1c1c7812 */ /* 0x000fc800078ec0ff */
[----:B------:R-:W-:-:S05]  /*21ba0*/  @P1 LOP3.LUT R28, R28, 0x40, RZ, 0xfc, !PT ;  /* 0x000000401c1c1812 */ /* 0x000fca00078efcff */
[----:B------:R-:W-:-:S04]  /*21bb0*/  @!P6 IADD3 R136, P4, P5, R3, R12, R7 ;  /* 0x0000000c0388e210 */ /* 0x000fc80007d9e007 */
[----:B------:R-:W-:Y:S02]  /*21bc0*/  @!P6 IADD3.X R137, R4, R29, R6, P4, P5 ;  /* 0x0000001d0489e210 */ /* 0x000fe400027ea406 */
[----:B------:R-:W-:Y:S02]  /*21bd0*/  ISETP.LT.OR P6, PT, R27, 0x9a, !P1 ;  /* 0x0000009a1b00780c */ /* 0x000fe40004fc1670 */
[----:B0-----:R-:W-:Y:S02]  /*21be0*/  @!P2 IADD3 R30, P1, R80, R30, RZ ;  /* 0x0000001e501ea210 */ /* 0x001fe40007f3e0ff */
[----:B------:R-:W-:-:S03]  /*21bf0*/  LOP3.LUT P4, RZ, R0, 0x8, RZ, 0xc0, !PT ;  /* 0x0000000800ff7812 */ /* 0x000fc6000788c0ff */
[----:B------:R-:W-:Y:S01]  /*21c00*/  @!P2 IMAD.X R31, R81, 0x1, R31, P1 ;  /* 0x00000001511fa824 */ /* 0x000fe200008e061f */
[----:B--2---:R-:W-:-:S04]  /*21c10*/  LOP3.LUT R71, R71, 0xff, RZ, 0xc0, !PT ;  /* 0x000000ff47477812 */ /* 0x004fc800078ec0ff */
[----:B------:R-:W-:-:S05]  /*21c20*/  F2FP.F16.E4M3.UNPACK_B R71, R71 ;  /* 0x00000047ff47723e */ /* 0x000fca00020006ff */
[----:B------:R-:W-:-:S05]  /*21c30*/  HADD2.F32 R71, -RZ, R71.H0_H0 ;  /* 0x20000047ff477230 */ /* 0x000fca0000004100 */
[----:B------:R-:W-:-:S04]  /*21c40*/  FMUL R71, R71, UR40 ;  /* 0x0000002847477c20 */ /* 0x000fc80008400000 */
[----:B---3--:R-:W-:-:S05]  /*21c50*/  FFMA R71, R144, UR41, R71 ;  /* 0x0000002990477c23 */ /* 0x008fca0008000047 */
[----:B------:R-:W-:-:S05]  /*21c60*/  F2FP.SATFINITE.E4M3.F32.PACK_AB_MERGE_C R71, RZ, R71, RZ ;  /* 0x00000047ff47723e */ /* 0x000fca00048070ff */
[----:B------:R0:W-:Y:S02]  /*21c70*/  @!P2 STG.E.U8 desc[UR46][R30.64+0x78], R71 ;  /* 0x000078471e00a986 */ /* 0x0001e4000c10112e */
[----:B0-----:R-:W-:Y:S01]  /*21c80*/  PRMT R71, RZ, 0x7610, R71 ;  /* 0x00007610ff477816 */ /* 0x001fe20000000047 */
[----:B------:R-:W0:Y:S05]  /*21c90*/  @!P4 LDC.64 R30, c[0x0][0x5c0] ;  /* 0x00017000ff1ecb82 */ /* 0x000e2a0000000a00 */
[----:B------:R-:W2:Y:S01]  /*21ca0*/  @!P4 LDG.E.U8 R71, desc[UR46][R18.64+0x79] ;  /* 0x0000792e1247c981 */ /* 0x000ea2000c1e1100 */
[----:B------:R-:W-:-:S04]  /*21cb0*/  @!P6 IADD3 R140, P3, P5, R3, R12, R7 ;  /* 0x0000000c038ce210 */ /* 0x000fc80007d7e007 */
[----:B------:R-:W-:Y:S02]  /*21cc0*/  @!P6 IADD3.X R141, R4, R29, R6, P3, P5 ;  /* 0x0000001d048de210 */ /* 0x000fe40001fea406 */
[----:B------:R-:W-:Y:S02]  /*21cd0*/  LOP3.LUT P3, RZ, R5, 0x1000000, RZ, 0xc0, !PT ;  /* 0x0100000005ff7812 */ /* 0x000fe4000786c0ff */
[----:B------:R-:W-:Y:S02]  /*21ce0*/  ISETP.LT.OR P5, PT, R27, 0x81, !P0 ;  /* 0x000000811b00780c */ /* 0x000fe400047a1670 */
[----:B------:R-:W-:-:S09]  /*21cf0*/  LOP3.LUT R28, R28, 0xffffff7f, RZ, 0xc0, !PT ;  /* 0xffffff7f1c1c7812 */ /* 0x000fd200078ec0ff */
[----:B------:R-:W-:Y:S02]  /*21d00*/  @P3 LOP3.LUT R28, R28, 0x80, RZ, 0xfc, !PT ;  /* 0x000000801c1c3812 */ /* 0x000fe400078efcff */
[----:B------:R-:W-:-:S04]  /*21d10*/  @!P5 IADD3 R142, P1, P3, R3, R12, R9 ;  /* 0x0000000c038ed210 */ /* 0x000fc80007b3e009 */
[----:B------:R-:W-:Y:S02]  /*21d20*/  @!P5 IADD3.X R143, R4, R29, R8, P1, P3 ;  /* 0x0000001d048fd210 */ /* 0x000fe40000fe6408 */
[----:B------:R-:W-:Y:S02]  /*21d30*/  ISETP.LT.OR P3, PT, R27, 0x82, !P0 ;  /* 0x000000821b00780c */ /* 0x000fe40004761670 */
[----:B------:R-:W-:-:S04]  /*21d40*/  LOP3.LUT R0, R0, 0xfffffdff, RZ, 0xc0, !PT ;  /* 0xfffffdff00007812 */ /* 0x000fc800078ec0ff */
[----:B------:R-:W-:Y:S02]  /*21d50*/  @P5 LOP3.LUT R0, R0, 0x200, RZ, 0xfc, !PT ;  /* 0x0000020000005812 */ /* 0x000fe400078efcff */
[----:B0-----:R-:W-:Y:S02]  /*21d60*/  @!P4 IADD3 R30, P1, R83, R30, RZ ;  /* 0x0000001e531ec210 */ /* 0x001fe40007f3e0ff */
[----:B------:R-:W-:-:S03]  /*21d70*/  LOP3.LUT R0, R0, 0xfffffeff, RZ, 0xc0, !PT ;  /* 0xfffffeff00007812 */ /* 0x000fc600078ec0ff */
[----:B------:R-:W-:Y:S02]  /*21d80*/  @!P3 IADD3 R144, P5, P6, R3, R12, R9 ;  /* 0x0000000c0390b210 */ /* 0x000fe40007ebe009 */
[----:B------:R-:W-:Y:S02]  /*21d90*/  @P3 LOP3.LUT R0, R0, 0x100, RZ, 0xfc, !PT ;  /* 0x0000010000003812 */ /* 0x000fe400078efcff */
[----:B------:R-:W-:Y:S01]  /*21da0*/  @!P3 IADD3.X R145, R4, R29, R8, P5, P6 ;  /* 0x0000001d0491b210 */ /* 0x000fe20002fec408 */
[----:B------:R-:W-:Y:S01]  /*21db0*/  @!P4 IMAD.X R31, R86, 0x1, R31, P1 ;  /* 0x00000001561fc824 */ /* 0x000fe200008e061f */
[----:B------:R-:W-:Y:S02]  /*21dc0*/  LOP3.LUT P3, RZ, R28, 0x80, RZ, 0xc0, !PT ;  /* 0x000000801cff7812 */ /* 0x000fe4000786c0ff */
[----:B--2---:R-:W-:-:S04]  /*21dd0*/  LOP3.LUT R71, R71, 0xff, RZ, 0xc0, !PT ;  /* 0x000000ff47477812 */ /* 0x004fc800078ec0ff */
[----:B------:R-:W-:-:S05]  /*21de0*/  F2FP.F16.E4M3.UNPACK_B R71, R71 ;  /* 0x00000047ff47723e */ /* 0x000fca00020006ff */
[----:B------:R-:W-:-:S05]  /*21df0*/  HADD2.F32 R71, -RZ, R71.H0_H0 ;  /* 0x20000047ff477230 */ /* 0x000fca0000004100 */
[----:B------:R-:W-:-:S04]  /*21e00*/  FMUL R71, R71, UR40 ;  /* 0x0000002847477c20 */ /* 0x000fc80008400000 */
[----:B----4-:R-:W-:Y:S01]  /*21e10*/  FFMA R71, R90, UR41, R71 ;  /* 0x000000295a477c23 */ /* 0x010fe20008000047 */
[----:B------:R-:W-:Y:S01]  /*21e20*/  LOP3.LUT P2, RZ, R5, 0x200000, RZ, 0xc0, !PT ;  /* 0x0020000005ff7812 */ /* 0x000fe2000784c0ff */
[----:B------:R-:W2:Y:S03]  /*21e30*/  LDL.LU R90, [R1+0x488] ;  /* 0x00048800015a7983 */ /* 0x000ea60000300800 */
[----:B------:R-:W-:-:S05]  /*21e40*/  F2FP.SATFINITE.E4M3.F32.PACK_AB_MERGE_C R71, RZ, R71, RZ ;  /* 0x00000047ff47723e */ /* 0x000fca00048070ff */
[----:B------:R0:W-:Y:S02]  /*21e50*/  @!P4 STG.E.U8 desc[UR46][R30.64+0x79], R71 ;  /* 0x000079471e00c986 */ /* 0x0001e4000c10112e */
[----:B0-----:R-:W-:-:S06]  /*21e60*/  PRMT R30, RZ, 0x7610, R30 ;  /* 0x00007610ff1e7816 */ /* 0x001fcc000000001e */
[----:B------:R-:W3:Y:S01]  /*21e70*/  @!P3 LDG.E.U8 R30, desc[UR46][R20.64+0x60] ;  /* 0x0000602e141eb981 */ /* 0x000ee2000c1e1100 */
[----:B------:R-:W-:Y:S02]  /*21e80*/  ISETP.LT.OR P5, PT, R27, 0x89, !P0 ;  /* 0x000000891b00780c */ /* 0x000fe400047a1670 */
        /* <DEDUP_REMOVED lines=9> */
[----:B------:R0:W-:Y:S02]  /*21f20*/  @!P3 STG.E.U8 desc[UR46][R154.64+0x60], R30 ;  /* 0x0000601e9a00b986 */ /* 0x0001e4000c10112e */
[----:B0-----:R-:W-:-:S06]  /*21f30*/  PRMT R30, RZ, 0x7610, R30 ;  /* 0x00007610ff1e7816 */ /* 0x001fcc000000001e */
[----:B------:R-:W2:Y:S01]  /*21f40*/  @!P2 LDG.E.U8 R30, desc[UR46][R20.64+0x61] ;  /* 0x0000612e141ea981 */ /* 0x000ea2000c1e1100 */
[----:B------:R-:W-:Y:S02]  /*21f50*/  @!P5 IADD3 R112, P1, P4, R3, R12, R9 ;  /* 0x0000000c0370d210 */ /* 0x000fe40007c3e009 */
[----:B------:R-:W-:Y:S02]  /*21f60*/  @P5 LOP3.LUT R0, R0, 0x80, RZ, 0xfc, !PT ;  /* 0x0000008000005812 */ /* 0x000fe400078efcff */
[----:B------:R-:W-:Y:S02]  /*21f70*/  @!P5 IADD3.X R119, R4, R29, R8, P1, P4 ;  /* 0x0000001d0477d210 */ /* 0x000fe40000fe8408 */
[----:B------:R-:W-:-:S13]  /*21f80*/  ISETP.LT.OR P5, PT, R27, 0x8a, !P0 ;  /* 0x0000008a1b00780c */ /* 0x000fda00047a1670 */
[----:B------:R-:W-:-:S04]  /*21f90*/  @!P5 IADD3 R108, P1, P4, R3, R12, R9 ;  /* 0x0000000c036cd210 */ /* 0x000fc80007c3e009 */
[----:B------:R-:W-:Y:S02]  /*21fa0*/  @!P5 IADD3.X R111, R4, R29, R8, P1, P4 ;  /* 0x0000001d046fd210 */ /* 0x000fe40000fe8408 */
[----:B------:R-:W-:-:S13]  /*21fb0*/  ISETP.LT.OR P4, PT, R27, 0x91, !P0 ;  /* 0x000000911b00780c */ /* 0x000fda0004781670 */
[----:B------:R-:W-:-:S04]  /*21fc0*/  @!P4 IADD3 R110, P1, P3, R3, R12, R9 ;  /* 0x0000000c036ec210 */ /* 0x000fc80007b3e009 */
[----:B------:R-:W-:Y:S02]  /*21fd0*/  @!P4 IADD3.X R115, R4, R29, R8, P1, P3 ;  /* 0x0000001d0473c210 */ /* 0x000fe40000fe6408 */
[----:B------:R-:W-:Y:S02]  /*21fe0*/  ISETP.LT.OR P3, PT, R27, 0x61, !P0 ;  /* 0x000000611b00780c */ /* 0x000fe40004761670 */
[----:B------:R-:W-:Y:S02]  /*21ff0*/  PRMT R71, RZ, 0x7610, R71 ;  /* 0x00007610ff477816 */ /* 0x000fe40000000047 */
        /* <DEDUP_REMOVED lines=8> */
[----:B------:R0:W-:Y:S04]  /*22080*/  @!P2 STG.E.U8 desc[UR46][R150.64+0x61], R30 ;  /* 0x0000611e9600a986 */ /* 0x0001e8000c10112e */
[----:B------:R-:W3:Y:S01]  /*22090*/  @!P3 LDG.E.U8 R71, desc[UR46][R22.64+0x60] ;  /* 0x0000602e1647b981 */ /* 0x000ee2000c1e1100 */
[----:B------:R-:W-:-:S04]  /*220a0*/  @P5 LOP3.LUT R0, R0, 0x40, RZ, 0xfc, !PT ;  /* 0x0000004000005812 */ /* 0x000fc800078efcff */
[----:B------:R-:W-:Y:S01]  /*220b0*/  LOP3.LUT R0, R0, 0xffffffdf, RZ, 0xc0, !PT ;  /* 0xffffffdf00007812 */ /* 0x000fe200078ec0ff */
[----:B0-----:R-:W0:Y:S03]  /*220c0*/  @!P3 LDC.64 R30, c[0x0][0x5c0] ;  /* 0x00017000ff1ebb82 */ /* 0x001e260000000a00 */
[----:B------:R-:W-:Y:S02]  /*220d0*/  @P4 LOP3.LUT R0, R0, 0x20, RZ, 0xfc, !PT ;  /* 0x0000002000004812 */ /* 0x000fe400078efcff */
[----:B------:R-:W-:-:S13]  /*220e0*/  ISETP.LT.OR P4, PT, R27, 0x92, !P0 ;  /* 0x000000921b00780c */ /* 0x000fda0004781670 */
[----:B------:R-:W-:-:S04]  /*220f0*/  @!P4 IADD3 R79, P1, P2, R3, R12, R9 ;  /* 0x0000000c034fc210 */ /* 0x000fc80007a3e009 */
[----:B------:R-:W-:Y:S02]  /*22100*/  @!P4 IADD3.X R107, R4, R29, R8, P1, P2 ;  /* 0x0000001d046bc210 */ /* 0x000fe40000fe4408 */
[----:B------:R-:W-:Y:S02]  /*22110*/  ISETP.LT.OR P2, PT, R27, 0x62, !P0 ;  /* 0x000000621b00780c */ /* 0x000fe40004741670 */
[----:B0-----:R-:W-:-:S05]  /*22120*/  @!P3 IADD3 R30, P1, R75, R30, RZ ;  /* 0x0000001e4b1eb210 */ /* 0x001fca0007f3e0ff */
[----:B------:R-:W-:Y:S01]  /*22130*/  @!P3 IMAD.X R31, R85, 0x1, R31, P1 ;  /* 0x00000001551fb824 */ /* 0x000fe200008e061f */
[----:B---3--:R-:W-:-:S04]  /*22140*/  LOP3.LUT R71, R71, 0xff, RZ, 0xc0, !PT ;  /* 0x000000ff47477812 */ /* 0x008fc800078ec0ff */
[----:B------:R-:W-:-:S05]  /*22150*/  F2FP.F16.E4M3.UNPACK_B R71, R71 ;  /* 0x00000047ff47723e */ /* 0x000fca00020006ff */
[----:B------:R-:W-:-:S05]  /*22160*/  HADD2.F32 R71, -RZ, R71.H0_H0 ;  /* 0x20000047ff477230 */ /* 0x000fca0000004100 */
[----:B------:R-:W-:-:S04]  /*22170*/  FMUL R71, R71, UR40 ;  /* 0x0000002847477c20 */ /* 0x000fc80008400000 */
[----:B------:R-:W-:Y:S01]  /*22180*/  FFMA R71, R91, UR41, R71 ;  /* 0x000000295b477c23 */ /* 0x000fe20008000047 */
        /* <DEDUP_REMOVED lines=13> */
[----:B------:R-:W-:-:S05]  /*22260*/  FFMA R60, R93, UR41, R60 ;  /* 0x000000295d3c7c23 */ /* 0x000fca000800003c */
[----:B------:R-:W-:-:S05]  /*22270*/  F2FP.SATFINITE.E4M3.F32.PACK_AB_MERGE_C R60, RZ, R60, RZ ;  /* 0x0000003cff3c723e */ /* 0x000fca00048070ff */
[----:B------:R0:W-:Y:S02]  /*22280*/  @!P2 STG.E.U8 desc[UR46][R30.64+0x61], R60 ;  /* 0x0000613c1e00a986 */ /* 0x0001e4000c10112e */
[----:B0-----:R-:W-:-:S06]  /*22290*/  PRMT R30, RZ, 0x7610, R30 ;  /* 0x00007610ff1e7816 */ /* 0x001fcc000000001e */
[----:B------:R-:W4:Y:S01]  /*222a0*/  @!P5 LDG.E.U8 R30, desc[UR46][R20.64+0x68] ;  /* 0x0000682e141ed981 */ /* 0x000f22000c1e1100 */
[----:B------:R-:W-:Y:S02]  /*222b0*/  ISETP.LT.OR P6, PT, R27, 0x99, !P0 ;  /* 0x000000991b00780c */ /* 0x000fe400047c1670 */
[----:B------:R-:W-:-:S04]  /*222c0*/  LOP3.LUT R0, R0, 0xffffffef, RZ, 0xc0, !PT ;  /* 0xffffffef00007812 */ /* 0x000fc800078ec0ff */
[----:B------:R-:W-:-:S07]  /*222d0*/  @P4 LOP3.LUT R0, R0, 0x10, RZ, 0xfc, !PT ;  /* 0x0000001000004812 */ /* 0x000fce00078efcff */
[----:B------:R-:W-:-:S04]  /*222e0*/  @!P6 IADD3 R75, P1, P4, R3, R12, R9 ;  /* 0x0000000c034be210 */ /* 0x000fc80007c3e009 */
[----:B------:R-:W-:Y:S02]  /*222f0*/  @!P6 IADD3.X R77, R4, R29, R8, P1, P4 ;  /* 0x0000001d044de210 */ /* 0x000fe40000fe8408 */
[----:B------:R-:W-:Y:S02]  /*22300*/  ISETP.LT.OR P1, PT, R27, 0x9a, !P0 ;  /* 0x0000009a1b00780c */ /* 0x000fe40004721670 */
[----:B------:R-:W-:-:S04]  /*22310*/  LOP3.LUT R0, R0, 0xfffffff7, RZ, 0xc0, !PT ;  /* 0xfffffff700007812 */ /* 0x000fc800078ec0ff */
[----:B------:R-:W-:-:S04]  /*22320*/  @P6 LOP3.LUT R0, R0, 0x8, RZ, 0xfc, !PT ;  /* 0x0000000800006812 */ /* 0x000fc800078efcff */
[----:B------:R-:W-:-:S03]  /*22330*/  LOP3.LUT R0, R0, 0xfffffffb, RZ, 0xc0, !PT ;  /* 0xfffffffb00007812 */ /* 0x000fc600078ec0ff */
        /* <DEDUP_REMOVED lines=15> */
[----:B------:R-:W-:Y:S02]  /*22430*/  PRMT R60, RZ, 0x7610, R60 ;  /* 0x00007610ff3c7816 */ /* 0x000fe4000000003c */
[----:B------:R-:W-:-:S04]  /*22440*/  LOP3.LUT R28, R28, 0xffffffef, RZ, 0xc0, !PT ;  /* 0xffffffef1c1c7812 */ /* 0x000fc800078ec0ff */
[----:B------:R-:W-:-:S04]  /*22450*/  @P0 LOP3.LUT R28, R28, 0x10, RZ, 0xfc, !PT ;  /* 0x000000101c1c0812 */ /* 0x000fc800078efcff */
[----:B------:R-:W-:-:S04]  /*22460*/  LOP3.LUT P1, RZ, R28, 0x40, RZ, 0xc0, !PT ;  /* 0x000000401cff7812 */ /* 0x000fc8000782c0ff */
        /* <DEDUP_REMOVED lines=8> */
[----:B------:R-:W-:Y:S01]  /*224f0*/  F2FP.SATFINITE.E4M3.F32.PACK_AB_MERGE_C R30, RZ, R30, RZ ;  /* 0x0000001eff1e723e */ /* 0x000fe200048070ff */
[----:B------:R-:W4:Y:S04]  /*22500*/  LDL.LU R93, [R1+0x4a4] ;  /* 0x0004a400015d7983 */ /* 0x000f280000300800 */
[----:B------:R0:W-:Y:S04]  /*22510*/  @!P4 STG.E.U8 desc[UR46][R160.64+0x69], R30 ;  /* 0x0000691ea000c986 */ /* 0x0001e8000c10112e */
[----:B------:R-:W2:Y:S01]  /*22520*/  @!P3 LDG.E.U8 R60, desc[UR46][R22.64+0x68] ;  /* 0x0000682e163cb981 */ /* 0x000ea2000c1e1100 */
[----:B------:R-:W-:-:S02]  /*22530*/  @!P6 IADD3.X R168, R4, R29, R6, P0, P2 ;  /* 0x0000001d04a8e210 */ /* 0x000fc400007e4406 */
[----:B------:R-:W-:Y:S01]  /*22540*/  ISETP.LT.OR P2, PT, R27, 0xa2, !P1 ;  /* 0x000000a21b00780c */ /* 0x000fe20004f41670 */
[----:B0-----:R-:W0:-:S12]  /*22550*/  @!P3 LDC.64 R30, c[0x0][0x5c0] ;  /* 0x00017000ff1ebb82 */ /* 0x001e180000000a00 */
[----:B------:R-:W-:-:S04]  /*22560*/  @!P2 IADD3 R155, P0, P6, R3, R12, R7 ;  /* 0x0000000c039ba210 */ /* 0x000fc80007e1e007 */
[----:B------:R-:W-:Y:S02]  /*22570*/  @!P2 IADD3.X R169, R4, R29, R6, P0, P6 ;  /* 0x0000001d04a9a210 */ /* 0x000fe400007ec406 */
[----:B------:R-:W-:-:S13]  /*22580*/  ISETP.LT.OR P6, PT, R27, 0xa9, !P1 ;  /* 0x000000a91b00780c */ /* 0x000fda0004fc1670 */
[----:B------:R-:W-:-:S04]  /*22590*/  @!P6 IADD3 R154, P0, P5, R3, R12, R7 ;  /* 0x0000000c039ae210 */ /* 0x000fc80007d1e007 */
[----:B------:R-:W-:Y:S02]  /*225a0*/  @!P6 IADD3.X R158, R4, R29, R6, P0, P5 ;  /* 0x0000001d049ee210 */ /* 0x000fe400007ea406 */
[----:B------:R-:W-:Y:S02]  /*225b0*/  ISETP.LT.OR P5, PT, R27, 0xaa, !P1 ;  /* 0x000000aa1b00780c */ /* 0x000fe40004fa1670 */
[----:B------:R-:W-:-:S11]  /*225c0*/  LOP3.LUT P2, RZ, R28, 0x20, RZ, 0xc0, !PT ;  /* 0x000000201cff7812 */ /* 0x000fd6000784c0ff */
[----:B------:R-:W-:-:S04]  /*225d0*/  @!P5 IADD3 R150, P0, P4, R3, R12, R7 ;  /* 0x0000000c0396d210 */ /* 0x000fc80007c1e007 */
[----:B------:R-:W-:Y:S02]  /*225e0*/  @!P5 IADD3.X R151, R4, R29, R6, P0, P4 ;  /* 0x0000001d0497d210 */ /* 0x000fe400007e8406 */
[----:B0-----:R-:W-:-:S05]  /*225f0*/  @!P3 IADD3 R30, P0, R84, R30, RZ ;  /* 0x0000001e541eb210 */ /* 0x001fca0007f1e0ff */
[----:B------:R-:W-:Y:S01]  /*22600*/  @!P3 IMAD.X R31, R87, 0x1, R31, P0 ;  /* 0x00000001571fb824 */ /* 0x000fe200000e061f */
[----:B--2---:R-:W-:-:S04]  /*22610*/  LOP3.LUT R60, R60, 0xff, RZ, 0xc0, !PT ;  /* 0x000000ff3c3c7812 */ /* 0x004fc800078ec0ff */
[----:B------:R-:W-:-:S05]  /*22620*/  F2FP.F16.E4M3.UNPACK_B R60, R60 ;  /* 0x0000003cff3c723e */ /* 0x000fca00020006ff */
[----:B------:R-:W-:-:S05]  /*22630*/  HADD2.F32 R60, -RZ, R60.H0_H0 ;  /* 0x2000003cff3c7230 */ /* 0x000fca0000004100 */
[----:B------:R-:W-:-:S04]  /*22640*/  FMUL R60, R60, UR40 ;  /* 0x000000283c3c7c20 */ /* 0x000fc80008400000 */
[----:B------:R-:W-:Y:S01]  /*22650*/  FFMA R60, R90, UR41, R60 ;  /* 0x000000295a3c7c23 */ /* 0x000fe2000800003c */
[----:B------:R-:W-:Y:S01]  /*22660*/  LOP3.LUT P6, RZ, R10, 0x4, RZ, 0xc0, !PT ;  /* 0x000000040aff7812 */ /* 0x000fe200078cc0ff */
[----:B------:R-:W2:Y:S03]  /*22670*/  LDL.LU R90, [R1+0x4a8] ;  /* 0x0004a800015a7983 */ /* 0x000ea60000300800 */
[----:B------:R-:W-:Y:S01]  /*22680*/  F2FP.SATFINITE.E4M3.F32.PACK_AB_MERGE_C R60, RZ, R60, RZ ;  /* 0x0000003cff3c723e */ /* 0x000fe200048070ff */
[----:B------:R-:W2:Y:S04]  /*22690*/  LDL.LU R95, [R1+0x4ac] ;  /* 0x0004ac00015f7983 */ /* 0x000ea80000300800 */
[----:B------:R0:W-:Y:S02]  /*226a0*/  @!P3 STG.E.U8 desc[UR46][R30.64+0x68], R60 ;  /* 0x0000683c1e00b986 */ /* 0x0001e4000c10112e */
[----:B0-----:R-:W-:Y:S01]  /*226b0*/  PRMT R60, RZ, 0x7610, R60 ;  /* 0x00007610ff3c7816 */ /* 0x001fe2000000003c */
[----:B------:R-:W0:Y:S05]  /*226c0*/  @!P2 LDC.64 R30, c[0x0][0x5c0] ;  /* 0x00017000ff1eab82 */ /* 0x000e2a0000000a00 */
        /* <DEDUP_REMOVED lines=10> */
[----:B0-----:R-:W-:-:S06]  /*22770*/  PRMT R30, RZ, 0x7610, R30 ;  /* 0x00007610ff1e7816 */ /* 0x001fcc000000001e */
[----:B------:R-:W3:Y:S01]  /*22780*/  @!P6 LDG.E.U8 R30, desc[UR46][R20.64+0x70] ;  /* 0x0000702e141ee981 */ /* 0x000ee2000c1e1100 */
[----:B------:R-:W-:-:S13]  /*22790*/  ISETP.LT.OR P5, PT, R27, 0xb1, !P1 ;  /* 0x000000b11b00780c */ /* 0x000fda0004fa1670 */
[----:B------:R-:W-:-:S04]  /*227a0*/  @!P5 IADD3 R114, P0, P4, R3, R12, R7 ;  /* 0x0000000c0372d210 */ /* 0x000fc80007c1e007 */
[----:B------:R-:W-:Y:S02]  /*227b0*/  @!P5 IADD3.X R133, R4, R29, R6, P0, P4 ;  /* 0x0000001d0485d210 */ /* 0x000fe400007e8406 */
[----:B------:R-:W-:-:S13]  /*227c0*/  ISETP.LT.OR P0, PT, R27, 0xb2, !P1 ;  /* 0x000000b21b00780c */ /* 0x000fda0004f01670 */
[----:B------:R-:W-:-:S04]  /*227d0*/  @!P0 IADD3 R109, P4, P5, R3, R12, R7 ;  /* 0x0000000c036d8210 */ /* 0x000fc80007d9e007 */
[----:B------:R-:W-:Y:S02]  /*227e0*/  @!P0 IADD3.X R113, R4, R29, R6, P4, P5 ;  /* 0x0000001d04718210 */ /* 0x000fe400027ea406 */
[----:B------:R-:W-:Y:S02]  /*227f0*/  LOP3.LUT P5, RZ, R10, 0x2, RZ, 0xc0, !PT ;  /* 0x000000020aff7812 */ /* 0x000fe400078ac0ff */
[----:B---3--:R-:W-:-:S04]  /*22800*/  LOP3.LUT R30, R30, 0xff, RZ, 0xc0, !PT ;  /* 0x000000ff1e1e7812 */ /* 0x008fc800078ec0ff */
[----:B------:R-:W-:-:S05]  /*22810*/  F2FP.F16.E4M3.UNPACK_B R30, R30 ;  /* 0x0000001eff1e723e */ /* 0x000fca00020006ff */
[----:B------:R-:W-:-:S05]  /*22820*/  HADD2.F32 R30, -RZ, R30.H0_H0 ;  /* 0x2000001eff1e7230 */ /* 0x000fca0000004100 */
[----:B------:R-:W-:-:S04]  /*22830*/  FMUL R30, R30, UR40 ;  /* 0x000000281e1e7c20 */ /* 0x000fc80008400000 */
[----:B----4-:R-:W-:-:S05]  /*22840*/  FFMA R30, R93, UR41, R30 ;  /* 0x000000295d1e7c23 */ /* 0x010fca000800001e */
[----:B------:R-:W-:-:S05]  /*22850*/  F2FP.SATFINITE.E4M3.F32.PACK_AB_MERGE_C R30, RZ, R30, RZ ;  /* 0x0000001eff1e723e */ /* 0x000fca00048070ff */
[----:B------:R0:W-:Y:S02]  /*22860*/  @!P6 STG.E.U8 desc[UR46][R164.64+0x70], R30 ;  /* 0x0000701ea400e986 */ /* 0x0001e4000c10112e */
[----:B0-----:R-:W-:-:S06]  /*22870*/  PRMT R30, RZ, 0x7610, R30 ;  /* 0x00007610ff1e7816 */ /* 0x001fcc000000001e */
[----:B------:R-:W3:Y:S01]  /*22880*/  @!P5 LDG.E.U8 R30, desc[UR46][R20.64+0x71] ;  /* 0x0000712e141ed981 */ /* 0x000ee2000c1e1100 */
[----:B------:R-:W-:-:S13]  /*22890*/  ISETP.LT.OR P4, PT, R27, 0xb9, !P1 ;  /* 0x000000b91b00780c */ /* 0x000fda0004f81670 */
[----:B------:R-:W-:-:S04]  /*228a0*/  @!P4 IADD3 R91, P3, P2, R3, R12, R7 ;  /* 0x0000000c035bc210 */ /* 0x000fc80007a7e007 */
[----:B------:R-:W-:Y:S02]  /*228b0*/  @!P4 IADD3.X R92, R4, R29, R6, P3, P2 ;  /* 0x0000001d045cc210 */ /* 0x000fe40001fe4406 */
[----:B------:R-:W-:Y:S02]  /*228c0*/  ISETP.LT.OR P3, PT, R27, 0xba, !P1 ;  /* 0x000000ba1b00780c */ /* 0x000fe40004f61670 */
[C---:B------:R-:W-:Y:S02]  /*228d0*/  LOP3.LUT P0, RZ, R28.reuse, 0x10, RZ, 0xc0, !PT ;  /* 0x000000101cff7812 */ /* 0x040fe4000780c0ff */
[C---:B------:R-:W-:Y:S02]  /*228e0*/  LOP3.LUT P4, RZ, R28.reuse, 0x8, RZ, 0xc0, !PT ;  /* 0x000000081cff7812 */ /* 0x040fe4000788c0ff */
[----:B------:R-:W-:-:S04]  /*228f0*/  LOP3.LUT R28, R28, 0xfffffffe, RZ, 0xc0, !PT ;  /* 0xfffffffe1c1c7812 */ /* 0x000fc800078ec0ff */
[----:B------:R-:W-:-:S03]  /*22900*/  @P1 LOP3.LUT R28, R28, 0x1, RZ, 0xfc, !PT ;  /* 0x000000011c1c1812 */ /* 0x000fc600078efcff */
[----:B------:R-:W-:-:S04]  /*22910*/  @!P3 IADD3 R93, P1, P2, R3, R12, R7 ;  /* 0x0000000c035db210 */ /* 0x000fc80007a3e007 */
[----:B------:R-:W-:Y:S02]  /*22920*/  @!P3 IADD3.X R103, R4, R29, R6, P1, P2 ;  /* 0x0000001d0467b210 */ /* 0x000fe40000fe4406 */
[----:B------:R-:W-:Y:S02]  /*22930*/  LOP3.LUT P3, RZ, R28, 0x4, RZ, 0xc0, !PT ;  /* 0x000000041cff7812 */ /* 0x000fe4000786c0ff */
[----:B------:R-:W-:Y:S02]  /*22940*/  PRMT R60, RZ, 0x7610, R60 ;  /* 0x00007610ff3c7816 */ /* 0x000fe4000000003c */
[----:B---3--:R-:W-:-:S04]  /*22950*/  LOP3.LUT R30, R30, 0xff, RZ, 0xc0, !PT ;  /* 0x000000ff1e1e7812 */ /* 0x008fc800078ec0ff */
[----:B------:R-:W-:-:S05]  /*22960*/  F2FP.F16.E4M3.UNPACK_B R30, R30 ;  /* 0x0000001eff1e723e */ /* 0x000fca00020006ff */
[----:B------:R-:W-:-:S05]  /*22970*/  HADD2.F32 R30, -RZ, R30.H0_H0 ;  /* 0x2000001eff1e7230 */ /* 0x000fca0000004100 */
[----:B------:R-:W-:-:S04]  /*22980*/  FMUL R30, R30, UR40 ;  /* 0x000000281e1e7c20 */ /* 0x000fc80008400000 */
[----:B--2---:R-:W-:Y:S01]  /*22990*/  FFMA R30, R90, UR41, R30 ;  /* 0x000000295a1e7c23 */ /* 0x004fe2000800001e */
[----:B------:R-:W-:Y:S01]  /*229a0*/  ISETP.LT.OR P6, PT, R27, 0xa1, !P0 ;  /* 0x000000a11b00780c */ /* 0x000fe200047c1670 */
[----:B------:R-:W2:Y:S03]  /*229b0*/  LDL.LU R90, [R1+0x4b0] ;  /* 0x0004b000015a7983 */ /* 0x000ea60000300800 */
[----:B------:R-:W-:Y:S01]  /*229c0*/  F2FP.SATFINITE.E4M3.F32.PACK_AB_MERGE_C R30, RZ, R30, RZ ;  /* 0x0000001eff1e723e */ /* 0x000fe200048070ff */
[----:B------:R-:W3:Y:S04]  /*229d0*/  LDL.LU R80, [R1+0x4b4] ;  /* 0x0004b40001507983 */ /* 0x000ee80000300800 */
[----:B------:R0:W-:Y:S04]  /*229e0*/  @!P5 STG.E.U8 desc[UR46][R162.64+0x71], R30 ;  /* 0x0000711ea200d986 */ /* 0x0001e8000c10112e */
[----:B------:R-:W4:Y:S01]  /*229f0*/  @!P3 LDG.E.U8 R60, desc[UR46][R22.64+0x70] ;  /* 0x0000702e163cb981 */ /* 0x000f22000c1e1100 */
[----:B------:R-:W-:-:S02]  /*22a00*/  @!P6 IADD3 R96, P1, P2, R3, R12, R9 ;  /* 0x0000000c0360e210 */ /* 0x000fc40007a3e009 */
[----:B------:R-:W-:Y:S01]  /*22a10*/  LOP3.LUT R0, R0, 0xfeffffff, RZ, 0xc0, !PT ;  /* 0xfeffffff00007812 */ /* 0x000fe200078ec0ff */
[----:B------:R-:W3:Y:S01]  /*22a20*/  LDL.LU R81, [R1+0x4b8] ;  /* 0x0004b80001517983 */ /* 0x000ee20000300800 */
[----:B------:R-:W-:Y:S02]  /*22a30*/  @!P6 IADD3.X R106, R4, R29, R8, P1, P2 ;  /* 0x0000001d046ae210 */ /* 0x000fe40000fe4408 */
[----:B------:R-:W-:Y:S01]  /*22a40*/  ISETP.LT.OR P2, PT, R27, 0xa2, !P0 ;  /* 0x000000a21b00780c */ /* 0x000fe20004741670 */
[----:B0-----:R-:W0:-:S12]  /*22a50*/  @!P3 LDC.64 R30, c[0x0][0x5c0] ;  /* 0x00017000ff1ebb82 */ /* 0x001e180000000a00 */
[----:B------:R-:W-:-:S04]  /*22a60*/  @!P2 IADD3 R98, P1, P5, R3, R12, R9 ;  /* 0x0000000c0362a210 */ /* 0x000fc80007d3e009 */
[----:B------:R-:W-:Y:S02]  /*22a70*/  @!P2 IADD3.X R102, R4, R29, R8, P1, P5 ;  /* 0x0000001d0466a210 */ /* 0x000fe40000fea408 */
[----:B------:R-:W-:Y:S02]  /*22a80*/  LOP3.LUT P5, RZ, R10, 0x200, RZ, 0xc0, !PT ;  /* 0x000002000aff7812 */ /* 0x000fe400078ac0ff */
[----:B------:R-:W-:Y:S02]  /*22a90*/  @P6 LOP3.LUT R0, R0, 0x1000000, RZ, 0xfc, !PT ;  /* 0x0100000000006812 */ /* 0x000fe400078efcff */
[----:B------:R-:W-:Y:S02]  /*22aa0*/  LOP3.LUT R28, R28, 0xfffffffd, RZ, 0xc0, !PT ;  /* 0xfffffffd1c1c7812 */ /* 0x000fe400078ec0ff */
[----:B------:R-:W-:Y:S02]  /*22ab0*/  ISETP.LT.OR P6, PT, R27, 0xa9, !P0 ;  /* 0x000000a91b00780c */ /* 0x000fe400047c1670 */
[----:B0-----:R-:W-:-:S05]  /*22ac0*/  @!P3 IADD3 R30, P1, R66, R30, RZ ;  /* 0x0000001e421eb210 */ /* 0x001fca0007f3e0ff */
[----:B------:R-:W-:Y:S02]  /*22ad0*/  @P5 LOP3.LUT R28, R28, 0x2, RZ, 0xfc, !PT ;  /* 0x000000021c1c5812 */ /* 0x000fe400078efcff */
[----:B------:R-:W-:Y:S02]  /*22ae0*/  ISETP.LT.OR P5, PT, R27, 0xaa, !P0 ;  /* 0x000000aa1b00780c */ /* 0x000fe400047a1670 */
[----:B------:R-:W-:Y:S02]  /*22af0*/  LOP3.LUT R11, R11, 0xdfffffff, RZ, 0xc0, !PT ;  /* 0xdfffffff0b0b7812 */ /* 0x000fe400078ec0ff */
[----:B------:R-:W-:Y:S01]  /*22b00*/  LOP3.LUT R0, R0, 0xefffffff, RZ, 0xc0, !PT ;  /* 0xefffffff00007812 */ /* 0x000fe200078ec0ff */
[----:B------:R-:W-:Y:S01]  /*22b10*/  @!P3 IMAD.X R31, R70, 0x1, R31, P1 ;  /* 0x00000001461fb824 */ /* 0x000fe200008e061f */
[----:B------:R-:W-:Y:S02]  /*22b20*/  @P2 LOP3.LUT R11, R11, 0x20000000, RZ, 0xfc, !PT ;  /* 0x200000000b0b2812 */ /* 0x000fe400078efcff */
[----:B------:R-:W-:-:S02]  /*22b30*/  @!P6 IADD3 R97, P1, P2, R3, R12, R9 ;  /* 0x0000000c0361e210 */ /* 0x000fc40007a3e009 */
[----:B------:R-:W-:Y:S02]  /*22b40*/  @P6 LOP3.LUT R0, R0, 0x10000000, RZ, 0xfc, !PT ;  /* 0x1000000000006812 */ /* 0x000fe400078efcff */
[----:B------:R-:W-:Y:S02]  /*22b50*/  @!P6 IADD3.X R99, R4, R29, R8, P1, P2 ;  /* 0x0000001d0463e210 */ /* 0x000fe40000fe4408 */
[----:B------:R-:W-:-:S04]  /*22b60*/  LOP3.LUT R0, R0, 0xf7ffffff, RZ, 0xc0, !PT ;  /* 0xf7ffffff00007812 */ /* 0x000fc800078ec0ff */
[----:B------:R-:W-:Y:S02]  /*22b70*/  @P5 LOP3.LUT R0, R0, 0x8000000, RZ, 0xfc, !PT ;  /* 0x0800000000005812 */ /* 0x000fe400078efcff */
[----:B----4-:R-:W-:-:S04]  /*22b80*/  LOP3.LUT R60, R60, 0xff, RZ, 0xc0, !PT ;  /* 0x000000ff3c3c7812 */ /* 0x010fc800078ec0ff */
[----:B------:R-:W-:-:S05]  /*22b90*/  F2FP.F16.E4M3.UNPACK_B R60, R60 ;  /* 0x0000003cff3c723e */ /* 0x000fca00020006ff */
[----:B------:R-:W-:-:S05]  /*22ba0*/  HADD2.F32 R60, -RZ, R60.H0_H0 ;  /* 0x2000003cff3c7230 */ /* 0x000fca0000004100 */
[----:B------:R-:W-:-:S04]  /*22bb0*/  FMUL R60, R60, UR40 ;  /* 0x000000283c3c7c20 */ /* 0x000fc80008400000 */
[----:B------:R-:W-:-:S05]  /*22bc0*/  FFMA R60, R95, UR41, R60 ;  /* 0x000000295f3c7c23 */ /* 0x000fca000800003c */
[----:B------:R-:W-:-:S05]  /*22bd0*/  F2FP.SATFINITE.E4M3.F32.PACK_AB_MERGE_C R60, RZ, R60, RZ ;  /* 0x0000003cff3c723e */ /* 0x000fca00048070ff */
[----:B------:R0:W-:Y:S01]  /*22be0*/  @!P3 STG.E.U8 desc[UR46][R30.64+0x70], R60 ;  /* 0x0000703c1e00b986 */ /* 0x0001e2000c10112e */
[----:B------:R-:W-:-:S04]  /*22bf0*/  @!P5 IADD3 R95, P1, P3, R3, R12, R9 ;  /* 0x0000000c035fd210 */ /* 0x000fc80007b3e009 */
[----:B------:R-:W-:Y:S02]  /*22c00*/  @!P5 IADD3.X R94, R4, R29, R8, P1, P3 ;  /* 0x0000001d045ed210 */ /* 0x000fe40000fe6408 */
[C---:B------:R-:W-:Y:S02]  /*22c10*/  LOP3.LUT P5, RZ, R28.reuse, 0x2, RZ, 0xc0, !PT ;  /* 0x000000021cff7812 */ /* 0x040fe400078ac0ff */
[----:B------:R-:W-:Y:S02]  /*22c20*/  LOP3.LUT P1, RZ, R28, 0x1, RZ, 0xc0, !PT ;  /* 0x000000011cff7812 */ /* 0x000fe4000782c0ff */
[----:B------:R-:W-:Y:S01]  /*22c30*/  PRMT R28, RZ, 0x7610, R28 ;  /* 0x00007610ff1c7816 */ /* 0x000fe2000000001c */
[----:B0-----:R-:W0:Y:S05]  /*22c40*/  @!P4 LDC.64 R30, c[0x0][0x5c0] ;  /* 0x00017000ff1ecb82 */ /* 0x001e2a0000000a00 */
[----:B------:R-:W4:Y:S01]  /*22c50*/  @!P4 LDG.E.U8 R28, desc[UR46][R22.64+0x71] ;  /* 0x0000712e161cc981 */ /* 0x000f22000c1e1100 */
[----:B0-----:R-:W-:-:S05]  /*22c60*/  @!P4 IADD3 R30, P6, R62, R30, RZ ;  /* 0x0000001e3e1ec210 */ /* 0x001fca0007fde0ff */
[----:B------:R-:W-:Y:S01]  /*22c70*/  @!P4 IMAD.X R31, R68, 0x1, R31, P6 ;  /* 0x00000001441fc824 */ /* 0x000fe200030e061f */
[----:B----4-:R-:W-:-:S04]  /*22c80*/  LOP3.LUT R28, R28, 0xff, RZ, 0xc0, !PT ;  /* 0x000000ff1c1c7812 */ /* 0x010fc800078ec0ff */
[----:B------:R-:W-:-:S05]  /*22c90*/  F2FP.F16.E4M3.UNPACK_B R28, R28 ;  /* 0x0000001cff1c723e */ /* 0x000fca00020006ff */
[----:B------:R-:W-:-:S05]  /*22ca0*/  HADD2.F32 R28, -RZ, R28.H0_H0 ;  /* 0x2000001cff1c7230 */ /* 0x000fca0000004100 */
[----:B------:R-:W-:-:S04]  /*22cb0*/  FMUL R28, R28, UR40 ;  /* 0x000000281c1c7c20 */ /* 0x000fc80008400000 */
[----:B--2---:R-:W-:-:S05]  /*22cc0*/  FFMA R28, R90, UR41, R28 ;  /* 0x000000295a1c7c23 */ /* 0x004fca000800001c */
[----:B------:R-:W-:-:S05]  /*22cd0*/  F2FP.SATFINITE.E4M3.F32.PACK_AB_MERGE_C R28, RZ, R28, RZ ;  /* 0x0000001cff1c723e */ /* 0x000fca00048070ff */
[----:B------:R0:W-:Y:S02]  /*22ce0*/  @!P4 STG.E.U8 desc[UR46][R30.64+0x71], R28 ;  /* 0x0000711c1e00c986 */ /* 0x0001e4000c10112e */
[----:B0-----:R-:W-:-:S06]  /*22cf0*/  PRMT R28, RZ, 0x7610, R28 ;  /* 0x00007610ff1c7816 */ /* 0x001fcc000000001c */
[----:B------:R-:W2:Y:S01]  /*22d00*/  @!P5 LDG.E.U8 R28, desc[UR46][R20.64+0x78] ;  /* 0x0000782e141cd981 */ /* 0x000ea2000c1e1100 */
[----:B------:R-:W-:Y:S02]  /*22d10*/  LOP3.LUT P2, RZ, R10, 0x100, RZ, 0xc0, !PT ;  /* 0x000001000aff7812 */ /* 0x000fe4000784c0ff */
[----:B--2---:R-:W-:-:S04]  /*22d20*/  LOP3.LUT R28, R28, 0xff, RZ, 0xc0, !PT ;  /* 0x000000ff1c1c7812 */ /* 0x004fc800078ec0ff */
[----:B------:R-:W-:-:S05]  /*22d30*/  F2FP.F16.E4M3.UNPACK_B R28, R28 ;  /* 0x0000001cff1c723e */ /* 0x000fca00020006ff */
[----:B------:R-:W-:-:S05]  /*22d40*/  HADD2.F32 R28, -RZ, R28.H0_H0 ;  /* 0x2000001cff1c7230 */ /* 0x000fca0000004100 */
[----:B------:R-:W-:-:S04]  /*22d50*/  FMUL R28, R28, UR40 ;  /* 0x000000281c1c7c20 */ /* 0x000fc80008400000 */
[----:B---3--:R-:W-:Y:S01]  /*22d60*/  FFMA R28, R80, UR41, R28 ;  /* 0x00000029501c7c23 */ /* 0x008fe2000800001c */
[----:B------:R-:W-:Y:S01]  /*22d70*/  ISETP.LT.OR P6, PT, R27, 0xb1, !P0 ;  /* 0x000000b11b00780c */ /* 0x000fe200047c1670 */
[----:B------:R-:W2:Y:S03]  /*22d80*/  LDL.LU R80, [R1+0x4bc] ;  /* 0x0004bc0001507983 */ /* 0x000ea60000300800 */
[----:B------:R-:W-:Y:S01]  /*22d90*/  F2FP.SATFINITE.E4M3.F32.PACK_AB_MERGE_C R28, RZ, R28, RZ ;  /* 0x0000001cff1c723e */ /* 0x000fe200048070ff */
[----:B------:R-:W3:Y:S04]  /*22da0*/  LDL.LU R159, [R1+0x4c0] ;  /* 0x0004c000019f7983 */ /* 0x000ee80000300800 */
[----:B------:R0:W-:Y:S01]  /*22db0*/  @!P5 STG.E.U8 desc[UR46][R170.64+0x78], R28 ;  /* 0x0000781caa00d986 */ /* 0x0001e2000c10112e */
[----:B------:R-:W-:-:S03]  /*22dc0*/  LOP3.LUT R0, R0, 0xfbffffff, RZ, 0xc0, !PT ;  /* 0xfbffffff00007812 */ /* 0x000fc600078ec0ff */
[----:B------:R-:W-:Y:S01]  /*22dd0*/  @!P6 IADD3 R90, P4, P3, R3, R12, R9 ;  /* 0x0000000c035ae210 */ /* 0x000fe20007b9e009 */
[----:B------:R-:W4:Y:S01]  /*22de0*/  LDL.LU R161, [R1+0x4c4] ;  /* 0x0004c40001a17983 */ /* 0x000f220000300800 */
[----:B0-----:R-:W-:-:S06]  /*22df0*/  PRMT R28, RZ, 0x7610, R28 ;  /* 0x00007610ff1c7816 */ /* 0x001fcc000000001c */
[----:B------:R-:W2:Y:S01]  /*22e00*/  @!P2 LDG.E.U8 R28, desc[UR46][R20.64+0x79] ;  /* 0x0000792e141ca981 */ /* 0x000ea2000c1e1100 */
[----:B------:R-:W-:Y:S02]  /*22e10*/  @P6 LOP3.LUT R0, R0, 0x4000000, RZ, 0xfc, !PT ;  /* 0x0400000000006812 */ /* 0x000fe400078efcff */
[----:B------:R-:W-:Y:S02]  /*22e20*/  @!P6 IADD3.X R87, R4, R29, R8, P4, P3 ;  /* 0x0000001d0457e210 */ /* 0x000fe400027e6408 */
[C---:B------:R-:W-:Y:S02]  /*22e30*/  ISETP.LT.OR P6, PT, R27.reuse, 0xb2, !P0 ;  /* 0x000000b21b00780c */ /* 0x040fe400047c1670 */
[----:B------:R-:W-:Y:S02]  /*22e40*/  ISETP.LT.OR P5, PT, R27, 0xb9, !P0 ;  /* 0x000000b91b00780c */ /* 0x000fe400047a1670 */
[----:B------:R-:W-:-:S09]  /*22e50*/  LOP3.LUT R0, R0, 0xdfffffff, RZ, 0xc0, !PT ;  /* 0xdfffffff00007812 */ /* 0x000fd200078ec0ff */
[CCC-:B------:R-:W-:Y:S02]  /*22e60*/  @!P6 IADD3 R86, P4, P3, R3.reuse, R12.reuse, R9.reuse ;  /* 0x0000000c0356e210 */ /* 0x1c0fe40007b9e009 */
[----:B------:R-:W-:Y:S02]  /*22e70*/  @P6 LOP3.LUT R0, R0, 0x20000000, RZ, 0xfc, !PT ;  /* 0x2000000000006812 */ /* 0x000fe400078efcff */
[----:B------:R-:W-:Y:S02]  /*22e80*/  @!P6 IADD3.X R85, R4, R29, R8, P4, P3 ;  /* 0x0000001d0455e210 */ /* 0x000fe400027e6408 */
[----:B------:R-:W-:Y:S02]  /*22e90*/  LOP3.LUT R0, R0, 0xbfffffff, RZ, 0xc0, !PT ;  /* 0xbfffffff00007812 */ /* 0x000fe400078ec0ff */
[----:B------:R-:W-:Y:S02]  /*22ea0*/  @!P5 IADD3 R84, P4, P3, R3, R12, R9 ;  /* 0x0000000c0354d210 */ /* 0x000fe40007b9e009 */
[----:B------:R-:W-:-:S02]  /*22eb0*/  @P5 LOP3.LUT R0, R0, 0x40000000, RZ, 0xfc, !PT ;  /* 0x4000000000005812 */ /* 0x000fc400078efcff */
[----:B------:R-:W-:Y:S02]  /*22ec0*/  @!P5 IADD3.X R83, R4, R29, R8, P4, P3 ;  /* 0x0000001d0453d210 */ /* 0x000fe400027e6408 */
[----:B------:R-:W-:Y:S02]  /*22ed0*/  LOP3.LUT P5, RZ, R11, 0x40000000, RZ, 0xc0, !PT ;  /* 0x400000000bff7812 */ /* 0x000fe400078ac0ff */
[----:B--2---:R-:W-:-:S11]  /*22ee0*/  LOP3.LUT R28, R28, 0xff, RZ, 0xc0, !PT ;  /* 0x000000ff1c1c7812 */ /* 0x004fd600078ec0ff */
[----:B------:R-:W0:Y:S01]  /*22ef0*/  @!P5 LDC.64 R30, c[0x0][0x5c0] ;  /* 0x00017000ff1edb82 */ /* 0x000e220000000a00 */
[----:B------:R-:W-:-:S05]  /*22f00*/  F2FP.F16.E4M3.UNPACK_B R28, R28 ;  /* 0x0000001cff1c723e */ /* 0x000fca00020006ff */
[----:B------:R-:W-:-:S05]  /*22f10*/  HADD2.F32 R28, -RZ, R28.H0_H0 ;  /* 0x2000001cff1c7230 */ /* 0x000fca0000004100 */
[----:B------:R-:W-:-:S04]  /*22f20*/  FMUL R28, R28, UR40 ;  /* 0x000000281c1c7c20 */ /* 0x000fc80008400000 */
[----:B------:R-:W-:-:S05]  /*22f30*/  FFMA R28, R81, UR41, R28 ;  /* 0x00000029511c7c23 */ /* 0x000fca000800001c */
[----:B------:R-:W-:-:S05]  /*22f40*/  F2FP.SATFINITE.E4M3.F32.PACK_AB_MERGE_C R28, RZ, R28, RZ ;  /* 0x0000001cff1c723e */ /* 0x000fca00048070ff */
[----:B------:R1:W-:Y:S02]  /*22f50*/  @!P2 STG.E.U8 desc[UR46][R172.64+0x79], R28 ;  /* 0x0000791cac00a986 */ /* 0x0003e4000c10112e */
[----:B-1----:R-:W-:-:S06]  /*22f60*/  PRMT R28, RZ, 0x7610, R28 ;  /* 0x00007610ff1c7816 */ /* 0x002fcc000000001c */
[----:B------:R-:W2:Y:S01]  /*22f70*/  @!P5 LDG.E.U8 R28, desc[UR46][R22.64+0x78] ;  /* 0x0000782e161cd981 */ /* 0x000ea2000c1e1100 */
        /* <DEDUP_REMOVED lines=13> */
[----:B0-----:R-:W-:Y:S01]  /*23050*/  PRMT R28, RZ, 0x7610, R28 ;  /* 0x00007610ff1c7816 */ /* 0x001fe2000000001c */
[----:B------:R-:W0:Y:S05]  /*23060*/  @!P6 LDC.64 R30, c[0x0][0x5c0] ;  /* 0x00017000ff1eeb82 */ /* 0x000e2a0000000a00 */
[----:B------:R-:W2:Y:S01]  /*23070*/  @!P6 LDG.E.U8 R28, desc[UR46][R22.64+0x79] ;  /* 0x0000792e161ce981 */ /* 0x000ea2000c1e1100 */
[----:B------:R-:W-:Y:S02]  /*23080*/  ISETP.LT.OR P2, PT, R27, 0xc1, !P1 ;  /* 0x000000c11b00780c */ /* 0x000fe40004f41670 */
[----:B------:R-:W-:-:S04]  /*23090*/  LOP3.LUT R11, R11, 0xfdffffff, RZ, 0xc0, !PT ;  /* 0xfdffffff0b0b7812 */ /* 0x000fc800078ec0ff */
[----:B------:R-:W-:-:S07]  /*230a0*/  @P0 LOP3.LUT R11, R11, 0x2000000, RZ, 0xfc, !PT ;  /* 0x020000000b0b0812 */ /* 0x000fce00078efcff */
[----:B------:R-:W-:-:S04]  /*230b0*/  @!P2 IADD3 R80, P0, P4, R3, R12, R7 ;  /* 0x0000000c0350a210 */ /* 0x000fc80007c1e007 */
[----:B------:R-:W-:Y:S02]  /*230c0*/  @!P2 IADD3.X R78, R4, R29, R6, P0, P4 ;  /* 0x0000001d044ea210 */ /* 0x000fe400007e8406 */
[----:B0-----:R-:W-:Y:S02]  /*230d0*/  @!P6 IADD3 R30, P0, R67, R30, RZ ;  /* 0x0000001e431ee210 */ /* 0x001fe40007f1e0ff */
[----:B------:R-:W-:-:S03]  /*230e0*/  ISETP.LT.OR P2, PT, R27, 0xc2, !P1 ;  /* 0x000000c21b00780c */ /* 0x000fc60004f41670 */
[----:B------:R-:W-:Y:S01]  /*230f0*/  @!P6 IMAD.X R31, R69, 0x1, R31, P0 ;  /* 0x00000001451fe824 */ /* 0x000fe200000e061f */
[----:B------:R-:W-:-:S09]  /*23100*/  ISETP.LT.OR P0, PT, R27, 0xc9, !P1 ;  /* 0x000000c91b00780c */ /* 0x000fd20004f01670 */
[----:B------:R-:W-:-:S04]  /*23110*/  @!P2 IADD3 R74, P5, P4, R3, R12, R7 ;  /* 0x0000000c034aa210 */ /* 0x000fc80007cbe007 */
[-CC-:B------:R-:W-:Y:S02]  /*23120*/  @!P2 IADD3.X R70, R4, R29.reuse, R6.reuse, P5, P4 ;  /* 0x0000001d0446a210 */ /* 0x180fe40002fe8406 */
[----:B------:R-:W-:Y:S02]  /*23130*/  @!P0 IADD3 R68, P5, P4, R3, R12, R7 ;  /* 0x0000000c03448210 */ /* 0x000fe40007cbe007 */
[----:B------:R-:W-:Y:S02]  /*23140*/  ISETP.GE.AND P2, PT, R26, 0x1, PT ;  /* 0x000000011a00780c */ /* 0x000fe40003f46270 */
[----:B------:R-:W-:Y:S02]  /*23150*/  @!P0 IADD3.X R67, R4, R29, R6, P5, P4 ;  /* 0x0000001d04438210 */ /* 0x000fe40002fe8406 */
[----:B------:R-:W-:Y:S02]  /*23160*/  ISETP.LT.OR P4, PT, R27, 0x81, !P2 ;  /* 0x000000811b00780c */ /* 0x000fe40005781670 */
[----:B--2---:R-:W-:-:S04]  /*23170*/  LOP3.LUT R28, R28, 0xff, RZ, 0xc0, !PT ;  /* 0x000000ff1c1c7812 */ /* 0x004fc800078ec0ff */
[----:B------:R-:W-:-:S05]  /*23180*/  F2FP.F16.E4M3.UNPACK_B R28, R28 ;  /* 0x0000001cff1c723e */ /* 0x000fca00020006ff */
[----:B------:R-:W-:-:S05]  /*23190*/  HADD2.F32 R28, -RZ, R28.H0_H0 ;  /* 0x2000001cff1c7230 */ /* 0x000fca0000004100 */
[----:B------:R-:W-:-:S04]  /*231a0*/  FMUL R28, R28, UR40 ;  /* 0x000000281c1c7c20 */ /* 0x000fc80008400000 */
[----:B---3--:R-:W-:Y:S02]  /*231b0*/  FFMA R28, R159, UR41, R28 ;  /* 0x000000299f1c7c23 */ /* 0x008fe4000800001c */
[----:B------:R-:W2:Y:S03]  /*231c0*/  LDL.LU R159, [R1+0x4c8] ;  /* 0x0004c800019f7983 */ /* 0x000ea60000300800 */
[----:B------:R-:W-:-:S05]  /*231d0*/  F2FP.SATFINITE.E4M3.F32.PACK_AB_MERGE_C R28, RZ, R28, RZ ;  /* 0x0000001cff1c723e */ /* 0x000fca00048070ff */
        /* <DEDUP_REMOVED lines=14> */
[----:B------:R0:W-:Y:S01]  /*232c0*/  @!P4 STG.E.U8 desc[UR46][R30.64+0x80], R28 ;  /* 0x0000801c1e00c986 */ /* 0x0001e2000c10112e */
[----:B------:R-:W-:Y:S02]  /*232d0*/  ISETP.LT.OR P4, PT, R27, 0x82, !P2 ;  /* 0x000000821b00780c */ /* 0x000fe40005781670 */
[----:B0-----:R-:W-:-:S11]  /*232e0*/  PRMT R28, RZ, 0x7610, R28 ;  /* 0x00007610ff1c7816 */ /* 0x001fd6000000001c */
[----:B------:R-:W0:Y:S01]  /*232f0*/  @!P4 LDC.64 R30, c[0x0][0x5c0] ;  /* 0x00017000ff1ecb82 */ /* 0x000e220000000a00 */
[----:B------:R-:W4:Y:S01]  /*23300*/  @!P4 LDG.E.U8 R28, desc[UR46][R24.64+0x81] ;  /* 0x0000812e181cc981 */ /* 0x000f22000c1e1100 */
[----:B------:R-:W-:Y:S02]  /*23310*/  @P3 LOP3.LUT R11, R11, 0x8000000, RZ, 0xfc, !PT ;  /* 0x080000000b0b3812 */ /* 0x000fe400078efcff */
[----:B------:R-:W-:Y:S02]  /*23320*/  LOP3.LUT P3, RZ, R10, 0x40000, RZ, 0xc0, !PT ;  /* 0x000400000aff7812 */ /* 0x000fe4000786c0ff */
        /* <DEDUP_REMOVED lines=9> */
[----:B------:R-:W-:Y:S01]  /*233c0*/  F2FP.SATFINITE.E4M3.F32.PACK_AB_MERGE_C R28, RZ, R28, RZ ;  /* 0x0000001cff1c723e */ /* 0x000fe200048070ff */
[----:B------:R-:W4:Y:S04]  /*233d0*/  LDL.LU R160, [R1+0x4d4] ;  /* 0x0004d40001a07983 */ /* 0x000f280000300800 */
[----:B------:R0:W-:Y:S02]  /*233e0*/  @!P4 STG.E.U8 desc[UR46][R30.64+0x81], R28 ;  /* 0x0000811c1e00c986 */ /* 0x0001e4000c10112e */
[----:B0-----:R-:W-:-:S06]  /*233f0*/  PRMT R28, RZ, 0x7610, R28 ;  /* 0x00007610ff1c7816 */ /* 0x001fcc000000001c */
[----:B------:R-:W3:Y:S01]  /*23400*/  @!P3 LDG.E.U8 R28, desc[UR46][R14.64+0x80] ;  /* 0x0000802e0e1cb981 */ /* 0x000ee2000c1e1100 */
[----:B------:R-:W-:Y:S02]  /*23410*/  PRMT R30, RZ, 0x7610, R30 ;  /* 0x00007610ff1e7816 */ /* 0x000fe4000000001e */
[----:B------:R-:W-:Y:S02]  /*23420*/  ISETP.LT.OR P0, PT, R27, 0xca, !P1 ;  /* 0x000000ca1b00780c */ /* 0x000fe40004f01670 */
[----:B---3--:R-:W-:-:S04]  /*23430*/  LOP3.LUT R28, R28, 0xff, RZ, 0xc0, !PT ;  /* 0x000000ff1c1c7812 */ /* 0x008fc800078ec0ff */
[----:B------:R-:W-:-:S05]  /*23440*/  F2FP.F16.E4M3.UNPACK_B R28, R28 ;  /* 0x0000001cff1c723e */ /* 0x000fca00020006ff */
[----:B------:R-:W-:-:S05]  /*23450*/  HADD2.F32 R28, -RZ, R28.H0_H0 ;  /* 0x2000001cff1c7230 */ /* 0x000fca0000004100 */
[----:B------:R-:W-:-:S04]  /*23460*/  FMUL R28, R28, UR40 ;  /* 0x000000281c1c7c20 */ /* 0x000fc80008400000 */
[----:B------:R-:W-:Y:S01]  /*23470*/  FFMA R28, R161, UR41, R28 ;  /* 0x00000029a11c7c23 */ /* 0x000fe2000800001c */
[----:B------:R-:W-:Y:S01]  /*23480*/  @!P0 IADD3 R66, P5, P4, R3, R12, R7 ;  /* 0x0000000c03428210 */ /* 0x000fe20007cbe007 */
[----:B------:R-:W3:Y:S03]  /*23490*/  LDL.LU R161, [R1+0x4d8] ;  /* 0x0004d80001a17983 */ /* 0x000ee60000300800 */
[----:B------:R-:W-:-:S05]  /*234a0*/  F2FP.SATFINITE.E4M3.F32.PACK_AB_MERGE_C R28, RZ, R28, RZ ;  /* 0x0000001cff1c723e */ /* 0x000fca00048070ff */
[----:B------:R0:W-:Y:S04]  /*234b0*/  @!P3 STG.E.U8 desc[UR46][R180.64+0x80], R28 ;  /* 0x0000801cb400b986 */ /* 0x0001e8000c10112e */
[----:B------:R-:W2:Y:S01]  /*234c0*/  @!P2 LDG.E.U8 R30, desc[UR46][R14.64+0x81] ;  /* 0x0000812e0e1ea981 */ /* 0x000ea2000c1e1100 */
[----:B------:R-:W-:Y:S02]  /*234d0*/  @!P0 IADD3.X R63, R4, R29, R6, P5, P4 ;  /* 0x0000001d043f8210 */ /* 0x000fe40002fe8406 */
[----:B------:R-:W-:-:S13]  /*234e0*/  ISETP.LT.OR P5, PT, R27, 0xd1, !P1 ;  /* 0x000000d11b00780c */ /* 0x000fda0004fa1670 */
[----:B------:R-:W-:-:S04]  /*234f0*/  @!P5 IADD3 R62, P6, P4, R3, R12, R7 ;  /* 0x0000000c033ed210 */ /* 0x000fc80007cde007 */
[----:B------:R-:W-:Y:S02]  /*23500*/  @!P5 IADD3.X R61, R4, R29, R6, P6, P4 ;  /* 0x0000001d043dd210 */ /* 0x000fe400037e8406 */
[----:B------:R-:W-:Y:S02]  /*23510*/  ISETP.LT.OR P4, PT, R27, 0xd2, !P1 ;  /* 0x000000d21b00780c */ /* 0x000fe40004f81670 */
[----:B------:R-:W-:-:S04]  /*23520*/  LOP3.LUT R11, R11, 0xfbffffff, RZ, 0xc0, !PT ;  /* 0xfbffffff0b0b7812 */ /* 0x000fc800078ec0ff */
[----:B------:R-:W-:-:S07]  /*23530*/  @P0 LOP3.LUT R11, R11, 0x4000000, RZ, 0xfc, !PT ;  /* 0x040000000b0b0812 */ /* 0x000fce00078efcff */
[----:B------:R-:W-:-:S04]  /*23540*/  @!P4 IADD3 R60, P0, P6, R3, R12, R7 ;  /* 0x0000000c033cc210 */ /* 0x000fc80007e1e007 */
[----:B0-----:R-:W-:Y:S02]  /*23550*/  @!P4 IADD3.X R28, R4, R29, R6, P0, P6 ;  /* 0x0000001d041cc210 */ /* 0x001fe400007ec406 */
[----:B------:R-:W-:-:S04]  /*23560*/  ISETP.GE.AND P0, PT, R26, 0x1, PT ;  /* 0x000000011a00780c */ /* 0x000fc80003f06270 */
        /* <DEDUP_REMOVED lines=11> */
[----:B------:R-:W4:Y:S01]  /*23620*/  @!P6 LDG.E.U8 R69, desc[UR46][R24.64+0x88] ;  /* 0x0000882e1845e981 */ /* 0x000f22000c1e1100 */
[----:B0-----:R-:W0:Y:S02]  /*23630*/  @!P6 LDC.64 R30, c[0x0][0x5c0] ;  /* 0x00017000ff1eeb82 */ /* 0x001e240000000a00 */
[----:B0-----:R-:W-:-:S05]  /*23640*/  @!P6 IADD3 R30, P2, R12, R30, RZ ;  /* 0x0000001e0c1ee210 */ /* 0x001fca0007f5e0ff */
[----:B------:R-:W-:Y:S01]  /*23650*/  @!P6 IMAD.X R31, R29, 0x1, R31, P2 ;  /* 0x000000011d1fe824 */ /* 0x000fe200010e061f */
[----:B----4-:R-:W-:-:S04]  /*23660*/  LOP3.LUT R69, R69, 0xff, RZ, 0xc0, !PT ;  /* 0x000000ff45457812 */ /* 0x010fc800078ec0ff */
[----:B------:R-:W-:-:S05]  /*23670*/  F2FP.F16.E4M3.UNPACK_B R69, R69 ;  /* 0x00000045ff45723e */ /* 0x000fca00020006ff */
[----:B------:R-:W-:-:S05]  /*23680*/  HADD2.F32 R69, -RZ, R69.H0_H0 ;  /* 0x20000045ff457230 */ /* 0x000fca0000004100 */
[----:B------:R-:W-:-:S04]  /*23690*/  FMUL R69, R69, UR40 ;  /* 0x0000002845457c20 */ /* 0x000fc80008400000 */
[----:B------:R-:W-:Y:S01]  /*236a0*/  FFMA R69, R160, UR41, R69 ;  /* 0x00000029a0457c23 */ /* 0x000fe20008000045 */
[----:B------:R-:W-:Y:S01]  /*236b0*/  @P5 LOP3.LUT R11, R11, 0x10000000, RZ, 0xfc, !PT ;  /* 0x100000000b0b5812 */ /* 0x000fe200078efcff */
[----:B------:R-:W4:Y:S03]  /*236c0*/  LDL.LU R160, [R1+0x4e0] ;  /* 0x0004e00001a07983 */ /* 0x000f260000300800 */
[----:B------:R-:W-:-:S05]  /*236d0*/  F2FP.SATFINITE.E4M3.F32.PACK_AB_MERGE_C R69, RZ, R69, RZ ;  /* 0x00000045ff45723e */ /* 0x000fca00048070ff */
[----:B------:R0:W-:Y:S01]  /*236e0*/  @!P6 STG.E.U8 desc[UR46][R30.64+0x88], R69 ;  /* 0x000088451e00e986 */ /* 0x0001e2000c10112e */
[----:B------:R-:W-:Y:S02]  /*236f0*/  ISETP.LT.OR P6, PT, R27, 0x8a, !P0 ;  /* 0x0000008a1b00780c */ /* 0x000fe400047c1670 */
[----:B0-----:R-:W-:-:S11]  /*23700*/  PRMT R69, RZ, 0x7610, R69 ;  /* 0x00007610ff457816 */ /* 0x001fd60000000045 */
[----:B------:R-:W0:Y:S01]  /*23710*/  @!P6 LDC.64 R30, c[0x0][0x5c0] ;  /* 0x00017000ff1eeb82 */ /* 0x000e220000000a00 */
[----:B------:R-:W3:Y:S01]  /*23720*/  @!P6 LDG.E.U8 R69, desc[UR46][R24.64+0x89] ;  /* 0x0000892e1845e981 */ /* 0x000ee2000c1e1100 */
[----:B------:R-:W-:Y:S02]  /*23730*/  LOP3.LUT P3, RZ, R10, 0x10000, RZ, 0xc0, !PT ;  /* 0x000100000aff7812 */ /* 0x000fe4000786c0ff */
        /* <DEDUP_REMOVED lines=11> */
[----:B0-----:R-:W-:-:S06]  /*237f0*/  PRMT R30, RZ, 0x7610, R30 ;  /* 0x00007610ff1e7816 */ /* 0x001fcc000000001e */
[----:B------:R-:W2:Y:S02]  /*23800*/  @!P3 LDG.E.U8 R30, desc[UR46][R14.64+0x88] ;  /* 0x0000882e0e1eb981 */ /* 0x000ea4000c1e1100 */
[----:B--2---:R-:W-:-:S04]  /*23810*/  LOP3.LUT R30, R30, 0xff, RZ, 0xc0, !PT ;  /* 0x000000ff1e1e7812 */ /* 0x004fc800078ec0ff */
[----:B------:R-:W-:-:S05]  /*23820*/  F2FP.F16.E4M3.UNPACK_B R30, R30 ;  /* 0x0000001eff1e723e */ /* 0x000fca00020006ff */
[----:B------:R-:W-:-:S05]  /*23830*/  HADD2.F32 R30, -RZ, R30.H0_H0 ;  /* 0x2000001eff1e7230 */ /* 0x000fca0000004100 */
[----:B------:R-:W-:-:S04]  /*23840*/  FMUL R30, R30, UR40 ;  /* 0x000000281e1e7c20 */ /* 0x000fc80008400000 */
[----:B------:R-:W-:Y:S01]  /*23850*/  FFMA R30, R159, UR41, R30 ;  /* 0x000000299f1e7c23 */ /* 0x000fe2000800001e */
[----:B------:R-:W-:Y:S01]  /*23860*/  ISETP.LT.OR P6, PT, R27, 0x91, !P0 ;  /* 0x000000911b00780c */ /* 0x000fe200047c1670 */
[----:B------:R-:W2:Y:S03]  /*23870*/  LDL.LU R159, [R1+0x4e8] ;  /* 0x0004e800019f7983 */ /* 0x000ea60000300800 */
[----:B------:R-:W-:-:S05]  /*23880*/  F2FP.SATFINITE.E4M3.F32.PACK_AB_MERGE_C R30, RZ, R30, RZ ;  /* 0x0000001eff1e723e */ /* 0x000fca00048070ff */
[----:B------:R0:W-:Y:S02]  /*23890*/  @!P3 STG.E.U8 desc[UR46][R184.64+0x88], R30 ;  /* 0x0000881eb800b986 */ /* 0x0001e4000c10112e */
[----:B0-----:R-:W-:-:S06]  /*238a0*/  PRMT R30, RZ, 0x7610, R30 ;  /* 0x00007610ff1e7816 */ /* 0x001fcc000000001e */
[----:B------:R-:W4:Y:S01]  /*238b0*/  @!P2 LDG.E.U8 R30, desc[UR46][R14.64+0x89] ;  /* 0x0000892e0e1ea981 */ /* 0x000f22000c1e1100 */
[----:B------:R-:W-:Y:S02]  /*238c0*/  PRMT R69, RZ, 0x7610, R69 ;  /* 0x00007610ff457816 */ /* 0x000fe40000000045 */
[----:B----4-:R-:W-:-:S04]  /*238d0*/  LOP3.LUT R30, R30, 0xff, RZ, 0xc0, !PT ;  /* 0x000000ff1e1e7812 */ /* 0x010fc800078ec0ff */
[----:B------:R-:W-:-:S05]  /*238e0*/  F2FP.F16.E4M3.UNPACK_B R30, R30 ;  /* 0x0000001eff1e723e */ /* 0x000fca00020006ff */
[----:B------:R-:W-:-:S05]  /*238f0*/  HADD2.F32 R30, -RZ, R30.H0_H0 ;  /* 0x2000001eff1e7230 */ /* 0x000fca0000004100 */
[----:B------:R-:W-:-:S04]  /*23900*/  FMUL R30, R30, UR40 ;  /* 0x000000281e1e7c20 */ /* 0x000fc80008400000 */
[----:B------:R-:W-:Y:S01]  /*23910*/  FFMA R30, R160, UR41, R30 ;  /* 0x00000029a01e7c23 */ /* 0x000fe2000800001e */
[----:B------:R-:W-:Y:S01]  /*23920*/  LOP3.LUT P3, RZ, R10, 0x8000, RZ, 0xc0, !PT ;  /* 0x000080000aff7812 */ /* 0x000fe2000786c0ff */
[----:B------:R-:W4:Y:S03]  /*23930*/  LDL.LU R160, [R1+0x4ec] ;  /* 0x0004ec0001a07983 */ /* 0x000f260000300800 */
[----:B------:R-:W-:-:S05]  /*23940*/  F2FP.SATFINITE.E4M3.F32.PACK_AB_MERGE_C R30, RZ, R30, RZ ;  /* 0x0000001eff1e723e */ /* 0x000fca00048070ff */
[----:B------:R0:W-:Y:S04]  /*23950*/  @!P2 STG.E.U8 desc[UR46][R182.64+0x89], R30 ;  /* 0x0000891eb600a986 */ /* 0x0001e8000c10112e */
[----:B------:R-:W3:Y:S01]  /*23960*/  @!P6 LDG.E.U8 R69, desc[UR46][R24.64+0x90] ;  /* 0x0000902e1845e981 */ /* 0x000ee2000c1e1100 */
[----:B0-----:R-:W0:Y:S02]  /*23970*/  @!P6 LDC.64 R30, c[0x0][0x5c0] ;  /* 0x00017000ff1eeb82 */ /* 0x001e240000000a00 */
        /* <DEDUP_REMOVED lines=25> */
[----:B0-----:R-:W-:-:S06]  /*23b10*/  PRMT R30, RZ, 0x7610, R30 ;  /* 0x00007610ff1e7816 */ /* 0x001fcc000000001e */
[----:B------:R-:W4:Y:S02]  /*23b20*/  @!P3 LDG.E.U8 R30, desc[UR46][R14.64+0x90] ;  /* 0x0000902e0e1eb981 */ /* 0x000f24000c1e1100 */
        /* <DEDUP_REMOVED lines=10> */
[----:B------:R-:W-:Y:S02]  /*23bd0*/  PRMT R69, RZ, 0x7610, R69 ;  /* 0x00007610ff457816 */ /* 0x000fe40000000045 */
[----:B----4-:R-:W-:-:S04]  /*23be0*/  LOP3.LUT R30, R30, 0xff, RZ, 0xc0, !PT ;  /* 0x000000ff1e1e7812 */ /* 0x010fc800078ec0ff */
[----:B------:R-:W-:-:S05]  /*23bf0*/  F2FP.F16.E4M3.UNPACK_B R30, R30 ;  /* 0x0000001eff1e723e */ /* 0x000fca00020006ff */
[----:B------:R-:W-:-:S05]  /*23c00*/  HADD2.F32 R30, -RZ, R30.H0_H0 ;  /* 0x2000001eff1e7230 */ /* 0x000fca0000004100 */
[----:B------:R-:W-:-:S04]  /*23c10*/  FMUL R30, R30, UR40 ;  /* 0x000000281e1e7c20 */ /* 0x000fc80008400000 */
[----:B---3--:R-:W-:Y:S02]  /*23c20*/  FFMA R30, R161, UR41, R30 ;  /* 0x00000029a11e7c23 */ /* 0x008fe4000800001e */
[----:B------:R-:W3:Y:S03]  /*23c30*/  LDL.LU R161, [R1+0x4f8] ;  /* 0x0004f80001a17983 */ /* 0x000ee60000300800 */
[----:B------:R-:W-:Y:S01]  /*23c40*/  F2FP.SATFINITE.E4M3.F32.PACK_AB_MERGE_C R30, RZ, R30, RZ ;  /* 0x0000001eff1e723e */ /* 0x000fe200048070ff */
[----:B------:R-:W4:Y:S04]  /*23c50*/  LDL.LU R165, [R1+0x4fc] ;  /* 0x0004fc0001a57983 */ /* 0x000f280000300800 */
[----:B------:R0:W-:Y:S04]  /*23c60*/  @!P2 STG.E.U8 desc[UR46][R188.64+0x91], R30 ;  /* 0x0000911ebc00a986 */ /* 0x0001e8000c10112e */
[----:B------:R-:W2:Y:S01]  /*23c70*/  @!P6 LDG.E.U8 R69, desc[UR46][R24.64+0x98] ;  /* 0x0000982e1845e981 */ /* 0x000ea2000c1e1100 */
[----:B0-----:R-:W0:Y:S02]  /*23c80*/  @!P6 LDC.64 R30, c[0x0][0x5c0] ;  /* 0x00017000ff1eeb82 */ /* 0x001e240000000a00 */
        /* <DEDUP_REMOVED lines=11> */
[----:B------:R0:W-:Y:S01]  /*23d40*/  @!P6 STG.E.U8 desc[UR46][R30.64+0x98], R69 ;  /* 0x000098451e00e986 */ /* 0x0001e2000c10112e */
[----:B------:R-:W-:-:S02]  /*23d50*/  ISETP.LT.OR P6, PT, R27, 0x9a, !P0 ;  /* 0x0000009a1b00780c */ /* 0x000fc400047c1670 */
        /* <DEDUP_REMOVED lines=14> */
[----:B------:R-:W-:Y:S02]  /*23e40*/  LOP3.LUT P6, RZ, R10, 0x1000, RZ, 0xc0, !PT ;  /* 0x000010000aff7812 */ /* 0x000fe400078cc0ff */
[----:B0-----:R-:W-:-:S11]  /*23e50*/  PRMT R30, RZ, 0x7610, R30 ;  /* 0x00007610ff1e7816 */ /* 0x001fd6000000001e */
        /* <DEDUP_REMOVED lines=25> */
[----:B------:R-:W-:Y:S01]  /*23ff0*/  FFMA R30, R160, UR41, R30 ;  /* 0x00000029a01e7c23 */ /* 0x000fe2000800001e */
[----:B------:R-:W-:Y:S01]  /*24000*/  ISETP.LT.OR P5, PT, R27, 0x81, !P1 ;  /* 0x000000811b00780c */ /* 0x000fe20004fa1670 */
[----:B------:R-:W4:Y:S03]  /*24010*/  LDL.LU R160, [R1+0x510] ;  /* 0x0005100001a07983 */ /* 0x000f260000300800 */
[----:B------:R-:W-:-:S05]  /*24020*/  F2FP.SATFINITE.E4M3.F32.PACK_AB_MERGE_C R30, RZ, R30, RZ ;  /* 0x0000001eff1e723e */ /* 0x000fca00048070ff */
[----:B------:R0:W-:Y:S02]  /*24030*/  @!P3 STG.E.U8 desc[UR46][R200.64+0x80], R30 ;  /* 0x0000801ec800b986 */ /* 0x0001e4000c10112e */
[----:B0-----:R-:W-:-:S06]  /*24040*/  PRMT R30, RZ, 0x7610, R30 ;  /* 0x00007610ff1e7816 */ /* 0x001fcc000000001e */
[----:B------:R-:W3:Y:S01]  /*24050*/  @!P2 LDG.E.U8 R30, desc[UR46][R16.64+0x81] ;  /* 0x0000812e101ea981 */ /* 0x000ee2000c1e1100 */
[----:B------:R-:W-:Y:S02]  /*24060*/  PRMT R69, RZ, 0x7610, R69 ;  /* 0x00007610ff457816 */ /* 0x000fe40000000045 */
        /* <DEDUP_REMOVED lines=10> */
[----:B0-----:R-:W-:-:S05]  /*24110*/  @!P5 IADD3 R30, P6, R116, R30, RZ ;  /* 0x0000001e741ed210 */ /* 0x001fca0007fde0ff */
[----:B------:R-:W-:Y:S01]  /*24120*/  @!P5 IMAD.X R31, R117, 0x1, R31, P6 ;  /* 0x00000001751fd824 */ /* 0x000fe200030e061f */
[----:B------:R-:W-:-:S13]  /*24130*/  ISETP.LT.OR P6, PT, R27, 0x81, !P1 ;  /* 0x000000811b00780c */ /* 0x000fda0004fc1670 */
[----:B------:R-:W2:Y:S01]  /*24140*/  @!P6 LDG.E.U8 R69, desc[UR46][R18.64+0x80] ;  /* 0x0000802e1245e981 */ /* 0x000ea2000c1e1100 */
[----:B------:R-:W-:Y:S02]  /*24150*/  ISETP.LT.OR P5, PT, R27, 0x82, !P1 ;  /* 0x000000821b00780c */ /* 0x000fe40004fa1670 */
[----:B--2---:R-:W-:-:S04]  /*24160*/  LOP3.LUT R69, R69, 0xff, RZ, 0xc0, !PT ;  /* 0x000000ff45457812 */ /* 0x004fc800078ec0ff */
[----:B------:R-:W-:-:S05]  /*24170*/  F2FP.F16.E4M3.UNPACK_B R69, R69 ;  /* 0x00000045ff45723e */ /* 0x000fca00020006ff */
[----:B------:R-:W-:-:S05]  /*24180*/  HADD2.F32 R69, -RZ, R69.H0_H0 ;  /* 0x20000045ff457230 */ /* 0x000fca0000004100 */
[----:B------:R-:W-:-:S04]  /*24190*/  FMUL R69, R69, UR40 ;  /* 0x0000002845457c20 */ /* 0x000fc80008400000 */
[----:B------:R-:W-:Y:S01]  /*241a0*/  FFMA R69, R159, UR41, R69 ;  /* 0x000000299f457c23 */ /* 0x000fe20008000045 */
[----:B------:R-:W-:Y:S01]  /*241b0*/  LOP3.LUT P2, RZ, R10, 0x20, RZ, 0xc0, !PT ;  /* 0x000000200aff7812 */ /* 0x000fe2000784c0ff */
[----:B------:R-:W2:Y:S03]  /*241c0*/  LDL.LU R159, [R1+0x518] ;  /* 0x00051800019f7983 */ /* 0x000ea60000300800 */
[----:B------:R-:W-:-:S05]  /*241d0*/  F2FP.SATFINITE.E4M3.F32.PACK_AB_MERGE_C R69, RZ, R69, RZ ;  /* 0x00000045ff45723e */ /* 0x000fca00048070ff */
[----:B------:R0:W-:Y:S02]  /*241e0*/  @!P6 STG.E.U8 desc[UR46][R30.64+0x80], R69 ;  /* 0x000080451e00e986 */ /* 0x0001e4000c10112e */
[----:B0-----:R-:W-:Y:S01]  /*241f0*/  PRMT R69, RZ, 0x7610, R69 ;  /* 0x00007610ff457816 */ /* 0x001fe20000000045 */
[----:B------:R-:W0:Y:S05]  /*24200*/  @!P5 LDC.64 R30, c[0x0][0x5c0] ;  /* 0x00017000ff1edb82 */ /* 0x000e2a0000000a00 */
[----:B------:R-:W4:Y:S01]  /*24210*/  @!P5 LDG.E.U8 R69, desc[UR46][R18.64+0x81] ;  /* 0x0000812e1245d981 */ /* 0x000f22000c1e1100 */
[----:B0-----:R-:W-:-:S05]  /*24220*/  @!P5 IADD3 R30, P6, R118, R30, RZ ;  /* 0x0000001e761ed210 */ /* 0x001fca0007fde0ff */
[----:B------:R-:W-:Y:S01]  /*24230*/  @!P5 IMAD.X R31, R120, 0x1, R31, P6 ;  /* 0x00000001781fd824 */ /* 0x000fe200030e061f */
[----:B----4-:R-:W-:-:S04]  /*24240*/  LOP3.LUT R69, R69, 0xff, RZ, 0xc0, !PT ;  /* 0x000000ff45457812 */ /* 0x010fc800078ec0ff */
[----:B------:R-:W-:-:S05]  /*24250*/  F2FP.F16.E4M3.UNPACK_B R69, R69 ;  /* 0x00000045ff45723e */ /* 0x000fca00020006ff */
[----:B------:R-:W-:-:S05]  /*24260*/  HADD2.F32 R69, -RZ, R69.H0_H0 ;  /* 0x20000045ff457230 */ /* 0x000fca0000004100 */
[----:B------:R-:W-:-:S04]  /*24270*/  FMUL R69, R69, UR40 ;  /* 0x0000002845457c20 */ /* 0x000fc80008400000 */
[----:B------:R-:W-:Y:S02]  /*24280*/  FFMA R69, R160, UR41, R69 ;  /* 0x00000029a0457c23 */ /* 0x000fe40008000045 */
[----:B------:R-:W4:Y:S03]  /*24290*/  LDL.LU R160, [R1+0x51c] ;  /* 0x00051c0001a07983 */ /* 0x000f260000300800 */
[----:B------:R-:W-:-:S05]  /*242a0*/  F2FP.SATFINITE.E4M3.F32.PACK_AB_MERGE_C R69, RZ, R69, RZ ;  /* 0x00000045ff45723e */ /* 0x000fca00048070ff */
[----:B------:R0:W-:Y:S02]  /*242b0*/  @!P5 STG.E.U8 desc[UR46][R30.64+0x81], R69 ;  /* 0x000081451e00d986 */ /* 0x0001e4000c10112e */
[----:B0-----:R-:W-:-:S06]  /*242c0*/  PRMT R30, RZ, 0x7610, R30 ;  /* 0x00007610ff1e7816 */ /* 0x001fcc000000001e */
[----:B------:R-:W3:Y:S02]  /*242d0*/  @!P3 LDG.E.U8 R30, desc[UR46][R16.64+0x88] ;  /* 0x0000882e101eb981 */ /* 0x000ee4000c1e1100 */
[----:B---3--:R-:W-:-:S04]  /*242e0*/  LOP3.LUT R30, R30, 0xff, RZ, 0xc0, !PT ;  /* 0x000000ff1e1e7812 */ /* 0x008fc800078ec0ff */
[----:B------:R-:W-:-:S05]  /*242f0*/  F2FP.F16.E4M3.UNPACK_B R30, R30 ;  /* 0x0000001eff1e723e */ /* 0x000fca00020006ff */
[----:B------:R-:W-:-:S05]  /*24300*/  HADD2.F32 R30, -RZ, R30.H0_H0 ;  /* 0x2000001eff1e7230 */ /* 0x000fca0000004100 */
[----:B------:R-:W-:-:S04]  /*24310*/  FMUL R30, R30, UR40 ;  /* 0x000000281e1e7c20 */ /* 0x000fc80008400000 */
[----:B------:R-:W-:Y:S01]  /*24320*/  FFMA R30, R161, UR41, R30 ;  /* 0x00000029a11e7c23 */ /* 0x000fe2000800001e */
[----:B------:R-:W-:Y:S01]  /*24330*/  ISETP.LT.OR P5, PT, R27, 0x89, !P1 ;  /* 0x000000891b00780c */ /* 0x000fe20004fa1670 */
[----:B------:R-:W3:Y:S03]  /*24340*/  LDL.LU R161, [R1+0x520] ;  /* 0x0005200001a17983 */ /* 0x000ee60000300800 */
[----:B------:R-:W-:-:S05]  /*24350*/  F2FP.SATFINITE.E4M3.F32.PACK_AB_MERGE_C R30, RZ, R30, RZ ;  /* 0x0000001eff1e723e */ /* 0x000fca00048070ff */
[----:B------:R0:W-:Y:S02]  /*24360*/  @!P3 STG.E.U8 desc[UR46][R204.64+0x88], R30 ;  /* 0x0000881ecc00b986 */ /* 0x0001e4000c10112e */
[----:B0-----:R-:W-:-:S06]  /*24370*/  PRMT R30, RZ, 0x7610, R30 ;  /* 0x00007610ff1e7816 */ /* 0x001fcc000000001e */
[----:B------:R-:W2:Y:S01]  /*24380*/  @!P2 LDG.E.U8 R30, desc[UR46][R16.64+0x89] ;  /* 0x0000892e101ea981 */ /* 0x000ea2000c1e1100 */
[----:B------:R-:W-:Y:S02]  /*24390*/  PRMT R69, RZ, 0x7610, R69 ;  /* 0x00007610ff457816 */ /* 0x000fe40000000045 */
        /* <DEDUP_REMOVED lines=9> */
[----:B0-----:R-:W0:Y:S02]  /*24430*/  @!P5 LDC.64 R30, c[0x0][0x5c0] ;  /* 0x00017000ff1edb82 */ /* 0x001e240000000a00 */
[----:B0-----:R-:W-:-:S05]  /*24440*/  @!P5 IADD3 R30, P6, R121, R30, RZ ;  /* 0x0000001e791ed210 */ /* 0x001fca0007fde0ff */
[----:B------:R-:W-:Y:S01]  /*24450*/  @!P5 IMAD.X R31, R122, 0x1, R31, P6 ;  /* 0x000000017a1fd824 */ /* 0x000fe200030e061f */
[----:B------:R-:W-:-:S13]  /*24460*/  ISETP.LT.OR P6, PT, R27, 0x89, !P1 ;  /* 0x000000891b00780c */ /* 0x000fda0004fc1670 */
[----:B------:R-:W4:Y:S01]  /*24470*/  @!P6 LDG.E.U8 R69, desc[UR46][R18.64+0x88] ;  /* 0x0000882e1245e981 */ /* 0x000f22000c1e1100 */
[----:B------:R-:W-:Y:S02]  /*24480*/  ISETP.LT.OR P5, PT, R27, 0x8a, !P1 ;  /* 0x0000008a1b00780c */ /* 0x000fe40004fa1670 */
        /* <DEDUP_REMOVED lines=18> */
[----:B------:R-:W-:Y:S02]  /*245b0*/  FFMA R69, R161, UR41, R69 ;  /* 0x00000029a1457c23 */ /* 0x000fe40008000045 */
        /* <DEDUP_REMOVED lines=26> */
[----:B0-----:R-:W0:Y:S02]  /*24760*/  @!P5 LDC.64 R30, c[0x0][0x5c0] ;  /* 0x00017000ff1edb82 */ /* 0x001e240000000a00 */
[----:B0-----:R-:W-:-:S05]  /*24770*/  @!P5 IADD3 R30, P6, R127, R30, RZ ;  /* 0x0000001e7f1ed210 */ /* 0x001fca0007fde0ff */
[----:B------:R-:W-:Y:S01]  /*24780*/  @!P5 IMAD.X R31, R130, 0x1, R31, P6 ;  /* 0x00000001821fd824 */ /* 0x000fe200030e061f */
[----:B------:R-:W-:-:S13]  /*24790*/  ISETP.LT.OR P6, PT, R27, 0x91, !P1 ;  /* 0x000000911b00780c */ /* 0x000fda0004fc1670 */
[----:B------:R-:W3:Y:S01]  /*247a0*/  @!P6 LDG.E.U8 R69, desc[UR46][R18.64+0x90] ;  /* 0x0000902e1245e981 */ /* 0x000ee2000c1e1100 */
[----:B------:R-:W-:Y:S02]  /*247b0*/  ISETP.LT.OR P5, PT, R27, 0x92, !P1 ;  /* 0x000000921b00780c */ /* 0x000fe40004fa1670 */
        /* <DEDUP_REMOVED lines=9> */
[----:B0-----:R-:W-:Y:S01]  /*24850*/  PRMT R69, RZ, 0x7610, R69 ;  /* 0x00007610ff457816 */ /* 0x001fe20000000045 */
[----:B------:R-:W0:Y:S05]  /*24860*/  @!P5 LDC.64 R30, c[0x0][0x5c0] ;  /* 0x00017000ff1edb82 */ /* 0x000e2a0000000a00 */
        /* <DEDUP_REMOVED lines=18> */
[----:B------:R-:W-:Y:S01]  /*24990*/  PRMT R69, RZ, 0x7610, R69 ;  /* 0x00007610ff457816 */ /* 0x000fe20000000045 */
[----:B------:R-:W4:Y:S03]  /*249a0*/  LDL.LU R160, [R1+0x540] ;  /* 0x0005400001a07983 */ /* 0x000f260000300800 */
        /* <DEDUP_REMOVED lines=9> */
[----:B------:R-:W-:Y:S02]  /*24a40*/  FFMA R30, R161, UR41, R30 ;  /* 0x00000029a11e7c23 */ /* 0x000fe4000800001e */
[----:B------:R-:W3:Y:S03]  /*24a50*/  LDL.LU R161, [R1+0x544] ;  /* 0x0005440001a17983 */ /* 0x000ee60000300800 */
[----:B------:R-:W-:-:S05]  /*24a60*/  F2FP.SATFINITE.E4M3.F32.PACK_AB_MERGE_C R30, RZ, R30, RZ ;  /* 0x0000001eff1e723e */ /* 0x000fca00048070ff */
[----:B------:R0:W-:Y:S04]  /*24a70*/  @!P2 STG.E.U8 desc[UR46][R212.64+0x99], R30 ;  /* 0x0000991ed400a986 */ /* 0x0001e8000c10112e */
[----:B------:R-:W2:Y:S01]  /*24a80*/  @!P3 LDG.E.U8 R69, desc[UR46][R18.64+0x98] ;  /* 0x0000982e1245b981 */ /* 0x000ea2000c1e1100 */
[----:B0-----:R-:W0:Y:S01]  /*24a90*/  @!P3 LDC.64 R30, c[0x0][0x5c0] ;  /* 0x00017000ff1ebb82 */ /* 0x001e220000000a00 */
[----:B------:R-:W-:Y:S02]  /*24aa0*/  ISETP.LT.OR P2, PT, R27, 0x9a, !P1 ;  /* 0x0000009a1b00780c */ /* 0x000fe40004f41670 */
        /* <DEDUP_REMOVED lines=16> */
[----:B------:R-:W-:Y:S02]  /*24bb0*/  LOP3.LUT P6, RZ, R5, 0x40000000, RZ, 0xc0, !PT ;  /* 0x4000000005ff7812 */ /* 0x000fe400078cc0ff */
        /* <DEDUP_REMOVED lines=16> */
[----:B------:R-:W-:Y:S01]  /*24cc0*/  PRMT R69, RZ, 0x7610, R69 ;  /* 0x00007610ff457816 */ /* 0x000fe20000000045 */
        /* <DEDUP_REMOVED lines=32> */
[----:B------:R-:W-:Y:S02]  /*24ed0*/  LOP3.LUT P6, RZ, R5, 0x8000000, RZ, 0xc0, !PT ;  /* 0x0800000005ff7812 */ /* 0x000fe400078cc0ff */
        /* <DEDUP_REMOVED lines=16> */
[----:B------:R-:W-:Y:S01]  /*24fe0*/  PRMT R69, RZ, 0x7610, R69 ;  /* 0x00007610ff457816 */ /* 0x000fe20000000045 */
        /* <DEDUP_REMOVED lines=32> */
[----:B------:R-:W-:Y:S02]  /*251f0*/  LOP3.LUT P6, RZ, R5, 0x2000000, RZ, 0xc0, !PT ;  /* 0x0200000005ff7812 */ /* 0x000fe400078cc0ff */
        /* <DEDUP_REMOVED lines=106> */
[----:B------:R-:W-:Y:S01]  /*258a0*/  F2FP.SATFINITE.E4M3.F32.PACK_AB_MERGE_C R69, RZ, R69, RZ ;  /* 0x00000045ff45723e */ /* 0x000fe200048070ff */
[----:B------:R-:W3:Y:S04]  /*258b0*/  LDL.LU.64 R162, [R1+0x8] ;  /* 0x0000080001a27983 */ /* 0x000ee80000300a00 */
        /* <DEDUP_REMOVED lines=14> */
[----:B------:R-:W2:Y:S04]  /*259a0*/  LDL.LU.64 R164, [R1] ;  /* 0x0000000001a47983 */ /* 0x000ea80000300a00 */
[----:B------:R0:W-:Y:S01]  /*259b0*/  @!P6 STG.E.U8 desc[UR46][R30.64+0xa0], R69 ;  /* 0x0000a0451e00e986 */ /* 0x0001e2000c10112e */
[----:B------:R-:W-:-:S02]  /*259c0*/  ISETP.LT.OR P6, PT, R27, 0xa2, !P0 ;  /* 0x000000a21b00780c */ /* 0x000fc400047c1670 */
[----:B0-----:R-:W-:-:S11]  /*259d0*/  PRMT R69, RZ, 0x7610, R69 ;  /* 0x00007610ff457816 */ /* 0x001fd60000000045 */
[----:B------:R-:W0:Y:S01]  /*259e0*/  @!P6 LDC.64 R30, c[0x0][0x5c0] ;  /* 0x00017000ff1eeb82 */ /* 0x000e220000000a00 */
        /* <DEDUP_REMOVED lines=112> */
[----:B------:R-:W4:Y:S02]  /*260f0*/  @!P3 LDG.E.U8 R71, desc[UR46][R14.64+0xb0] ;  /* 0x0000b02e0e47b981 */ /* 0x000f24000c1e1100 */
[----:B----4-:R-:W-:-:S04]  /*26100*/  LOP3.LUT R71, R71, 0xff, RZ, 0xc0, !PT ;  /* 0x000000ff47477812 */ /* 0x010fc800078ec0ff */
[----:B------:R-:W-:-:S05]  /*26110*/  F2FP.F16.E4M3.UNPACK_B R71, R71 ;  /* 0x00000047ff47723e */ /* 0x000fca00020006ff */
[----:B------:R-:W-:-:S05]  /*26120*/  HADD2.F32 R71, -RZ, R71.H0_H0 ;  /* 0x20000047ff477230 */ /* 0x000fca0000004100 */
[----:B------:R-:W-:-:S04]  /*26130*/  FMUL R71, R71, UR40 ;  /* 0x0000002847477c20 */ /* 0x000fc80008400000 */
[----:B------:R-:W-:-:S05]  /*26140*/  FFMA R71, R160, UR41, R71 ;  /* 0x00000029a0477c23 */ /* 0x000fca0008000047 */
[----:B------:R-:W-:Y:S02]  /*26150*/  F2FP.SATFINITE.E4M3.F32.PACK_AB_MERGE_C R75, RZ, R71, RZ ;  /* 0x00000047ff4b723e */ /* 0x000fe400048070ff */
[----:B------:R-:W-:-:S03]  /*26160*/  PRMT R71, RZ, 0x7610, R71 ;  /* 0x00007610ff477816 */ /* 0x000fc60000000047 */
[----:B------:R-:W-:Y:S04]  /*26170*/  @!P3 STG.E.U8 desc[UR46][R216.64+0xb0], R75 ;  /* 0x0000b04bd800b986 */ /* 0x000fe8000c10112e */
[----:B------:R-:W4:Y:S01]  /*26180*/  @!P2 LDG.E.U8 R71, desc[UR46][R14.64+0xb1] ;  /* 0x0000b12e0e47a981 */ /* 0x000f22000c1e1100 */
[----:B------:R-:W-:Y:S02]  /*26190*/  ISETP.LT.OR P6, PT, R27, 0xb9, !P0 ;  /* 0x000000b91b00780c */ /* 0x000fe400047c1670 */
[----:B0-----:R-:W-:-:S11]  /*261a0*/  PRMT R69, RZ, 0x7610, R69 ;  /* 0x00007610ff457816 */ /* 0x001fd60000000045 */
[----:B------:R-:W0:Y:S01]  /*261b0*/  @!P6 LDC.64 R30, c[0x0][0x5c0] ;  /* 0x00017000ff1eeb82 */ /* 0x000e220000000a00 */
        /* <DEDUP_REMOVED lines=19> */
[----:B-1----:R-:W-:Y:S01]  /*262f0*/  F2FP.SATFINITE.E4M3.F32.PACK_AB_MERGE_C R71, RZ, R69, RZ ;  /* 0x00000045ff47723e */ /* 0x002fe200048070ff */
[----:B------:R-:W2:Y:S04]  /*26300*/  LDL.LU R160, [R1+0x5c4] ;  /* 0x0005c40001a07983 */ /* 0x000ea80000300800 */
[----:B------:R0:W-:Y:S01]  /*26310*/  @!P6 STG.E.U8 desc[UR46][R30.64+0xb8], R71 ;  /* 0x0000b8471e00e986 */ /* 0x0001e2000c10112e */
[----:B------:R-:W-:-:S02]  /*26320*/  ISETP.LT.OR P6, PT, R27, 0xba, !P0 ;  /* 0x000000ba1b00780c */ /* 0x000fc400047c1670 */
[----:B------:R-:W-:-:S11]  /*26330*/  PRMT R69, RZ, 0x7610, R69 ;  /* 0x00007610ff457816 */ /* 0x000fd60000000045 */
        /* <DEDUP_REMOVED lines=14> */
[----:B------:R-:W-:-:S11]  /*26420*/  PRMT R69, RZ, 0x7610, R69 ;  /* 0x00007610ff457816 */ /* 0x000fd60000000045 */
        /* <DEDUP_REMOVED lines=10> */
[----:B0-----:R-:W-:Y:S02]  /*264d0*/  PRMT R30, RZ, 0x7610, R30 ;  /* 0x00007610ff1e7816 */ /* 0x001fe4000000001e */
        /* <DEDUP_REMOVED lines=17> */
[----:B------:R-:W-:Y:S02]  /*265f0*/  F2FP.SATFINITE.E4M3.F32.PACK_AB_MERGE_C R71, RZ, R30, RZ ;  /* 0x0000001eff47723e */ /* 0x000fe400048070ff */
[----:B------:R-:W-:-:S03]  /*26600*/  PRMT R30, RZ, 0x7610, R30 ;  /* 0x00007610ff1e7816 */ /* 0x000fc6000000001e */
[----:B------:R1:W-:Y:S04]  /*26610*/  @!P3 STG.E.U8 desc[UR46][R176.64+0xa0], R71 ;  /* 0x0000a047b000b986 */ /* 0x0003e8000c10112e */
[----:B------:R-:W3:Y:S01]  /*26620*/  @!P2 LDG.E.U8 R30, desc[UR46][R16.64+0xa1] ;  /* 0x0000a12e101ea981 */ /* 0x000ee2000c1e1100 */
[----:B0-----:R-:W-:Y:S02]  /*26630*/  PRMT R69, RZ, 0x7610, R69 ;  /* 0x00007610ff457816 */ /* 0x001fe40000000045 */
[----:B---3--:R-:W-:-:S04]  /*26640*/  LOP3.LUT R30, R30, 0xff, RZ, 0xc0, !PT ;  /* 0x000000ff1e1e7812 */ /* 0x008fc800078ec0ff */
[----:B------:R-:W-:-:S05]  /*26650*/  F2FP.F16.E4M3.UNPACK_B R30, R30 ;  /* 0x0000001eff1e723e */ /* 0x000fca00020006ff */
[----:B------:R-:W-:-:S05]  /*26660*/  HADD2.F32 R30, -RZ, R30.H0_H0 ;  /* 0x2000001eff1e7230 */ /* 0x000fca0000004100 */
[----:B------:R-:W-:-:S04]  /*26670*/  FMUL R30, R30, UR40 ;  /* 0x000000281e1e7c20 */ /* 0x000fc80008400000 */
[----:B------:R-:W-:-:S05]  /*26680*/  FFMA R30, R161, UR41, R30 ;  /* 0x00000029a11e7c23 */ /* 0x000fca000800001e */
[----:B------:R-:W-:Y:S02]  /*26690*/  F2FP.SATFINITE.E4M3.F32.PACK_AB_MERGE_C R75, RZ, R30, RZ ;  /* 0x0000001eff4b723e */ /* 0x000fe400048070ff */
[----:B------:R-:W0:Y:S03]  /*266a0*/  @!P5 LDC.64 R30, c[0x0][0x5c0] ;  /* 0x00017000ff1edb82 */ /* 0x000e260000000a00 */
[----:B------:R-:W-:Y:S01]  /*266b0*/  @!P2 STG.E.U8 desc[UR46][R174.64+0xa1], R75 ;  /* 0x0000a14bae00a986 */ /* 0x000fe2000c10112e */
[----:B0-----:R-:W-:Y:S02]  /*266c0*/  @!P5 IADD3 R30, P6, R167, R30, RZ ;  /* 0x0000001ea71ed210 */ /* 0x001fe40007fde0ff */
[----:B------:R-:W-:Y:S01]  /*266d0*/  LOP3.LUT P3, RZ, R5, 0x20, RZ, 0xc0, !PT ;  /* 0x0000002005ff7812 */ /* 0x000fe2000786c0ff */
[----:B------:R-:W3:Y:S02]  /*266e0*/  LDL.LU R167, [R1+0x72c] ;  /* 0x00072c0001a77983 */ /* 0x000ee40000300800 */
[----:B------:R-:W-:Y:S01]  /*266f0*/  @!P5 IMAD.X R31, R168, 0x1, R31, P6 ;  /* 0x00000001a81fd824 */ /* 0x000fe200030e061f */
[C---:B------:R-:W-:Y:S01]  /*26700*/  ISETP.LT.OR P6, PT, R27.reuse, 0xa1, !P1 ;  /* 0x000000a11b00780c */ /* 0x040fe20004fc1670 */
[----:B------:R-:W3:Y:S01]  /*26710*/  LDL.LU R168, [R1+0x728] ;  /* 0x0007280001a87983 */ /* 0x000ee20000300800 */
[----:B------:R-:W-:-:S03]  /*26720*/  ISETP.LT.OR P5, PT, R27, 0xa2, !P1 ;  /* 0x000000a21b00780c */ /* 0x000fc60004fa1670 */
[----:B------:R-:W3:Y:S08]  /*26730*/  LDL.LU R161, [R1+0x5d4] ;  /* 0x0005d40001a17983 */ /* 0x000ef00000300800 */
[----:B------:R-:W2:Y:S02]  /*26740*/  @!P6 LDG.E.U8 R69, desc[UR46][R18.64+0xa0] ;  /* 0x0000a02e1245e981 */ /* 0x000ea4000c1e1100 */
[----:B--2---:R-:W-:-:S04]  /*26750*/  LOP3.LUT R69, R69, 0xff, RZ, 0xc0, !PT ;  /* 0x000000ff45457812 */ /* 0x004fc800078ec0ff */
[----:B------:R-:W-:-:S05]  /*26760*/  F2FP.F16.E4M3.UNPACK_B R69, R69 ;  /* 0x00000045ff45723e */ /* 0x000fca00020006ff */
[----:B------:R-:W-:-:S05]  /*26770*/  HADD2.F32 R69, -RZ, R69.H0_H0 ;  /* 0x20000045ff457230 */ /* 0x000fca0000004100 */
[----:B------:R-:W-:-:S04]  /*26780*/  FMUL R69, R69, UR40 ;  /* 0x0000002845457c20 */ /* 0x000fc80008400000 */
[----:B------:R-:W-:Y:S02]  /*26790*/  FFMA R69, R159, UR41, R69 ;  /* 0x000000299f457c23 */ /* 0x000fe40008000045 */
[----:B------:R-:W2:Y:S03]  /*267a0*/  LDL.LU R159, [R1+0x5d8] ;  /* 0x0005d800019f7983 */ /* 0x000ea60000300800 */
[----:B-1----:R-:W-:Y:S02]  /*267b0*/  F2FP.SATFINITE.E4M3.F32.PACK_AB_MERGE_C R71, RZ, R69, RZ ;  /* 0x00000045ff47723e */ /* 0x002fe400048070ff */
[----:B------:R-:W-:-:S03]  /*267c0*/  PRMT R69, RZ, 0x7610, R69 ;  /* 0x00007610ff457816 */ /* 0x000fc60000000045 */
[----:B------:R0:W-:Y:S04]  /*267d0*/  @!P6 STG.E.U8 desc[UR46][R30.64+0xa0], R71 ;  /* 0x0000a0471e00e986 */ /* 0x0001e8000c10112e */
[----:B------:R-:W4:Y:S01]  /*267e0*/  @!P5 LDG.E.U8 R69, desc[UR46][R18.64+0xa1] ;  /* 0x0000a12e1245d981 */ /* 0x000f22000c1e1100 */
[----:B0-----:R-:W0:Y:S02]  /*267f0*/  @!P5 LDC.64 R30, c[0x0][0x5c0] ;  /* 0x00017000ff1edb82 */ /* 0x001e240000000a00 */
[----:B0-----:R-:W-:-:S05]  /*26800*/  @!P5 IADD3 R30, P6, R155, R30, RZ ;  /* 0x0000001e9b1ed210 */ /* 0x001fca0007fde0ff */
[----:B------:R-:W-:Y:S02]  /*26810*/  @!P5 IMAD.X R31, R169, 0x1, R31, P6 ;  /* 0x00000001a91fd824 */ /* 0x000fe400030e061f */
[----:B------:R-:W2:Y:S01]  /*26820*/  LDL.LU R169, [R1+0x724] ;  /* 0x0007240001a97983 */ /* 0x000ea20000300800 */
[----:B----4-:R-:W-:-:S04]  /*26830*/  LOP3.LUT R69, R69, 0xff, RZ, 0xc0, !PT ;  /* 0x000000ff45457812 */ /* 0x010fc800078ec0ff */
[----:B------:R-:W-:-:S05]  /*26840*/  F2FP.F16.E4M3.UNPACK_B R69, R69 ;  /* 0x00000045ff45723e */ /* 0x000fca00020006ff */
[----:B------:R-:W-:-:S05]  /*26850*/  HADD2.F32 R69, -RZ, R69.H0_H0 ;  /* 0x20000045ff457230 */ /* 0x000fca0000004100 */
[----:B------:R-:W-:-:S04]  /*26860*/  FMUL R69, R69, UR40 ;  /* 0x0000002845457c20 */ /* 0x000fc80008400000 */
[----:B------:R-:W-:Y:S01]  /*26870*/  FFMA R69, R160, UR41, R69 ;  /* 0x00000029a0457c23 */ /* 0x000fe20008000045 */
[----:B------:R-:W-:Y:S01]  /*26880*/  LOP3.LUT P2, RZ, R5, 0x10, RZ, 0xc0, !PT ;  /* 0x0000001005ff7812 */ /* 0x000fe2000784c0ff */
[----:B------:R-:W4:Y:S03]  /*26890*/  LDL.LU R160, [R1+0x5dc] ;  /* 0x0005dc0001a07983 */ /* 0x000f260000300800 */
[----:B------:R-:W-:Y:S02]  /*268a0*/  F2FP.SATFINITE.E4M3.F32.PACK_AB_MERGE_C R71, RZ, R69, RZ ;  /* 0x00000045ff47723e */ /* 0x000fe400048070ff */
[----:B------:R-:W-:-:S03]  /*268b0*/  PRMT R69, RZ, 0x7610, R69 ;  /* 0x00007610ff457816 */ /* 0x000fc60000000045 */
[----:B------:R0:W-:Y:S04]  /*268c0*/  @!P5 STG.E.U8 desc[UR46][R30.64+0xa1], R71 ;  /* 0x0000a1471e00d986 */ /* 0x0001e8000c10112e */
        /* <DEDUP_REMOVED lines=8> */
[----:B------:R-:W-:Y:S02]  /*26950*/  F2FP.SATFINITE.E4M3.F32.PACK_AB_MERGE_C R75, RZ, R69, RZ ;  /* 0x00000045ff4b723e */ /* 0x000fe400048070ff */
[----:B------:R-:W-:-:S03]  /*26960*/  PRMT R69, RZ, 0x7610, R69 ;  /* 0x00007610ff457816 */ /* 0x000fc60000000045 */
[----:B--2---:R-:W-:Y:S04]  /*26970*/  @!P3 STG.E.U8 desc[UR46][R168.64+0xa8], R75 ;  /* 0x0000a84ba800b986 */ /* 0x004fe8000c10112e */
[----:B------:R-:W2:Y:S01]  /*26980*/  @!P2 LDG.E.U8 R69, desc[UR46][R16.64+0xa9] ;  /* 0x0000a92e1045a981 */ /* 0x000ea2000c1e1100 */
[----:B0-----:R-:W0:Y:S02]  /*26990*/  @!P5 LDC.64 R30, c[0x0][0x5c0] ;  /* 0x00017000ff1edb82 */ /* 0x001e240000000a00 */
[----:B0-----:R-:W-:-:S05]  /*269a0*/  @!P5 IADD3 R30, P6, R154, R30, RZ ;  /* 0x0000001e9a1ed210 */ /* 0x001fca0007fde0ff */
[----:B------:R-:W-:Y:S01]  /*269b0*/  @!P5 IMAD.X R31, R158, 0x1, R31, P6 ;  /* 0x000000019e1fd824 */ /* 0x000fe200030e061f */
[----:B------:R-:W-:Y:S02]  /*269c0*/  ISETP.LT.OR P6, PT, R27, 0xa9, !P1 ;  /* 0x000000a91b00780c */ /* 0x000fe40004fc1670 */
[----:B--2---:R-:W-:-:S04]  /*269d0*/  LOP3.LUT R69, R69, 0xff, RZ, 0xc0, !PT ;  /* 0x000000ff45457812 */ /* 0x004fc800078ec0ff */
[----:B------:R-:W-:-:S05]  /*269e0*/  F2FP.F16.E4M3.UNPACK_B R69, R69 ;  /* 0x00000045ff45723e */ /* 0x000fca00020006ff */
[----:B------:R-:W-:-:S05]  /*269f0*/  HADD2.F32 R69, -RZ, R69.H0_H0 ;  /* 0x20000045ff457230 */ /* 0x000fca0000004100 */
[----:B------:R-:W-:-:S04]  /*26a00*/  FMUL R69, R69, UR40 ;  /* 0x0000002845457c20 */ /* 0x000fc80008400000 */
[----:B------:R-:W-:Y:S01]  /*26a10*/  FFMA R69, R159, UR41, R69 ;  /* 0x000000299f457c23 */ /* 0x000fe20008000045 */
[----:B------:R-:W-:Y:S01]  /*26a20*/  ISETP.LT.OR P5, PT, R27, 0xaa, !P1 ;  /* 0x000000aa1b00780c */ /* 0x000fe20004fa1670 */
[----:B------:R-:W2:Y:S03]  /*26a30*/  LDL.LU R159, [R1+0x5e4] ;  /* 0x0005e400019f7983 */ /* 0x000ea60000300800 */
[----:B------:R-:W-:Y:S02]  /*26a40*/  F2FP.SATFINITE.E4M3.F32.PACK_AB_MERGE_C R71, RZ, R69, RZ ;  /* 0x00000045ff47723e */ /* 0x000fe400048070ff */
[----:B------:R-:W-:-:S03]  /*26a50*/  PRMT R69, RZ, 0x7610, R69 ;  /* 0x00007610ff457816 */ /* 0x000fc60000000045 */
[----:B------:R0:W-:Y:S04]  /*26a60*/  @!P2 STG.E.U8 desc[UR46][R166.64+0xa9], R71 ;  /* 0x0000a947a600a986 */ /* 0x0001e8000c10112e */
        /* <DEDUP_REMOVED lines=8> */
[----:B0-----:R-:W-:Y:S02]  /*26af0*/  F2FP.SATFINITE.E4M3.F32.PACK_AB_MERGE_C R71, RZ, R69, RZ ;  /* 0x00000045ff47723e */ /* 0x001fe400048070ff */
[----:B------:R-:W-:-:S03]  /*26b00*/  PRMT R69, RZ, 0x7610, R69 ;  /* 0x00007610ff457816 */ /* 0x000fc60000000045 */
        /* <DEDUP_REMOVED lines=12> */
[----:B------:R-:W-:Y:S02]  /*26bd0*/  F2FP.SATFINITE.E4M3.F32.PACK_AB_MERGE_C R71, RZ, R69, RZ ;  /* 0x00000045ff47723e */ /* 0x000fe400048070ff */
[----:B------:R-:W-:-:S03]  /*26be0*/  PRMT R69, RZ, 0x7610, R69 ;  /* 0x00007610ff457816 */ /* 0x000fc60000000045 */
[----:B------:R0:W-:Y:S04]  /*26bf0*/  @!P5 STG.E.U8 desc[UR46][R30.64+0xa9], R71 ;  /* 0x0000a9471e00d986 */ /* 0x0001e8000c10112e */
        /* <DEDUP_REMOVED lines=10> */
[----:B------:R-:W-:Y:S04]  /*26ca0*/  @!P3 STG.E.U8 desc[UR46][R156.64+0xb0], R75 ;  /* 0x0000b04b9c00b986 */ /* 0x000fe8000c10112e */
[----:B------:R-:W4:Y:S01]  /*26cb0*/  @!P2 LDG.E.U8 R69, desc[UR46][R16.64+0xb1] ;  /* 0x0000b12e1045a981 */ /* 0x000f22000c1e1100 */
[----:B0-----:R-:W0:Y:S02]  /*26cc0*/  @!P5 LDC.64 R30, c[0x0][0x5c0] ;  /* 0x00017000ff1edb82 */ /* 0x001e240000000a00 */
[----:B0-----:R-:W-:-:S05]  /*26cd0*/  @!P5 IADD3 R30, P6, R114, R30, RZ ;  /* 0x0000001e721ed210 */ /* 0x001fca0007fde0ff */
[----:B------:R-:W-:Y:S01]  /*26ce0*/  @!P5 IMAD.X R31, R133, 0x1, R31, P6 ;  /* 0x00000001851fd824 */ /* 0x000fe200030e061f */
        /* <DEDUP_REMOVED lines=19> */
[----:B0-----:R-:W-:Y:S02]  /*26e20*/  F2FP.SATFINITE.E4M3.F32.PACK_AB_MERGE_C R71, RZ, R69, RZ ;  /* 0x00000045ff47723e */ /* 0x001fe400048070ff */
[----:B------:R-:W-:-:S03]  /*26e30*/  PRMT R69, RZ, 0x7610, R69 ;  /* 0x00007610ff457816 */ /* 0x000fc60000000045 */
        /* <DEDUP_REMOVED lines=25> */
[----:B------:R-:W-:Y:S04]  /*26fd0*/  @!P3 STG.E.U8 desc[UR46][R148.64+0xb8], R75 ;  /* 0x0000b84b9400b986 */ /* 0x000fe8000c10112e */
[----:B------:R-:W3:Y:S01]  /*26fe0*/  @!P2 LDG.E.U8 R69, desc[UR46][R16.64+0xb9] ;  /* 0x0000b92e1045a981 */ /* 0x000ee2000c1e1100 */
[----:B0-----:R-:W0:Y:S01]  /*26ff0*/  @!P5 LDC.64 R30, c[0x0][0x5c0] ;  /* 0x00017000ff1edb82 */ /* 0x001e220000000a00 */
[----:B---3--:R-:W-:-:S04]  /*27000*/  LOP3.LUT R69, R69, 0xff, RZ, 0xc0, !PT ;  /* 0x000000ff45457812 */ /* 0x008fc800078ec0ff */
[----:B------:R-:W-:-:S05]  /*27010*/  F2FP.F16.E4M3.UNPACK_B R69, R69 ;  /* 0x00000045ff45723e */ /* 0x000fca00020006ff */
[----:B------:R-:W-:-:S05]  /*27020*/  HADD2.F32 R69, -RZ, R69.H0_H0 ;  /* 0x20000045ff457230 */ /* 0x000fca0000004100 */
[----:B------:R-:W-:-:S04]  /*27030*/  FMUL R69, R69, UR40 ;  /* 0x0000002845457c20 */ /* 0x000fc80008400000 */
[----:B------:R-:W-:Y:S01]  /*27040*/  FFMA R69, R161, UR41, R69 ;  /* 0x00000029a1457c23 */ /* 0x000fe20008000045 */
[----:B0-----:R-:W-:Y:S01]  /*27050*/  @!P5 IADD3 R30, P6, R91, R30, RZ ;  /* 0x0000001e5b1ed210 */ /* 0x001fe20007fde0ff */
[----:B------:R-:W3:Y:S03]  /*27060*/  LDL.LU R161, [R1+0x604] ;  /* 0x0006040001a17983 */ /* 0x000ee60000300800 */
[----:B------:R-:W-:Y:S02]  /*27070*/  F2FP.SATFINITE.E4M3.F32.PACK_AB_MERGE_C R71, RZ, R69, RZ ;  /* 0x00000045ff47723e */ /* 0x000fe400048070ff */
[----:B------:R-:W-:-:S03]  /*27080*/  PRMT R69, RZ, 0x7610, R69 ;  /* 0x00007610ff457816 */ /* 0x000fc60000000045 */
[----:B------:R0:W-:Y:S04]  /*27090*/  @!P2 STG.E.U8 desc[UR46][R146.64+0xb9], R71 ;  /* 0x0000b9479200a986 */ /* 0x0001e8000c10112e */
[----:B------:R-:W2:Y:S01]  /*270a0*/  @!P5 LDG.E.U8 R69, desc[UR46][R18.64+0xb8] ;  /* 0x0000b82e1245d981 */ /* 0x000ea2000c1e1100 */
[----:B------:R-:W-:Y:S01]  /*270b0*/  ISETP.LT.OR P2, PT, R27, 0xba, !P1 ;  /* 0x000000ba1b00780c */ /* 0x000fe20004f41670 */
        /* <DEDUP_REMOVED lines=8> */
[----:B0-----:R-:W-:Y:S02]  /*27140*/  F2FP.SATFINITE.E4M3.F32.PACK_AB_MERGE_C R71, RZ, R69, RZ ;  /* 0x00000045ff47723e */ /* 0x001fe400048070ff */
[----:B------:R-:W-:-:S03]  /*27150*/  PRMT R69, RZ, 0x7610, R69 ;  /* 0x00007610ff457816 */ /* 0x000fc60000000045 */
        /* <DEDUP_REMOVED lines=25> */
[----:B------:R-:W-:Y:S04]  /*272f0*/  @!P3 STG.E.U8 desc[UR46][R138.64+0xa0], R75 ;  /* 0x0000a04b8a00b986 */ /* 0x000fe8000c10112e */
[----:B------:R-:W2:Y:S01]  /*27300*/  @!P6 LDG.E.U8 R69, desc[UR46][R20.64+0xa1] ;  /* 0x0000a12e1445e981 */ /* 0x000ea2000c1e1100 */
[----:B0-----:R-:W0:Y:S01]  /*27310*/  @!P5 LDC.64 R30, c[0x0][0x5c0] ;  /* 0x00017000ff1edb82 */ /* 0x001e220000000a00 */
        /* <DEDUP_REMOVED lines=10> */
[----:B------:R-:W4:Y:S01]  /*273c0*/  @!P5 LDG.E.U8 R69, desc[UR46][R22.64+0xa0] ;  /* 0x0000a02e1645d981 */ /* 0x000f22000c1e1100 */
        /* <DEDUP_REMOVED lines=9> */
[----:B-1----:R-:W-:Y:S02]  /*27460*/  F2FP.SATFINITE.E4M3.F32.PACK_AB_MERGE_C R71, RZ, R69, RZ ;  /* 0x00000045ff47723e */ /* 0x002fe400048070ff */
        /* <DEDUP_REMOVED lines=16> */
[----:B------:R-:W2:Y:S01]  /*27570*/  @!P3 LDG.E.U8 R69, desc[UR46][R20.64+0xa8] ;  /* 0x0000a82e1445b981 */ /* 0x000ea2000c1e1100 */
[----:B------:R-:W-:Y:S01]  /*27580*/  LOP3.LUT P2, RZ, R2, 0x2000000, RZ, 0xc0, !PT ;  /* 0x0200000002ff7812 */ /* 0x000fe2000784c0ff */
        /* <DEDUP_REMOVED lines=10> */
[----:B------:R-:W-:Y:S04]  /*27630*/  @!P3 STG.E.U8 desc[UR46][R128.64+0xa8], R75 ;  /* 0x0000a84b8000b986 */ /* 0x000fe8000c10112e */
        /* <DEDUP_REMOVED lines=20> */
[----:B-1----:R-:W-:Y:S02]  /*27780*/  F2FP.SATFINITE.E4M3.F32.PACK_AB_MERGE_C R71, RZ, R69, RZ ;  /* 0x00000045ff47723e */ /* 0x002fe400048070ff */
        /* <DEDUP_REMOVED lines=11> */
[----:B------:R-:W-:Y:S02]  /*27840*/  LOP3.LUT P2, RZ, R2, 0x800000, RZ, 0xc0, !PT ;  /* 0x0080000002ff7812 */ /* 0x000fe4000784c0ff */
[----:B------:R-:W-:Y:S01]  /*27850*/  LOP3.LUT P6, RZ, R0, 0x4000000, RZ, 0xc0, !PT ;  /* 0x0400000000ff7812 */ /* 0x000fe200078cc0ff */
[----:B------:R-:W2:Y:S01]  /*27860*/  LDL.LU R159, [R1+0x62c] ;  /* 0x00062c00019f7983 */ /* 0x000ea20000300800 */
[----:B------:R-:W-:Y:S02]  /*27870*/  F2FP.SATFINITE.E4M3.F32.PACK_AB_MERGE_C R71, RZ, R69, RZ ;  /* 0x00000045ff47723e */ /* 0x000fe400048070ff */
[----:B------:R-:W-:-:S03]  /*27880*/  PRMT R69, RZ, 0x7610, R69 ;  /* 0x00007610ff457816 */ /* 0x000fc60000000045 */
[----:B------:R0:W-:Y:S04]  /*27890*/  @!P5 STG.E.U8 desc[UR46][R30.64+0xa9], R71 ;  /* 0x0000a9471e00d986 */ /* 0x0001e8000c10112e */
[----:B------:R-:W4:Y:S02]  /*278a0*/  @!P3 LDG.E.U8 R69, desc[UR46][R20.64+0xb0] ;  /* 0x0000b02e1445b981 */ /* 0x000f24000c1e1100 */
[----:B0-----:R-:W0:Y:S01]  /*278b0*/  @!P6 LDC.64 R30, c[0x0][0x5c0] ;  /* 0x00017000ff1eeb82 */ /* 0x001e220000000a00 */
        /* <DEDUP_REMOVED lines=9> */
[----:B------:R-:W-:Y:S04]  /*27950*/  @!P3 STG.E.U8 desc[UR46][R104.64+0xb0], R75 ;  /* 0x0000b04b6800b986 */ /* 0x000fe8000c10112e */
[----:B------:R-:W3:Y:S01]  /*27960*/  @!P2 LDG.E.U8 R69, desc[UR46][R20.64+0xb1] ;  /* 0x0000b12e1445a981 */ /* 0x000ee2000c1e1100 */
[----:B------:R-:W1:Y:S01]  /*27970*/  @!P5 LDC.64 R76, c[0x0][0x5c0] ;  /* 0x00017000ff4cdb82 */ /* 0x000e620000000a00 */
        /* <DEDUP_REMOVED lines=18> */
[----:B-1----:R-:W-:Y:S01]  /*27aa0*/  @!P5 IADD3 R86, P2, R86, R76, RZ ;  /* 0x0000004c5656d210 */ /* 0x002fe20007f5e0ff */
[----:B------:R-:W2:Y:S03]  /*27ab0*/  LDL.LU R159, [R1+0x638] ;  /* 0x00063800019f7983 */ /* 0x000ea60000300800 */
[----:B----4-:R-:W-:Y:S02]  /*27ac0*/  F2FP.SATFINITE.E4M3.F32.PACK_AB_MERGE_C R71, RZ, R69, RZ ;  /* 0x00000045ff47723e */ /* 0x010fe400048070ff */
[----:B------:R-:W-:-:S03]  /*27ad0*/  PRMT R69, RZ, 0x7610, R69 ;  /* 0x00007610ff457816 */ /* 0x000fc60000000045 */
[----:B------:R0:W-:Y:S04]  /*27ae0*/  @!P6 STG.E.U8 desc[UR46][R30.64+0xb0], R71 ;  /* 0x0000b0471e00e986 */ /* 0x0001e8000c10112e */
[----:B------:R-:W4:Y:S01]  /*27af0*/  @!P5 LDG.E.U8 R69, desc[UR46][R22.64+0xb1] ;  /* 0x0000b12e1645d981 */ /* 0x000f22000c1e1100 */
[----:B------:R-:W-:Y:S01]  /*27b00*/  @!P5 IMAD.X R87, R85, 0x1, R77, P2 ;  /* 0x000000015557d824 */ /* 0x000fe200010e064d */
[----:B0-----:R-:W-:Y:S02]  /*27b10*/  PRMT R30, RZ, 0x7610, R30 ;  /* 0x00007610ff1e7816 */ /* 0x001fe4000000001e */
[----:B----4-:R-:W-:-:S04]  /*27b20*/  LOP3.LUT R69, R69, 0xff, RZ, 0xc0, !PT ;  /* 0x000000ff45457812 */ /* 0x010fc800078ec0ff */
[----:B------:R-:W-:-:S05]  /*27b30*/  F2FP.F16.E4M3.UNPACK_B R69, R69 ;  /* 0x00000045ff45723e */ /* 0x000fca00020006ff */
[----:B------:R-:W-:-:S05]  /*27b40*/  HADD2.F32 R69, -RZ, R69.H0_H0 ;  /* 0x20000045ff457230 */ /* 0x000fca0000004100 */
[----:B------:R-:W-:-:S04]  /*27b50*/  FMUL R69, R69, UR40 ;  /* 0x0000002845457c20 */ /* 0x000fc80008400000 */
[----:B------:R-:W-:Y:S01]  /*27b60*/  FFMA R69, R160, UR41, R69 ;  /* 0x00000029a0457c23 */ /* 0x000fe20008000045 */
[----:B------:R-:W-:Y:S02]  /*27b70*/  LOP3.LUT P2, RZ, R2, 0x200000, RZ, 0xc0, !PT ;  /* 0x0020000002ff7812 */ /* 0x000fe4000784c0ff */
[----:B------:R-:W-:Y:S01]  /*27b80*/  LOP3.LUT P6, RZ, R0, 0x40000000, RZ, 0xc0, !PT ;  /* 0x4000000000ff7812 */ /* 0x000fe200078cc0ff */
[----:B------:R-:W4:Y:S01]  /*27b90*/  LDL.LU R160, [R1+0x63c] ;  /* 0x00063c0001a07983 */ /* 0x000f220000300800 */
[----:B------:R-:W-:-:S05]  /*27ba0*/  F2FP.SATFINITE.E4M3.F32.PACK_AB_MERGE_C R69, RZ, R69, RZ ;  /* 0x00000045ff45723e */ /* 0x000fca00048070ff */
[----:B------:R0:W-:Y:S04]  /*27bb0*/  @!P5 STG.E.U8 desc[UR46][R86.64+0xb1], R69 ;  /* 0x0000b1455600d986 */ /* 0x0001e8000c10112e */
[----:B------:R-:W3:Y:S02]  /*27bc0*/  @!P3 LDG.E.U8 R30, desc[UR46][R20.64+0xb8] ;  /* 0x0000b82e141eb981 */ /* 0x000ee4000c1e1100 */
[----:B------:R-:W1:Y:S01]  /*27bd0*/  @!P6 LDC.64 R76, c[0x0][0x5c0] ;  /* 0x00017000ff4ceb82 */ /* 0x000e620000000a00 */
[----:B---3--:R-:W-:-:S04]  /*27be0*/  LOP3.LUT R30, R30, 0xff, RZ, 0xc0, !PT ;  /* 0x000000ff1e1e7812 */ /* 0x008fc800078ec0ff */
[----:B------:R-:W-:-:S05]  /*27bf0*/  F2FP.F16.E4M3.UNPACK_B R30, R30 ;  /* 0x0000001eff1e723e */ /* 0x000fca00020006ff */
[----:B------:R-:W-:-:S05]  /*27c00*/  HADD2.F32 R30, -RZ, R30.H0_H0 ;  /* 0x2000001eff1e7230 */ /* 0x000fca0000004100 */
[----:B------:R-:W-:-:S04]  /*27c10*/  FMUL R30, R30, UR40 ;  /* 0x000000281e1e7c20 */ /* 0x000fc80008400000 */
[----:B------:R-:W-:Y:S02]  /*27c20*/  FFMA R30, R161, UR41, R30 ;  /* 0x00000029a11e7c23 */ /* 0x000fe4000800001e */
[----:B------:R-:W3:Y:S03]  /*27c30*/  LDL.LU R161, [R1+0x640] ;  /* 0x0006400001a17983 */ /* 0x000ee60000300800 */
[----:B------:R-:W-:Y:S02]  /*27c40*/  F2FP.SATFINITE.E4M3.F32.PACK_AB_MERGE_C R31, RZ, R30, RZ ;  /* 0x0000001eff1f723e */ /* 0x000fe400048070ff */
[----:B------:R-:W-:-:S03]  /*27c50*/  PRMT R30, RZ, 0x7610, R30 ;  /* 0x00007610ff1e7816 */ /* 0x000fc6000000001e */
[----:B------:R-:W-:Y:S04]  /*27c60*/  @!P3 STG.E.U8 desc[UR46][R88.64+0xb8], R31 ;  /* 0x0000b81f5800b986 */ /* 0x000fe8000c10112e */
        /* <DEDUP_REMOVED lines=12> */
[----:B-1----:R-:W-:-:S05]  /*27d30*/  @!P6 IADD3 R84, P2, R84, R76, RZ ;  /* 0x0000004c5454e210 */ /* 0x002fca0007f5e0ff */
[----:B------:R-:W-:Y:S01]  /*27d40*/  @!P6 IMAD.X R85, R83, 0x1, R77, P2 ;  /* 0x000000015355e824 */ /* 0x000fe200010e064d */
[----:B0-----:R-:W0:Y:S01]  /*27d50*/  @!P3 LDC.64 R72, c[0x0][0x5c0] ;  /* 0x00017000ff48bb82 */ /* 0x001e220000000a00 */
[----:B----4-:R-:W-:-:S04]  /*27d60*/  LOP3.LUT R30, R30, 0xff, RZ, 0xc0, !PT ;  /* 0x000000ff1e1e7812 */ /* 0x010fc800078ec0ff */
[----:B------:R-:W-:-:S05]  /*27d70*/  F2FP.F16.E4M3.UNPACK_B R30, R30 ;  /* 0x0000001eff1e723e */ /* 0x000fca00020006ff */
[----:B------:R-:W-:-:S05]  /*27d80*/  HADD2.F32 R30, -RZ, R30.H0_H0 ;  /* 0x2000001eff1e7230 */ /* 0x000fca0000004100 */
[----:B------:R-:W-:-:S04]  /*27d90*/  FMUL R30, R30, UR40 ;  /* 0x000000281e1e7c20 */ /* 0x000fc80008400000 */
[----:B------:R-:W-:Y:S01]  /*27da0*/  FFMA R30, R160, UR41, R30 ;  /* 0x00000029a01e7c23 */ /* 0x000fe2000800001e */
[----:B0-----:R-:W-:Y:S02]  /*27db0*/  @!P3 IADD3 R82, P2, R82, R72, RZ ;  /* 0x000000485252b210 */ /* 0x001fe40007f5e0ff */
[----:B------:R-:W-:Y:S01]  /*27dc0*/  PRMT R69, RZ, 0x7610, R69 ;  /* 0x00007610ff457816 */ /* 0x000fe20000000045 */
[----:B------:R-:W4:Y:S01]  /*27dd0*/  LDL.LU R160, [R1+0x648] ;  /* 0x0006480001a07983 */ /* 0x000f220000300800 */
[----:B------:R-:W-:Y:S02]  /*27de0*/  F2FP.SATFINITE.E4M3.F32.PACK_AB_MERGE_C R31, RZ, R30, RZ ;  /* 0x0000001eff1f723e */ /* 0x000fe400048070ff */
[----:B------:R-:W-:-:S03]  /*27df0*/  PRMT R30, RZ, 0x7610, R30 ;  /* 0x00007610ff1e7816 */ /* 0x000fc6000000001e */
[----:B------:R0:W-:Y:S04]  /*27e00*/  @!P6 STG.E.U8 desc[UR46][R84.64+0xb8], R31 ;  /* 0x0000b81f5400e986 */ /* 0x0001e8000c10112e */
[----:B------:R-:W3:Y:S01]  /*27e10*/  @!P3 LDG.E.U8 R30, desc[UR46][R22.64+0xb9] ;  /* 0x0000b92e161eb981 */ /* 0x000ee2000c1e1100 */
[----:B------:R-:W-:Y:S01]  /*27e20*/  @!P3 IMAD.X R83, R81, 0x1, R73, P2 ;  /* 0x000000015153b824 */ /* 0x000fe200010e0649 */
[----:B------:R-:W-:Y:S02]  /*27e30*/  ISETP.LT.OR P2, PT, R27, 0xc1, !P0 ;  /* 0x000000c11b00780c */ /* 0x000fe40004741670 */
[----:B---3--:R-:W-:-:S04]  /*27e40*/  LOP3.LUT R30, R30, 0xff, RZ, 0xc0, !PT ;  /* 0x000000ff1e1e7812 */ /* 0x008fc800078ec0ff */
[----:B------:R-:W-:-:S05]  /*27e50*/  F2FP.F16.E4M3.UNPACK_B R30, R30 ;  /* 0x0000001eff1e723e */ /* 0x000fca00020006ff */
[----:B------:R-:W-:-:S05]  /*27e60*/  HADD2.F32 R30, -RZ, R30.H0_H0 ;  /* 0x2000001eff1e7230 */ /* 0x000fca0000004100 */
[----:B------:R-:W-:-:S04]  /*27e70*/  FMUL R30, R30, UR40 ;  /* 0x000000281e1e7c20 */ /* 0x000fc80008400000 */
[----:B------:R-:W-:Y:S02]  /*27e80*/  FFMA R30, R161, UR41, R30 ;  /* 0x00000029a11e7c23 */ /* 0x000fe4000800001e */
[----:B------:R-:W3:Y:S03]  /*27e90*/  LDL.LU R161, [R1+0x64c] ;  /* 0x00064c0001a17983 */ /* 0x000ee60000300800 */
[----:B------:R-:W-:Y:S02]  /*27ea0*/  F2FP.SATFINITE.E4M3.F32.PACK_AB_MERGE_C R71, RZ, R30, RZ ;  /* 0x0000001eff47723e */ /* 0x000fe400048070ff */
[----:B0-----:R-:W0:Y:S03]  /*27eb0*/  @!P2 LDC.64 R30, c[0x0][0x5c0] ;  /* 0x00017000ff1eab82 */ /* 0x001e260000000a00 */
        /* <DEDUP_REMOVED lines=11> */
[----:B-1----:R-:W-:-:S05]  /*27f70*/  F2FP.SATFINITE.E4M3.F32.PACK_AB_MERGE_C R71, RZ, R69, RZ ;  /* 0x00000045ff47723e */ /* 0x002fca00048070ff */
[----:B------:R0:W-:Y:S01]  /*27f80*/  @!P2 STG.E.U8 desc[UR46][R30.64+0xc0], R71 ;  /* 0x0000c0471e00a986 */ /* 0x0001e2000c10112e */
[----:B------:R-:W-:Y:S02]  /*27f90*/  ISETP.LT.OR P2, PT, R27, 0xc2, !P0 ;  /* 0x000000c21b00780c */ /* 0x000fe40004741670 */
[----:B------:R-:W-:-:S11]  /*27fa0*/  PRMT R69, RZ, 0x7610, R69 ;  /* 0x00007610ff457816 */ /* 0x000fd60000000045 */
[----:B------:R-:W4:Y:S01]  /*27fb0*/  @!P2 LDG.E.U8 R69, desc[UR46][R24.64+0xc1] ;  /* 0x0000c12e1845a981 */ /* 0x000f22000c1e1100 */
[----:B------:R-:W1:Y:S01]  /*27fc0*/  @!P2 LDC.64 R72, c[0x0][0x5c0] ;  /* 0x00017000ff48ab82 */ /* 0x000e620000000a00 */
[----:B0-----:R-:W-:Y:S02]  /*27fd0*/  PRMT R30, RZ, 0x7610, R30 ;  /* 0x00007610ff1e7816 */ /* 0x001fe4000000001e */
[----:B-1----:R-:W-:-:S05]  /*27fe0*/  @!P2 IADD3 R72, P3, R12, R72, RZ ;  /* 0x000000480c48a210 */ /* 0x002fca0007f7e0ff */
[----:B------:R-:W-:Y:S01]  /*27ff0*/  @!P2 IMAD.X R73, R29, 0x1, R73, P3 ;  /* 0x000000011d49a824 */ /* 0x000fe200018e0649 */
[----:B------:R-:W-:Y:S02]  /*28000*/  LOP3.LUT P3, RZ, R2, 0x100000, RZ, 0xc0, !PT ;  /* 0x0010000002ff7812 */ /* 0x000fe4000786c0ff */
[----:B----4-:R-:W-:-:S04]  /*28010*/  LOP3.LUT R69, R69, 0xff, RZ, 0xc0, !PT ;  /* 0x000000ff45457812 */ /* 0x010fc800078ec0ff */
[----:B------:R-:W-:-:S05]  /*28020*/  F2FP.F16.E4M3.UNPACK_B R69, R69 ;  /* 0x00000045ff45723e */ /* 0x000fca00020006ff */
[----:B------:R-:W-:-:S05]  /*28030*/  HADD2.F32 R69, -RZ, R69.H0_H0 ;  /* 0x20000045ff457230 */ /* 0x000fca0000004100 */
[----:B------:R-:W-:-:S04]  /*28040*/  FMUL R69, R69, UR40 ;  /* 0x0000002845457c20 */ /* 0x000fc80008400000 */
[----:B------:R-:W-:Y:S02]  /*28050*/  FFMA R69, R160, UR41, R69 ;  /* 0x00000029a0457c23 */ /* 0x000fe40008000045 */
[----:B------:R-:W4:Y:S03]  /*28060*/  LDL.LU R160, [R1+0x654] ;  /* 0x0006540001a07983 */ /* 0x000f260000300800 */
[----:B------:R-:W-:-:S05]  /*28070*/  F2FP.SATFINITE.E4M3.F32.PACK_AB_MERGE_C R69, RZ, R69, RZ ;  /* 0x00000045ff45723e */ /* 0x000fca00048070ff */
[----:B------:R-:W-:Y:S04]  /*28080*/  @!P2 STG.E.U8 desc[UR46][R72.64+0xc1], R69 ;  /* 0x0000c1454800a986 */ /* 0x000fe8000c10112e */
        /* <DEDUP_REMOVED lines=10> */
[----:B------:R0:W-:Y:S04]  /*28130*/  @!P3 STG.E.U8 desc[UR46][R64.64+0xc0], R31 ;  /* 0x0000c01f4000b986 */ /* 0x0001e8000c10112e */
[----:B------:R-:W2:Y:S01]  /*28140*/  @!P6 LDG.E.U8 R30, desc[UR46][R14.64+0xc1] ;  /* 0x0000c12e0e1ee981 */ /* 0x000ea2000c1e1100 */
[----:B0-----:R-:W-:Y:S02]  /*28150*/  PRMT R64, RZ, 0x7610, R64 ;  /* 0x00007610ff407816 */ /* 0x001fe40000000040 */
[----:B--2---:R-:W-:-:S04]  /*28160*/  LOP3.LUT R30, R30, 0xff, RZ, 0xc0, !PT ;  /* 0x000000ff1e1e7812 */ /* 0x004fc800078ec0ff */
[----:B------:R-:W-:-:S05]  /*28170*/  F2FP.F16.E4M3.UNPACK_B R30, R30 ;  /* 0x0000001eff1e723e */ /* 0x000fca00020006ff */
[----:B------:R-:W-:-:S05]  /*28180*/  HADD2.F32 R30, -RZ, R30.H0_H0 ;  /* 0x2000001eff1e7230 */ /* 0x000fca0000004100 */
[----:B------:R-:W-:-:S04]  /*28190*/  FMUL R30, R30, UR40 ;  /* 0x000000281e1e7c20 */ /* 0x000fc80008400000 */
[----:B------:R-:W-:Y:S02]  /*281a0*/  FFMA R30, R159, UR41, R30 ;  /* 0x000000299f1e7c23 */ /* 0x000fe4000800001e */
[----:B------:R-:W2:Y:S03]  /*281b0*/  LDL.LU R159, [R1+0x65c] ;  /* 0x00065c00019f7983 */ /* 0x000ea60000300800 */
[----:B------:R-:W-:Y:S02]  /*281c0*/  F2FP.SATFINITE.E4M3.F32.PACK_AB_MERGE_C R69, RZ, R30, RZ ;  /* 0x0000001eff45723e */ /* 0x000fe400048070ff */
[----:B------:R-:W0:Y:S03]  /*281d0*/  @!P2 LDC.64 R30, c[0x0][0x5c0] ;  /* 0x00017000ff1eab82 */ /* 0x000e260000000a00 */
        /* <DEDUP_REMOVED lines=14> */
[----:B------:R-:W-:-:S11]  /*282c0*/  PRMT R64, RZ, 0x7610, R64 ;  /* 0x00007610ff407816 */ /* 0x000fd60000000040 */
[----:B------:R-:W3:Y:S01]  /*282d0*/  @!P2 LDG.E.U8 R64, desc[UR46][R24.64+0xc9] ;  /* 0x0000c92e1840a981 */ /* 0x000ee2000c1e1100 */
[----:B-1----:R-:W1:Y:S01]  /*282e0*/  @!P2 LDC.64 R58, c[0x0][0x5c0] ;  /* 0x00017000ff3aab82 */ /* 0x002e620000000a00 */
[----:B0-----:R-:W-:Y:S02]  /*282f0*/  PRMT R30, RZ, 0x7610, R30 ;  /* 0x00007610ff1e7816 */ /* 0x001fe4000000001e */
[----:B-1----:R-:W-:-:S05]  /*28300*/  @!P2 IADD3 R58, P3, R12, R58, RZ ;  /* 0x0000003a0c3aa210 */ /* 0x002fca0007f7e0ff */
[----:B------:R-:W-:Y:S01]  /*28310*/  @!P2 IMAD.X R59, R29, 0x1, R59, P3 ;  /* 0x000000011d3ba824 */ /* 0x000fe200018e063b */
[----:B------:R-:W-:Y:S02]  /*28320*/  LOP3.LUT P3, RZ, R2, 0x40000, RZ, 0xc0, !PT ;  /* 0x0004000002ff7812 */ /* 0x000fe4000786c0ff */
[----:B---3--:R-:W-:-:S04]  /*28330*/  LOP3.LUT R64, R64, 0xff, RZ, 0xc0, !PT ;  /* 0x000000ff40407812 */ /* 0x008fc800078ec0ff */
[----:B------:R-:W-:-:S05]  /*28340*/  F2FP.F16.E4M3.UNPACK_B R64, R64 ;  /* 0x00000040ff40723e */ /* 0x000fca00020006ff */
[----:B------:R-:W-:-:S05]  /*28350*/  HADD2.F32 R64, -RZ, R64.H0_H0 ;  /* 0x20000040ff407230 */ /* 0x000fca0000004100 */
[----:B------:R-:W-:-:S04]  /*28360*/  FMUL R64, R64, UR40 ;  /* 0x0000002840407c20 */ /* 0x000fc80008400000 */
[----:B------:R-:W-:Y:S02]  /*28370*/  FFMA R64, R161, UR41, R64 ;  /* 0x00000029a1407c23 */ /* 0x000fe40008000040 */
[----:B------:R-:W3:Y:S03]  /*28380*/  LDL.LU R161, [R1+0x664] ;  /* 0x0006640001a17983 */ /* 0x000ee60000300800 */
[----:B------:R-:W-:-:S05]  /*28390*/  F2FP.SATFINITE.E4M3.F32.PACK_AB_MERGE_C R31, RZ, R64, RZ ;  /* 0x00000040ff1f723e */ /* 0x000fca00048070ff */
[----:B------:R-:W-:Y:S04]  /*283a0*/  @!P2 STG.E.U8 desc[UR46][R58.64+0xc9], R31 ;  /* 0x0000c91f3a00a986 */ /* 0x000fe8000c10112e */
        /* <DEDUP_REMOVED lines=11> */
[----:B------:R-:W4:Y:S01]  /*28460*/  @!P6 LDG.E.U8 R30, desc[UR46][R14.64+0xc9] ;  /* 0x0000c92e0e1ee981 */ /* 0x000f22000c1e1100 */
[----:B0-----:R-:W-:Y:S02]  /*28470*/  PRMT R56, RZ, 0x7610, R56 ;  /* 0x00007610ff387816 */ /* 0x001fe40000000038 */
[----:B----4-:R-:W-:-:S04]  /*28480*/  LOP3.LUT R30, R30, 0xff, RZ, 0xc0, !PT ;  /* 0x000000ff1e1e7812 */ /* 0x010fc800078ec0ff */
[----:B------:R-:W-:-:S05]  /*28490*/  F2FP.F16.E4M3.UNPACK_B R30, R30 ;  /* 0x0000001eff1e723e */ /* 0x000fca00020006ff */
[----:B------:R-:W-:-:S05]  /*284a0*/  HADD2.F32 R30, -RZ, R30.H0_H0 ;  /* 0x2000001eff1e7230 */ /* 0x000fca0000004100 */
[----:B------:R-:W-:-:S04]  /*284b0*/  FMUL R30, R30, UR40 ;  /* 0x000000281e1e7c20 */ /* 0x000fc80008400000 */
[----:B------:R-:W-:Y:S02]  /*284c0*/  FFMA R30, R160, UR41, R30 ;  /* 0x00000029a01e7c23 */ /* 0x000fe4000800001e */
[----:B------:R-:W4:Y:S03]  /*284d0*/  LDL.LU R160, [R1+0x66c] ;  /* 0x00066c0001a07983 */ /* 0x000f260000300800 */
[----:B------:R-:W-:Y:S02]  /*284e0*/  F2FP.SATFINITE.E4M3.F32.PACK_AB_MERGE_C R59, RZ, R30, RZ ;  /* 0x0000001eff3b723e */ /* 0x000fe400048070ff */
[----:B------:R-:W0:Y:S03]  /*284f0*/  @!P2 LDC.64 R30, c[0x0][0x5c0] ;  /* 0x00017000ff1eab82 */ /* 0x000e260000000a00 */
        /* <DEDUP_REMOVED lines=14> */
[----:B------:R-:W-:-:S11]  /*285e0*/  PRMT R56, RZ, 0x7610, R56 ;  /* 0x00007610ff387816 */ /* 0x000fd60000000038 */
[----:B------:R-:W2:Y:S01]  /*285f0*/  @!P2 LDG.E.U8 R56, desc[UR46][R24.64+0xd1] ;  /* 0x0000d12e1838a981 */ /* 0x000ea2000c1e1100 */
[----:B-1----:R-:W1:Y:S01]  /*28600*/  @!P2 LDC.64 R54, c[0x0][0x5c0] ;  /* 0x00017000ff36ab82 */ /* 0x002e620000000a00 */
[----:B0-----:R-:W-:Y:S02]  /*28610*/  PRMT R30, RZ, 0x7610, R30 ;  /* 0x00007610ff1e7816 */ /* 0x001fe4000000001e */
[----:B-1----:R-:W-:-:S05]  /*28620*/  @!P2 IADD3 R54, P3, R12, R54, RZ ;  /* 0x000000360c36a210 */ /* 0x002fca0007f7e0ff */
[----:B------:R-:W-:Y:S01]  /*28630*/  @!P2 IMAD.X R55, R29, 0x1, R55, P3 ;  /* 0x000000011d37a824 */ /* 0x000fe200018e0637 */
[----:B------:R-:W-:Y:S02]  /*28640*/  LOP3.LUT P3, RZ, R2, 0x20000, RZ, 0xc0, !PT ;  /* 0x0002000002ff7812 */ /* 0x000fe4000786c0ff */
[----:B--2---:R-:W-:-:S04]  /*28650*/  LOP3.LUT R56, R56, 0xff, RZ, 0xc0, !PT ;  /* 0x000000ff38387812 */ /* 0x004fc800078ec0ff */
[----:B------:R-:W-:-:S05]  /*28660*/  F2FP.F16.E4M3.UNPACK_B R56, R56 ;  /* 0x00000038ff38723e */ /* 0x000fca00020006ff */
[----:B------:R-:W-:-:S05]  /*28670*/  HADD2.F32 R56, -RZ, R56.H0_H0 ;  /* 0x20000038ff387230 */ /* 0x000fca0000004100 */
[----:B------:R-:W-:-:S04]  /*28680*/  FMUL R56, R56, UR40 ;  /* 0x0000002838387c20 */ /* 0x000fc80008400000 */
[----:B------:R-:W-:Y:S02]  /*28690*/  FFMA R56, R159, UR41, R56 ;  /* 0x000000299f387c23 */ /* 0x000fe40008000038 */
[----:B------:R-:W2:Y:S03]  /*286a0*/  LDL.LU R159, [R1+0x674] ;  /* 0x00067400019f7983 */ /* 0x000ea60000300800 */
[----:B------:R-:W-:-:S05]  /*286b0*/  F2FP.SATFINITE.E4M3.F32.PACK_AB_MERGE_C R31, RZ, R56, RZ ;  /* 0x00000038ff1f723e */ /* 0x000fca00048070ff */
[----:B------:R-:W-:Y:S04]  /*286c0*/  @!P2 STG.E.U8 desc[UR46][R54.64+0xd1], R31 ;  /* 0x0000d11f3600a986 */ /* 0x000fe8000c10112e */
[----:B------:R-:W4:Y:S02]  /*286d0*/  @!P3 LDG.E.U8 R30, desc[UR46][R14.64+0xd0] ;  /* 0x0000d02e0e1eb981 */ /* 0x000f24000c1e1100 */
[----:B----4-:R-:W-:-:S04]  /*286e0*/  LOP3.LUT R30, R30, 0xff, RZ, 0xc0, !PT ;  /* 0x000000ff1e1e7812 */ /* 0x010fc800078ec0ff */
[----:B------:R-:W-:-:S05]  /*286f0*/  F2FP.F16.E4M3.UNPACK_B R30, R30 ;  /* 0x0000001eff1e723e */ /* 0x000fca00020006ff */
[----:B------:R-:W-:-:S05]  /*28700*/  HADD2.F32 R30, -RZ, R30.H0_H0 ;  /* 0x2000001eff1e7230 */ /* 0x000fca0000004100 */
[----:B------:R-:W-:-:S04]  /*28710*/  FMUL R30, R30, UR40 ;  /* 0x000000281e1e7c20 */ /* 0x000fc80008400000 */
[----:B------:R-:W-:Y:S01]  /*28720*/  FFMA R30, R160, UR41, R30 ;  /* 0x00000029a01e7c23 */ /* 0x000fe2000800001e */
[----:B------:R-:W-:Y:S01]  /*28730*/  ISETP.LT.OR P2, PT, R27, 0xd9, !P0 ;  /* 0x000000d91b00780c */ /* 0x000fe20004741670 */
[----:B------:R-:W4:Y:S04]  /*28740*/  LDL.LU R160, [R1+0x678] ;  /* 0x0006780001a07983 */ /* 0x000f280000300800 */
[----:B------:R-:W4:Y:S01]  /*28750*/  LDL.LU R165, [R1+0x67c] ;  /* 0x00067c0001a57983 */ /* 0x000f220000300800 */
        /* <DEDUP_REMOVED lines=20> */
[----:B--2---:R-:W-:Y:S01]  /*288a0*/  FFMA R52, R159, UR41, R52 ;  /* 0x000000299f347c23 */ /* 0x004fe20008000034 */
[----:B------:R-:W-:Y:S01]  /*288b0*/  LOP3.LUT P6, RZ, R2, 0x2000, RZ, 0xc0, !PT ;  /* 0x0000200002ff7812 */ /* 0x000fe200078cc0ff */
[----:B------:R-:W2:Y:S04]  /*288c0*/  LDL.LU R159, [R1+0x680] ;  /* 0x00068000019f7983 */ /* 0x000ea80000300800 */
[----:B------:R-:W3:Y:S01]  /*288d0*/  LDL.LU R161, [R1+0x684] ;  /* 0x0006840001a17983 */ /* 0x000ee20000300800 */
[----:B------:R-:W-:-:S05]  /*288e0*/  F2FP.SATFINITE.E4M3.F32.PACK_AB_MERGE_C R53, RZ, R52, RZ ;  /* 0x00000034ff35723e */ /* 0x000fca00048070ff */
[----:B------:R0:W-:Y:S01]  /*288f0*/  @!P2 STG.E.U8 desc[UR46][R30.64+0xd8], R53 ;  /* 0x0000d8351e00a986 */ /* 0x0001e2000c10112e */
[----:B------:R-:W-:Y:S02]  /*28900*/  ISETP.LT.OR P2, PT, R27, 0xda, !P0 ;  /* 0x000000da1b00780c */ /* 0x000fe40004741670 */
[----:B------:R-:W-:-:S11]  /*28910*/  PRMT R52, RZ, 0x7610, R52 ;  /* 0x00007610ff347816 */ /* 0x000fd60000000034 */
[----:B------:R-:W4:Y:S01]  /*28920*/  @!P2 LDG.E.U8 R52, desc[UR46][R24.64+0xd9] ;  /* 0x0000d92e1834a981 */ /* 0x000f22000c1e1100 */
[----:B-1----:R-:W1:Y:S01]  /*28930*/  @!P2 LDC.64 R50, c[0x0][0x5c0] ;  /* 0x00017000ff32ab82 */ /* 0x002e620000000a00 */
[----:B0-----:R-:W-:Y:S02]  /*28940*/  PRMT R30, RZ, 0x7610, R30 ;  /* 0x00007610ff1e7816 */ /* 0x001fe4000000001e */
[----:B-1----:R-:W-:-:S05]  /*28950*/  @!P2 IADD3 R50, P3, R12, R50, RZ ;  /* 0x000000320c32a210 */ /* 0x002fca0007f7e0ff */
[----:B------:R-:W-:Y:S01]  /*28960*/  @!P2 IMAD.X R51, R29, 0x1, R51, P3 ;  /* 0x000000011d33a824 */ /* 0x000fe200018e0633 */
[----:B----4-:R-:W-:-:S04]  /*28970*/  LOP3.LUT R52, R52, 0xff, RZ, 0xc0, !PT ;  /* 0x000000ff34347812 */ /* 0x010fc800078ec0ff */
[----:B------:R-:W-:-:S05]  /*28980*/  F2FP.F16.E4M3.UNPACK_B R52, R52 ;  /* 0x00000034ff34723e */ /* 0x000fca00020006ff */
[----:B------:R-:W-:-:S05]  /*28990*/  HADD2.F32 R52, -RZ, R52.H0_H0 ;  /* 0x20000034ff347230 */ /* 0x000fca0000004100 */
[----:B------:R-:W-:-:S04]  /*289a0*/  FMUL R52, R52, UR40 ;  /* 0x0000002834347c20 */ /* 0x000fc80008400000 */
[----:B------:R-:W-:Y:S01]  /*289b0*/  FFMA R52, R160, UR41, R52 ;  /* 0x00000029a0347c23 */ /* 0x000fe20008000034 */
[----:B------:R-:W-:Y:S02]  /*289c0*/  PRMT R24, RZ, 0x7610, R24 ;  /* 0x00007610ff187816 */ /* 0x000fe40000000018 */
[C---:B------:R-:W-:Y:S02]  /*289d0*/  LOP3.LUT P0, RZ, R2.reuse, 0x1000, RZ, 0xc0, !PT ;  /* 0x0000100002ff7812 */ /* 0x040fe4000780c0ff */
[----:B------:R-:W-:Y:S01]  /*289e0*/  LOP3.LUT P3, RZ, R2, 0x800, RZ, 0xc0, !PT ;  /* 0x0000080002ff7812 */ /* 0x000fe2000786c0ff */
[----:B------:R-:W4:Y:S01]  /*289f0*/  LDL.LU R160, [R1+0x688] ;  /* 0x0006880001a07983 */ /* 0x000f220000300800 */
[----:B------:R-:W-:-:S05]  /*28a00*/  F2FP.SATFINITE.E4M3.F32.PACK_AB_MERGE_C R31, RZ, R52, RZ ;  /* 0x00000034ff1f723e */ /* 0x000fca00048070ff */
[----:B------:R0:W-:Y:S01]  /*28a10*/  @!P2 STG.E.U8 desc[UR46][R50.64+0xd9], R31 ;  /* 0x0000d91f3200a986 */ /* 0x0001e2000c10112e */
[----:B------:R-:W-:-:S13]  /*28a20*/  LOP3.LUT P2, RZ, R2, 0x4000, RZ, 0xc0, !PT ;  /* 0x0000400002ff7812 */ /* 0x000fda000784c0ff */
[----:B------:R-:W2:Y:S02]  /*28a30*/  @!P2 LDG.E.U8 R30, desc[UR46][R14.64+0xd8] ;  /* 0x0000d82e0e1ea981 */ /* 0x000ea4000c1e1100 */
[----:B--2---:R-:W-:-:S04]  /*28a40*/  LOP3.LUT R30, R30, 0xff, RZ, 0xc0, !PT ;  /* 0x000000ff1e1e7812 */ /* 0x004fc800078ec0ff */
[----:B------:R-:W-:-:S05]  /*28a50*/  F2FP.F16.E4M3.UNPACK_B R30, R30 ;  /* 0x0000001eff1e723e */ /* 0x000fca00020006ff */
[----:B------:R-:W-:-:S05]  /*28a60*/  HADD2.F32 R30, -RZ, R30.H0_H0 ;  /* 0x2000001eff1e7230 */ /* 0x000fca0000004100 */
[----:B------:R-:W-:-:S04]  /*28a70*/  FMUL R30, R30, UR40 ;  /* 0x000000281e1e7c20 */ /* 0x000fc80008400000 */
[----:B------:R-:W-:-:S05]  /*28a80*/  FFMA R30, R165, UR41, R30 ;  /* 0x00000029a51e7c23 */ /* 0x000fca000800001e */
        /* <DEDUP_REMOVED lines=10> */
[----:B0-----:R-:W-:Y:S02]  /*28b30*/  F2FP.SATFINITE.E4M3.F32.PACK_AB_MERGE_C R31, RZ, R24, RZ ;  /* 0x00000018ff1f723e */ /* 0x001fe400048070ff */
        /* <DEDUP_REMOVED lines=22> */
[----:B------:R-:W-:Y:S02]  /*28ca0*/  ISETP.LT.OR P6, PT, R27, 0xc2, !P1 ;  /* 0x000000c21b00780c */ /* 0x000fe40004fc1670 */
[----:B------:R-:W-:Y:S01]  /*28cb0*/  LOP3.LUT P0, RZ, R2, 0x400, RZ, 0xc0, !PT ;  /* 0x0000040002ff7812 */ /* 0x000fe2000780c0ff */
[----:B------:R-:W4:Y:S01]  /*28cc0*/  LDL.LU R160, [R1+0x694] ;  /* 0x0006940001a07983 */ /* 0x000f220000300800 */
[----:B------:R-:W-:Y:S02]  /*28cd0*/  F2FP.SATFINITE.E4M3.F32.PACK_AB_MERGE_C R25, RZ, R14, RZ ;  /* 0x0000000eff19723e */ /* 0x000fe400048070ff */
[----:B------:R-:W-:-:S03]  /*28ce0*/  PRMT R14, RZ, 0x7610, R14 ;  /* 0x00007610ff0e7816 */ /* 0x000fc6000000000e */
[----:B------:R0:W-:Y:S04]  /*28cf0*/  @!P3 STG.E.U8 desc[UR46][R42.64+0xc1], R25 ;  /* 0x0000c1192a00b986 */ /* 0x0001e8000c10112e */
        /* <DEDUP_REMOVED lines=24> */
[----:B------:R-:W4:Y:S02]  /*28e80*/  @!P0 LDG.E.U8 R14, desc[UR46][R16.64+0xc8] ;  /* 0x0000c82e100e8981 */ /* 0x000f24000c1e1100 */
[----:B----4-:R-:W-:-:S04]  /*28e90*/  LOP3.LUT R14, R14, 0xff, RZ, 0xc0, !PT ;  /* 0x000000ff0e0e7812 */ /* 0x010fc800078ec0ff */
[----:B------:R-:W-:-:S05]  /*28ea0*/  F2FP.F16.E4M3.UNPACK_B R14, R14 ;  /* 0x0000000eff0e723e */ /* 0x000fca00020006ff */
[----:B------:R-:W-:-:S05]  /*28eb0*/  HADD2.F32 R14, -RZ, R14.H0_H0 ;  /* 0x2000000eff0e7230 */ /* 0x000fca0000004100 */
[----:B------:R-:W-:-:S04]  /*28ec0*/  FMUL R14, R14, UR40 ;  /* 0x000000280e0e7c20 */ /* 0x000fc80008400000 */
[----:B------:R-:W-:Y:S02]  /*28ed0*/  FFMA R14, R160, UR41, R14 ;  /* 0x00000029a00e7c23 */ /* 0x000fe4000800000e */
[----:B------:R-:W4:Y:S03]  /*28ee0*/  LDL.LU R160, [R1+0x6a0] ;  /* 0x0006a00001a07983 */ /* 0x000f260000300800 */
[----:B------:R-:W-:Y:S02]  /*28ef0*/  F2FP.SATFINITE.E4M3.F32.PACK_AB_MERGE_C R25, RZ, R14, RZ ;  /* 0x0000000eff19723e */ /* 0x000fe400048070ff */
[----:B------:R-:W-:-:S03]  /*28f00*/  PRMT R14, RZ, 0x7610, R14 ;  /* 0x00007610ff0e7816 */ /* 0x000fc6000000000e */
[----:B------:R1:W-:Y:S04]  /*28f10*/  @!P0 STG.E.U8 desc[UR46][R40.64+0xc8], R25 ;  /* 0x0000c81928008986 */ /* 0x0003e8000c10112e */
[----:B------:R-:W2:Y:S01]  /*28f20*/  @!P3 LDG.E.U8 R14, desc[UR46][R16.64+0xc9] ;  /* 0x0000c92e100eb981 */ /* 0x000ea2000c1e1100 */
[----:B------:R-:W-:-:S13]  /*28f30*/  ISETP.LT.OR P0, PT, R27, 0xc9, !P1 ;  /* 0x000000c91b00780c */ /* 0x000fda0004f01670 */
[----:B------:R-:W0:Y:S02]  /*28f40*/  @!P0 LDC.64 R30, c[0x0][0x5c0] ;  /* 0x00017000ff1e8b82 */ /* 0x000e240000000a00 */
        /* <DEDUP_REMOVED lines=14> */
[----:B------:R-:W3:Y:S01]  /*29030*/  @!P2 LDG.E.U8 R14, desc[UR46][R18.64+0xc8] ;  /* 0x0000c82e120ea981 */ /* 0x000ee2000c1e1100 */
[----:B-1----:R-:W1:Y:S01]  /*29040*/  @!P0 LDC.64 R24, c[0x0][0x5c0] ;  /* 0x00017000ff188b82 */ /* 0x002e620000000a00 */
[----:B---3--:R-:W-:-:S04]  /*29050*/  LOP3.LUT R14, R14, 0xff, RZ, 0xc0, !PT ;  /* 0x000000ff0e0e7812 */ /* 0x008fc800078ec0ff */
[----:B------:R-:W-:-:S05]  /*29060*/  F2FP.F16.E4M3.UNPACK_B R14, R14 ;  /* 0x0000000eff0e723e */ /* 0x000fca00020006ff */
[----:B------:R-:W-:-:S05]  /*29070*/  HADD2.F32 R14, -RZ, R14.H0_H0 ;  /* 0x2000000eff0e7230 */ /* 0x000fca0000004100 */
[----:B------:R-:W-:-:S04]  /*29080*/  FMUL R14, R14, UR40 ;  /* 0x000000280e0e7c20 */ /* 0x000fc80008400000 */
[----:B------:R-:W-:Y:S01]  /*29090*/  FFMA R14, R161, UR41, R14 ;  /* 0x00000029a10e7c23 */ /* 0x000fe2000800000e */
[----:B------:R-:W-:Y:S01]  /*290a0*/  LOP3.LUT P3, RZ, R2, 0x80, RZ, 0xc0, !PT ;  /* 0x0000008002ff7812 */ /* 0x000fe2000786c0ff */
[----:B------:R-:W3:Y:S03]  /*290b0*/  LDL.LU R161, [R1+0x6a8] ;  /* 0x0006a80001a17983 */ /* 0x000ee60000300800 */
[----:B0-----:R-:W-:-:S05]  /*290c0*/  F2FP.SATFINITE.E4M3.F32.PACK_AB_MERGE_C R15, RZ, R14, RZ ;  /* 0x0000000eff0f723e */ /* 0x001fca00048070ff */
[----:B------:R0:W-:Y:S01]  /*290d0*/  @!P2 STG.E.U8 desc[UR46][R68.64+0xc8], R15 ;  /* 0x0000c80f4400a986 */ /* 0x0001e2000c10112e */
[----:B-1----:R-:W-:-:S05]  /*290e0*/  @!P0 IADD3 R66, P2, R66, R24, RZ ;  /* 0x0000001842428210 */ /* 0x002fca0007f5e0ff */
[----:B------:R-:W-:Y:S01]  /*290f0*/  @!P0 IMAD.X R67, R63, 0x1, R25, P2 ;  /* 0x000000013f438824 */ /* 0x000fe200010e0619 */
[----:B------:R-:W-:Y:S02]  /*29100*/  ISETP.LT.OR P2, PT, R27, 0xca, !P1 ;  /* 0x000000ca1b00780c */ /* 0x000fe40004f41670 */
[----:B------:R-:W-:-:S11]  /*29110*/  PRMT R14, RZ, 0x7610, R14 ;  /* 0x00007610ff0e7816 */ /* 0x000fd6000000000e */
        /* <DEDUP_REMOVED lines=10> */
[----:B------:R-:W-:Y:S04]  /*291c0*/  @!P2 STG.E.U8 desc[UR46][R66.64+0xc9], R15 ;  /* 0x0000c90f4200a986 */ /* 0x000fe8000c10112e */
[----:B------:R-:W2:Y:S01]  /*291d0*/  @!P6 LDG.E.U8 R14, desc[UR46][R16.64+0xd0] ;  /* 0x0000d02e100ee981 */ /* 0x000ea2000c1e1100 */
[----:B------:R-:W0:Y:S01]  /*291e0*/  @!P5 LDC.64 R30, c[0x0][0x5c0] ;  /* 0x00017000ff1edb82 */ /* 0x000e220000000a00 */
[----:B--2---:R-:W-:-:S04]  /*291f0*/  LOP3.LUT R14, R14, 0xff, RZ, 0xc0, !PT ;  /* 0x000000ff0e0e7812 */ /* 0x004fc800078ec0ff */
[----:B------:R-:W-:-:S05]  /*29200*/  F2FP.F16.E4M3.UNPACK_B R14, R14 ;  /* 0x0000000eff0e723e */ /* 0x000fca00020006ff */
[----:B------:R-:W-:-:S05]  /*29210*/  HADD2.F32 R14, -RZ, R14.H0_H0 ;  /* 0x2000000eff0e7230 */ /* 0x000fca0000004100 */
[----:B------:R-:W-:-:S04]  /*29220*/  FMUL R14, R14, UR40 ;  /* 0x000000280e0e7c20 */ /* 0x000fc80008400000 */
[----:B------:R-:W-:Y:S01]  /*29230*/  FFMA R14, R159, UR41, R14 ;  /* 0x000000299f0e7c23 */ /* 0x000fe2000800000e */
[----:B0-----:R-:W-:Y:S01]  /*29240*/  @!P5 IADD3 R62, P2, R62, R30, RZ ;  /* 0x0000001e3e3ed210 */ /* 0x001fe20007f5e0ff */
[----:B------:R-:W2:Y:S03]  /*29250*/  LDL.LU R159, [R1+0x6b0] ;  /* 0x0006b000019f7983 */ /* 0x000ea60000300800 */
[----:B------:R-:W-:Y:S02]  /*29260*/  F2FP.SATFINITE.E4M3.F32.PACK_AB_MERGE_C R25, RZ, R14, RZ ;  /* 0x0000000eff19723e */ /* 0x000fe400048070ff */
[----:B------:R-:W-:-:S03]  /*29270*/  PRMT R14, RZ, 0x7610, R14 ;  /* 0x00007610ff0e7816 */ /* 0x000fc6000000000e */
[----:B------:R0:W-:Y:S04]  /*29280*/  @!P6 STG.E.U8 desc[UR46][R36.64+0xd0], R25 ;  /* 0x0000d0192400e986 */ /* 0x0001e8000c10112e */
[----:B------:R-:W3:Y:S01]  /*29290*/  @!P3 LDG.E.U8 R14, desc[UR46][R16.64+0xd1] ;  /* 0x0000d12e100eb981 */ /* 0x000ee2000c1e1100 */
[----:B------:R-:W-:Y:S01]  /*292a0*/  @!P5 IMAD.X R63, R61, 0x1, R31, P2 ;  /* 0x000000013d3fd824 */ /* 0x000fe200010e061f */
[----:B0-----:R-:W0:Y:S01]  /*292b0*/  @!P4 LDC.64 R24, c[0x0][0x5c0] ;  /* 0x00017000ff18cb82 */ /* 0x001e220000000a00 */
[----:B---3--:R-:W-:-:S04]  /*292c0*/  LOP3.LUT R14, R14, 0xff, RZ, 0xc0, !PT ;  /* 0x000000ff0e0e7812 */ /* 0x008fc800078ec0ff */
[----:B------:R-:W-:-:S05]  /*292d0*/  F2FP.F16.E4M3.UNPACK_B R14, R14 ;  /* 0x0000000eff0e723e */ /* 0x000fca00020006ff */
[----:B------:R-:W-:-:S05]  /*292e0*/  HADD2.F32 R14, -RZ, R14.H0_H0 ;  /* 0x2000000eff0e7230 */ /* 0x000fca0000004100 */
[----:B------:R-:W-:-:S04]  /*292f0*/  FMUL R14, R14, UR40 ;  /* 0x000000280e0e7c20 */ /* 0x000fc80008400000 */
[----:B------:R-:W-:Y:S01]  /*29300*/  FFMA R14, R161, UR41, R14 ;  /* 0x00000029a10e7c23 */ /* 0x000fe2000800000e */
[----:B------:R-:W-:Y:S02]  /*29310*/  LOP3.LUT P6, RZ, R2, 0x40, RZ, 0xc0, !PT ;  /* 0x0000004002ff7812 */ /* 0x000fe400078cc0ff */
[----:B0-----:R-:W-:Y:S01]  /*29320*/  @!P4 IADD3 R60, P2, R60, R24, RZ ;  /* 0x000000183c3cc210 */ /* 0x001fe20007f5e0ff */
[----:B------:R-:W3:Y:S01]  /*29330*/  LDL.LU R161, [R1+0x6b4] ;  /* 0x0006b40001a17983 */ /* 0x000ee20000300800 */
        /* <DEDUP_REMOVED lines=9> */
[----:B------:R-:W-:Y:S01]  /*293d0*/  @!P4 IMAD.X R61, R28, 0x1, R25, P2 ;  /* 0x000000011c3dc824 */ /* 0x000fe200010e0619 */
[----:B------:R-:W-:Y:S01]  /*293e0*/  ISETP.GE.AND P3, PT, R26, 0x81, PT ;  /* 0x000000811a00780c */ /* 0x000fe20003f66270 */
[----:B------:R-:W4:Y:S02]  /*293f0*/  LDL.LU R160, [R1+0x6b8] ;  /* 0x0006b80001a07983 */ /* 0x000f240000300800 */
[----:B0-----:R-:W-:Y:S02]  /*29400*/  F2FP.SATFINITE.E4M3.F32.PACK_AB_MERGE_C R15, RZ, R14, RZ ;  /* 0x0000000eff0f723e */ /* 0x001fe400048070ff */
        /* <DEDUP_REMOVED lines=13> */
[----:B------:R-:W3:Y:S01]  /*294e0*/  @!P6 LDG.E.U8 R14, desc[UR46][R16.64+0xd8] ;  /* 0x0000d82e100ee981 */ /* 0x000ee2000c1e1100 */
[----:B0-----:R-:W0:Y:S01]  /*294f0*/  @!P3 LDC.64 R24, c[0x0][0x5c0] ;  /* 0x00017000ff18bb82 */ /* 0x001e220000000a00 */
        /* <DEDUP_REMOVED lines=8> */
[----:B------:R1:W-:Y:S04]  /*29580*/  @!P6 STG.E.U8 desc[UR46][R32.64+0xd8], R31 ;  /* 0x0000d81f2000e986 */ /* 0x0003e8000c10112e */
[----:B------:R4:W2:Y:S02]  /*29590*/  @!P3 LDG.E.U8 R14, desc[UR46][R16.64+0xd9] ;  /* 0x0000d92e100eb981 */ /* 0x0008a4000c1e1100 */
[----:B----4-:R-:W-:Y:S02]  /*295a0*/  PRMT R16, RZ, 0x7610, R16 ;  /* 0x00007610ff107816 */ /* 0x010fe40000000010 */
[----:B--2---:R-:W-:-:S04]  /*295b0*/  LOP3.LUT R14, R14, 0xff, RZ, 0xc0, !PT ;  /* 0x000000ff0e0e7812 */ /* 0x004fc800078ec0ff */
[----:B------:R-:W-:-:S05]  /*295c0*/  F2FP.F16.E4M3.UNPACK_B R14, R14 ;  /* 0x0000000eff0e723e */ /* 0x000fca00020006ff */
[----:B------:R-:W-:Y:S01]  /*295d0*/  HADD2.F32 R15, -RZ, R14.H0_H0 ;  /* 0x2000000eff0f7230 */ /* 0x000fe20000004100 */
[----:B0-----:R-:W-:-:S04]  /*295e0*/  @!P3 IADD3 R14, P2, P4, R12, R24, R7 ;  /* 0x000000180c0eb210 */ /* 0x001fc80007c5e007 */
[----:B------:R-:W-:Y:S01]  /*295f0*/  FMUL R24, R15, UR40 ;  /* 0x000000280f187c20 */ /* 0x000fe20008400000 */
[----:B------:R-:W-:Y:S02]  /*29600*/  @!P3 IADD3.X R15, R29, R25, R6, P2, P4 ;  /* 0x000000191d0fb210 */ /* 0x000fe400017e8406 */
[C---:B------:R-:W-:Y:S01]  /*29610*/  ISETP.LT.OR P2, PT, R27.reuse, 0xd9, !P1 ;  /* 0x000000d91b00780c */ /* 0x040fe20004f41670 */
[----:B------:R-:W-:Y:S01]  /*29620*/  FFMA R24, R160, UR41, R24 ;  /* 0x00000029a0187c23 */ /* 0x000fe20008000018 */
[----:B------:R-:W-:Y:S02]  /*29630*/  ISETP.LT.OR P1, PT, R27, 0xda, !P1 ;  /* 0x000000da1b00780c */ /* 0x000fe40004f21670 */
[----:B------:R-:W-:Y:S01]  /*29640*/  ISETP.GE.AND P6, PT, R26, 0x101, PT ;  /* 0x000001011a00780c */ /* 0x000fe20003fc6270 */
[----:B------:R-:W2:Y:S01]  /*29650*/  LDL.LU R160, [R1+0x6c4] ;  /* 0x0006c40001a07983 */ /* 0x000ea20000300800 */
[----:B------:R-:W-:-:S05]  /*29660*/  F2FP.SATFINITE.E4M3.F32.PACK_AB_MERGE_C R25, RZ, R24, RZ ;  /* 0x00000018ff19723e */ /* 0x000fca00048070ff */
[----:B------:R0:W-:Y:S04]  /*29670*/  @!P3 STG.E.U8 desc[UR46][R14.64+0xd9], R25 ;  /* 0x0000d9190e00b986 */ /* 0x0001e8000c10112e */
[----:B------:R-:W4:Y:S01]  /*29680*/  @!P2 LDG.E.U8 R16, desc[UR46][R18.64+0xd8] ;  /* 0x0000d82e1210a981 */ /* 0x000f22000c1e1100 */
[----:B-1----:R-:W1:Y:S01]  /*29690*/  @!P2 LDC.64 R32, c[0x0][0x5c0] ;  /* 0x00017000ff20ab82 */ /* 0x002e620000000a00 */
[----:B------:R-:W-:-:S04]  /*296a0*/  @!P2 IADD3 R31, P3, P4, R3, R12, R7 ;  /* 0x0000000c031fa210 */ /* 0x000fc80007c7e007 */
[----:B------:R-:W-:Y:S02]  /*296b0*/  @!P2 IADD3.X R24, R4, R29, R6, P3, P4 ;  /* 0x0000001d0418a210 */ /* 0x000fe40001fe8406 */
[----:B----4-:R-:W-:-:S04]  /*296c0*/  LOP3.LUT R16, R16, 0xff, RZ, 0xc0, !PT ;  /* 0x000000ff10107812 */ /* 0x010fc800078ec0ff */
[----:B------:R-:W-:-:S05]  /*296d0*/  F2FP.F16.E4M3.UNPACK_B R16, R16 ;  /* 0x00000010ff10723e */ /* 0x000fca00020006ff */
[----:B------:R-:W-:-:S05]  /*296e0*/  HADD2.F32 R16, -RZ, R16.H0_H0 ;  /* 0x20000010ff107230 */ /* 0x000fca0000004100 */
[----:B------:R-:W-:Y:S01]  /*296f0*/  FMUL R17, R16, UR40 ;  /* 0x0000002810117c20 */ /* 0x000fe20008400000 */
[----:B-1----:R-:W-:Y:S02]  /*29700*/  @!P2 IADD3 R16, P3, R31, R32, RZ ;  /* 0x000000201f10a210 */ /* 0x002fe40007f7e0ff */
[----:B------:R-:W1:Y:S01]  /*29710*/  @!P1 LDC.64 R30, c[0x0][0x5c0] ;  /* 0x00017000ff1e9b82 */ /* 0x000e620000000a00 */
[----:B0-----:R-:W-:Y:S02]  /*29720*/  FFMA R14, R159, UR41, R17 ;  /* 0x000000299f0e7c23 */ /* 0x001fe40008000011 */
[----:B------:R-:W-:Y:S01]  /*29730*/  @!P2 IMAD.X R17, R24, 0x1, R33, P3 ;  /* 0x000000011811a824 */ /* 0x000fe200018e0621 */
[----:B------:R-:W4:Y:S02]  /*29740*/  LDL.LU R159, [R1+0x6c8] ;  /* 0x0006c800019f7983 */ /* 0x000f240000300800 */
[----:B------:R-:W-:Y:S02]  /*29750*/  F2FP.SATFINITE.E4M3.F32.PACK_AB_MERGE_C R15, RZ, R14, RZ ;  /* 0x0000000eff0f723e */ /* 0x000fe400048070ff */
[----:B------:R-:W-:-:S03]  /*29760*/  PRMT R14, RZ, 0x7610, R14 ;  /* 0x00007610ff0e7816 */ /* 0x000fc6000000000e */
[----:B------:R0:W-:Y:S04]  /*29770*/  @!P2 STG.E.U8 desc[UR46][R16.64+0xd8], R15 ;  /* 0x0000d80f1000a986 */ /* 0x0001e8000c10112e */
[----:B------:R-:W3:Y:S01]  /*29780*/  @!P1 LDG.E.U8 R14, desc[UR46][R18.64+0xd9] ;  /* 0x0000d92e120e9981 */ /* 0x000ee2000c1e1100 */
[----:B------:R-:W-:Y:S02]  /*29790*/  @!P1 IADD3 R25, P3, P4, R3, R12, R7 ;  /* 0x0000000c03199210 */ /* 0x000fe40007c7e007 */
[----:B------:R-:W-:Y:S02]  /*297a0*/  ISETP.LT.OR P2, PT, R27, 0xc1, !P6 ;  /* 0x000000c11b00780c */ /* 0x000fe40007741670 */
[----:B------:R-:W-:Y:S02]  /*297b0*/  @!P1 IADD3.X R26, R4, R29, R6, P3, P4 ;  /* 0x0000001d041a9210 */ /* 0x000fe40001fe8406 */
[----:B0-----:R-:W-:-:S02]  /*297c0*/  PRMT R16, RZ, 0x7610, R16 ;  /* 0x00007610ff107816 */ /* 0x001fc40000000010 */
[----:B---3--:R-:W-:-:S04]  /*297d0*/  LOP3.LUT R14, R14, 0xff, RZ, 0xc0, !PT ;  /* 0x000000ff0e0e7812 */ /* 0x008fc800078ec0ff */
[----:B------:R-:W-:-:S05]  /*297e0*/  F2FP.F16.E4M3.UNPACK_B R14, R14 ;  /* 0x0000000eff0e723e */ /* 0x000fca00020006ff */
[----:B------:R-:W-:-:S05]  /*297f0*/  HADD2.F32 R14, -RZ, R14.H0_H0 ;  /* 0x2000000eff0e7230 */ /* 0x000fca0000004100 */
[----:B------:R-:W-:-:S04]  /*29800*/  FMUL R14, R14, UR40 ;  /* 0x000000280e0e7c20 */ /* 0x000fc80008400000 */
[----:B------:R-:W-:Y:S01]  /*29810*/  FFMA R24, R161, UR41, R14 ;  /* 0x00000029a1187c23 */ /* 0x000fe2000800000e */
[----:B-1----:R-:W-:Y:S02]  /*29820*/  @!P1 IADD3 R14, P3, R25, R30, RZ ;  /* 0x0000001e190e9210 */ /* 0x002fe40007f7e0ff */
[----:B------:R-:W-:Y:S01]  /*29830*/  LOP3.LUT P0, RZ, R11, 0x2000000, RZ, 0xc0, !PT ;  /* 0x020000000bff7812 */ /* 0x000fe2000780c0ff */
[----:B------:R-:W3:Y:S01]  /*29840*/  LDL.LU R161, [R1+0x6cc] ;  /* 0x0006cc0001a17983 */ /* 0x000ee20000300800 */
[----:B------:R-:W-:Y:S01]  /*29850*/  F2FP.SATFINITE.E4M3.F32.PACK_AB_MERGE_C R19, RZ, R24, RZ ;  /* 0x00000018ff13723e */ /* 0x000fe200048070ff */
[----:B------:R-:W-:Y:S01]  /*29860*/  @!P1 IMAD.X R15, R26, 0x1, R31, P3 ;  /* 0x000000011a0f9824 */ /* 0x000fe200018e061f */
[----:B------:R-:W0:Y:S04]  /*29870*/  @!P2 LDC.64 R24, c[0x0][0x5c0] ;  /* 0x00017000ff18ab82 */ /* 0x000e280000000a00 */
[----:B------:R1:W-:Y:S04]  /*29880*/  @!P1 STG.E.U8 desc[UR46][R14.64+0xd9], R19 ;  /* 0x0000d9130e009986 */ /* 0x0003e8000c10112e */
[----:B------:R-:W2:Y:S01]  /*29890*/  @!P2 LDG.E.U8 R16, desc[UR46][R20.64+0xc0] ;  /* 0x0000c02e1410a981 */ /* 0x000ea2000c1e1100 */
[----:B------:R-:W-:-:S02]  /*298a0*/  ISETP.LT.OR P1, PT, R27, 0xc2, !P6 ;  /* 0x000000c21b00780c */ /* 0x000fc40007721670 */
[----:B-1----:R-:W-:Y:S02]  /*298b0*/  PRMT R14, RZ, 0x7610, R14 ;  /* 0x00007610ff0e7816 */ /* 0x002fe4000000000e */
[----:B--2---:R-:W-:-:S04]  /*298c0*/  LOP3.LUT R16, R16, 0xff, RZ, 0xc0, !PT ;  /* 0x000000ff10107812 */ /* 0x004fc800078ec0ff */
[----:B------:R-:W-:-:S05]  /*298d0*/  F2FP.F16.E4M3.UNPACK_B R16, R16 ;  /* 0x00000010ff10723e */ /* 0x000fca00020006ff */
[----:B------:R-:W-:-:S05]  /*298e0*/  HADD2.F32 R16, -RZ, R16.H0_H0 ;  /* 0x20000010ff107230 */ /* 0x000fca0000004100 */
[----:B------:R-:W-:Y:S01]  /*298f0*/  FMUL R17, R16, UR40 ;  /* 0x0000002810117c20 */ /* 0x000fe20008400000 */
[----:B0-----:R-:W-:-:S03]  /*29900*/  @!P2 IADD3 R16, P3, P4, R12, R24, R9 ;  /* 0x000000180c10a210 */ /* 0x001fc60007c7e009 */
[----:B------:R-:W-:Y:S01]  /*29910*/  FFMA R18, R160, UR41, R17 ;  /* 0x00000029a0127c23 */ /* 0x000fe20008000011 */
[----:B------:R-:W-:Y:S02]  /*29920*/  @!P2 IADD3.X R17, R29, R25, R8, P3, P4 ;  /* 0x000000191d11a210 */ /* 0x000fe40001fe8408 */
[----:B------:R-:W0:Y:S02]  /*29930*/  @!P1 LDC.64 R24, c[0x0][0x5c0] ;  /* 0x00017000ff189b82 */ /* 0x000e240000000a00 */
[----:B------:R-:W-:-:S05]  /*29940*/  F2FP.SATFINITE.E4M3.F32.PACK_AB_MERGE_C R19, RZ, R18, RZ ;  /* 0x00000012ff13723e */ /* 0x000fca00048070ff */
[----:B------:R1:W-:Y:S04]  /*29950*/  @!P2 STG.E.U8 desc[UR46][R16.64+0xc0], R19 ;  /* 0x0000c0131000a986 */ /* 0x0003e8000c10112e */
[----:B------:R-:W2:Y:S01]  /*29960*/  @!P1 LDG.E.U8 R14, desc[UR46][R20.64+0xc1] ;  /* 0x0000c12e140e9981 */ /* 0x000ea2000c1e1100 */
[----:B------:R-:W-:Y:S02]  /*29970*/  ISETP.LT.OR P2, PT, R27, 0xc1, !P0 ;  /* 0x000000c11b00780c */ /* 0x000fe40004741670 */
[----:B-1----:R-:W-:-:S11]  /*29980*/  PRMT R16, RZ, 0x7610, R16 ;  /* 0x00007610ff107816 */ /* 0x002fd60000000010 */
[----:B------:R-:W1:Y:S01]  /*29990*/  @!P2 LDC.64 R30, c[0x0][0x5c0] ;  /* 0x00017000ff1eab82 */ /* 0x000e620000000a00 */
[----:B--2---:R-:W-:-:S04]  /*299a0*/  LOP3.LUT R14, R14, 0xff, RZ, 0xc0, !PT ;  /* 0x000000ff0e0e7812 */ /* 0x004fc800078ec0ff */
[----:B------:R-:W-:-:S05]  /*299b0*/  F2FP.F16.E4M3.UNPACK_B R14, R14 ;  /* 0x0000000eff0e723e */ /* 0x000fca00020006ff */
[----:B------:R-:W-:-:S05]  /*299c0*/  HADD2.F32 R14, -RZ, R14.H0_H0 ;  /* 0x2000000eff0e7230 */ /* 0x000fca0000004100 */
[----:B------:R-:W-:Y:S01]  /*299d0*/  FMUL R15, R14, UR40 ;  /* 0x000000280e0f7c20 */ /* 0x000fe20008400000 */
[----:B0-----:R-:W-:-:S03]  /*299e0*/  @!P1 IADD3 R14, P3, P4, R12, R24, R9 ;  /* 0x000000180c0e9210 */ /* 0x001fc60007c7e009 */
[----:B----4-:R-:W-:Y:S01]  /*299f0*/  FFMA R18, R159, UR41, R15 ;  /* 0x000000299f127c23 */ /* 0x010fe2000800000f */
[----:B------:R-:W-:Y:S01]  /*29a00*/  @!P1 IADD3.X R15, R29, R25, R8, P3, P4 ;  /* 0x000000191d0f9210 */ /* 0x000fe20001fe8408 */
[----:B------:R-:W2:Y:S03]  /*29a10*/  LDL.LU R159, [R1+0x6d0] ;  /* 0x0006d000019f7983 */ /* 0x000ea60000300800 */
[----:B------:R-:W-:Y:S02]  /*29a20*/  F2FP.SATFINITE.E4M3.F32.PACK_AB_MERGE_C R19, RZ, R18, RZ ;  /* 0x00000012ff13723e */ /* 0x000fe400048070ff */
[----:B------:R-:W-:Y:S01]  /*29a30*/  @!P2 IADD3 R25, P3, P4, R3, R12, R9 ;  /* 0x0000000c0319a210 */ /* 0x000fe20007c7e009 */
[----:B------:R-:W4:Y:S04]  /*29a40*/  LDL.LU R160, [R1+0x6d4] ;  /* 0x0006d40001a07983 */ /* 0x000f280000300800 */
[----:B------:R3:W-:Y:S04]  /*29a50*/  @!P1 STG.E.U8 desc[UR46][R14.64+0xc1], R19 ;  /* 0x0000c1130e009986 */ /* 0x0007e8000c10112e */
[----:B------:R-:W3:Y:S01]  /*29a60*/  @!P2 LDG.E.U8 R16, desc[UR46][R22.64+0xc0] ;  /* 0x0000c02e1610a981 */ /* 0x000ee2000c1e1100 */
[----:B------:R-:W-:-:S02]  /*29a70*/  ISETP.LT.OR P1, PT, R27, 0xc2, !P0 ;  /* 0x000000c21b00780c */ /* 0x000fc40004721670 */
[----:B------:R-:W-:Y:S02]  /*29a80*/  @!P2 IADD3.X R18, R4, R29, R8, P3, P4 ;  /* 0x0000001d0412a210 */ /* 0x000fe40001fe8408 */
[----:B---3--:R-:W-:-:S04]  /*29a90*/  LOP3.LUT R16, R16, 0xff, RZ, 0xc0, !PT ;  /* 0x000000ff10107812 */ /* 0x008fc800078ec0ff */
[----:B------:R-:W-:-:S05]  /*29aa0*/  F2FP.F16.E4M3.UNPACK_B R16, R16 ;  /* 0x00000010ff10723e */ /* 0x000fca00020006ff */
[----:B------:R-:W-:-:S05]  /*29ab0*/  HADD2.F32 R16, -RZ, R16.H0_H0 ;  /* 0x20000010ff107230 */ /* 0x000fca0000004100 */
[----:B------:R-:W-:Y:S01]  /*29ac0*/  FMUL R17, R16, UR40 ;  /* 0x0000002810117c20 */ /* 0x000fe20008400000 */
[----:B-1----:R-:W-:-:S03]  /*29ad0*/  @!P2 IADD3 R16, P3, R25, R30, RZ ;  /* 0x0000001e1910a210 */ /* 0x002fc60007f7e0ff */
[----:B------:R-:W-:Y:S02]  /*29ae0*/  FFMA R14, R161, UR41, R17 ;  /* 0x00000029a10e7c23 */ /* 0x000fe40008000011 */
[----:B------:R-:W-:Y:S01]  /*29af0*/  @!P2 IMAD.X R17, R18, 0x1, R31, P3 ;  /* 0x000000011211a824 */ /* 0x000fe200018e061f */
[----:B------:R-:W3:Y:S01]  /*29b00*/  LDL.LU R161, [R1+0x6d8] ;  /* 0x0006d80001a17983 */ /* 0x000ee20000300800 */
[----:B------:R-:W0:Y:S01]  /*29b10*/  @!P1 LDC.64 R30, c[0x0][0x5c0] ;  /* 0x00017000ff1e9b82 */ /* 0x000e220000000a00 */
[----:B------:R-:W-:Y:S02]  /*29b20*/  F2FP.SATFINITE.E4M3.F32.PACK_AB_MERGE_C R19, RZ, R14, RZ ;  /* 0x0000000eff13723e */ /* 0x000fe400048070ff */
[----:B------:R-:W-:-:S03]  /*29b30*/  PRMT R14, RZ, 0x7610, R14 ;  /* 0x00007610ff0e7816 */ /* 0x000fc6000000000e */
[----:B------:R2:W-:Y:S04]  /*29b40*/  @!P2 STG.E.U8 desc[UR46][R16.64+0xc0], R19 ;  /* 0x0000c0131000a986 */ /* 0x0005e8000c10112e */
[----:B------:R-:W4:Y:S01]  /*29b50*/  @!P1 LDG.E.U8 R14, desc[UR46][R22.64+0xc1] ;  /* 0x0000c12e160e9981 */ /* 0x000f22000c1e1100 */
[----:B------:R-:W-:Y:S02]  /*29b60*/  @!P1 IADD3 R25, P3, P4, R3, R12, R9 ;  /* 0x0000000c03199210 */ /* 0x000fe40007c7e009 */
[----:B------:R-:W-:Y:S02]  /*29b70*/  ISETP.LT.OR P2, PT, R27, 0xc9, !P6 ;  /* 0x000000c91b00780c */ /* 0x000fe40007741670 */
[----:B------:R-:W-:Y:S02]  /*29b80*/  @!P1 IADD3.X R18, R4, R29, R8, P3, P4 ;  /* 0x0000001d04129210 */ /* 0x000fe40001fe8408 */
[----:B----4-:R-:W-:-:S04]  /*29b90*/  LOP3.LUT R14, R14, 0xff, RZ, 0xc0, !PT ;  /* 0x000000ff0e0e7812 */ /* 0x010fc800078ec0ff */
[----:B------:R-:W-:-:S05]  /*29ba0*/  F2FP.F16.E4M3.UNPACK_B R14, R14 ;  /* 0x0000000eff0e723e */ /* 0x000fca00020006ff */
[----:B------:R-:W-:-:S05]  /*29bb0*/  HADD2.F32 R14, -RZ, R14.H0_H0 ;  /* 0x2000000eff0e7230 */ /* 0x000fca0000004100 */
[----:B------:R-:W-:Y:S01]  /*29bc0*/  FMUL R15, R14, UR40 ;  /* 0x000000280e0f7c20 */ /* 0x000fe20008400000 */
[----:B0-----:R-:W-:Y:S02]  /*29bd0*/  @!P1 IADD3 R14, P3, R25, R30, RZ ;  /* 0x0000001e190e9210 */ /* 0x001fe40007f7e0ff */
[----:B------:R-:W0:Y:S01]  /*29be0*/  @!P2 LDC.64 R24, c[0x0][0x5c0] ;  /* 0x00017000ff18ab82 */ /* 0x000e220000000a00 */
[----:B--2---:R-:W-:Y:S02]  /*29bf0*/  FFMA R16, R159, UR41, R15 ;  /* 0x000000299f107c23 */ /* 0x004fe4000800000f */
[----:B------:R-:W-:Y:S01]  /*29c00*/  @!P1 IMAD.X R15, R18, 0x1, R31, P3 ;  /* 0x00000001120f9824 */ /* 0x000fe200018e061f */
[----:B------:R-:W2:Y:S02]  /*29c10*/  LDL.LU R159, [R1+0x6dc] ;  /* 0x0006dc00019f7983 */ /* 0x000ea40000300800 */
[----:B------:R-:W-:Y:S02]  /*29c20*/  F2FP.SATFINITE.E4M3.F32.PACK_AB_MERGE_C R19, RZ, R16, RZ ;  /* 0x00000010ff13723e */ /* 0x000fe400048070ff */
[----:B------:R-:W-:-:S03]  /*29c30*/  PRMT R16, RZ, 0x7610, R16 ;  /* 0x00007610ff107816 */ /* 0x000fc60000000010 */
[----:B------:R1:W-:Y:S04]  /*29c40*/  @!P1 STG.E.U8 desc[UR46][R14.64+0xc1], R19 ;  /* 0x0000c1130e009986 */ /* 0x0003e8000c10112e */
[----:B------:R-:W4:Y:S01]  /*29c50*/  @!P2 LDG.E.U8 R16, desc[UR46][R20.64+0xc8] ;  /* 0x0000c82e1410a981 */ /* 0x000f22000c1e1100 */
[----:B------:R-:W-:Y:S02]  /*29c60*/  ISETP.LT.OR P1, PT, R27, 0xca, !P6 ;  /* 0x000000ca1b00780c */ /* 0x000fe40007721670 */
[----:B-1----:R-:W-:Y:S02]  /*29c70*/  PRMT R14, RZ, 0x7610, R14 ;  /* 0x00007610ff0e7816 */ /* 0x002fe4000000000e */
[----:B----4-:R-:W-:-:S04]  /*29c80*/  LOP3.LUT R16, R16, 0xff, RZ, 0xc0, !PT ;  /* 0x000000ff10107812 */ /* 0x010fc800078ec0ff */
        /* <DEDUP_REMOVED lines=9> */
[----:B------:R-:W4:Y:S01]  /*29d20*/  @!P1 LDG.E.U8 R14, desc[UR46][R20.64+0xc9] ;  /* 0x0000c92e140e9981 */ /* 0x000f22000c1e1100 */
[----:B------:R-:W-:Y:S02]  /*29d30*/  ISETP.LT.OR P2, PT, R27, 0xc9, !P0 ;  /* 0x000000c91b00780c */ /* 0x000fe40004741670 */
[----:B-1----:R-:W-:-:S11]  /*29d40*/  PRMT R16, RZ, 0x7610, R16 ;  /* 0x00007610ff107816 */ /* 0x002fd60000000010 */
[----:B------:R-:W1:Y:S01]  /*29d50*/  @!P2 LDC.64 R30, c[0x0][0x5c0] ;  /* 0x00017000ff1eab82 */ /* 0x000e620000000a00 */
[----:B----4-:R-:W-:-:S04]  /*29d60*/  LOP3.LUT R14, R14, 0xff, RZ, 0xc0, !PT ;  /* 0x000000ff0e0e7812 */ /* 0x010fc800078ec0ff */
[----:B------:R-:W-:-:S05]  /*29d70*/  F2FP.F16.E4M3.UNPACK_B R14, R14 ;  /* 0x0000000eff0e723e */ /* 0x000fca00020006ff */
[----:B------:R-:W-:-:S05]  /*29d80*/  HADD2.F32 R14, -RZ, R14.H0_H0 ;  /* 0x2000000eff0e7230 */ /* 0x000fca0000004100 */
[----:B------:R-:W-:Y:S01]  /*29d90*/  FMUL R15, R14, UR40 ;  /* 0x000000280e0f7c20 */ /* 0x000fe20008400000 */
[----:B0-----:R-:W-:-:S03]  /*29da0*/  @!P1 IADD3 R14, P3, P4, R12, R24, R9 ;  /* 0x000000180c0e9210 */ /* 0x001fc60007c7e009 */
[----:B---3--:R-:W-:Y:S01]  /*29db0*/  FFMA R18, R161, UR41, R15 ;  /* 0x00000029a1127c23 */ /* 0x008fe2000800000f */
[----:B------:R-:W-:Y:S01]  /*29dc0*/  @!P1 IADD3.X R15, R29, R25, R8, P3, P4 ;  /* 0x000000191d0f9210 */ /* 0x000fe20001fe8408 */
[----:B------:R-:W3:Y:S03]  /*29dd0*/  LDL.LU R161, [R1+0x6e0] ;  /* 0x0006e00001a17983 */ /* 0x000ee60000300800 */
[----:B------:R-:W-:Y:S02]  /*29de0*/  F2FP.SATFINITE.E4M3.F32.PACK_AB_MERGE_C R19, RZ, R18, RZ ;  /* 0x00000012ff13723e */ /* 0x000fe400048070ff */
[----:B------:R-:W-:Y:S01]  /*29df0*/  @!P2 IADD3 R25, P3, P4, R3, R12, R9 ;  /* 0x0000000c0319a210 */ /* 0x000fe20007c7e009 */
[----:B------:R-:W4:Y:S04]  /*29e00*/  LDL.LU R160, [R1+0x6e4] ;  /* 0x0006e40001a07983 */ /* 0x000f280000300800 */
[----:B------:R2:W-:Y:S04]  /*29e10*/  @!P1 STG.E.U8 desc[UR46][R14.64+0xc9], R19 ;  /* 0x0000c9130e009986 */ /* 0x0005e8000c10112e */
[----:B------:R-:W2:Y:S01]  /*29e20*/  @!P2 LDG.E.U8 R16, desc[UR46][R22.64+0xc8] ;  /* 0x0000c82e1610a981 */ /* 0x000ea2000c1e1100 */
[----:B------:R-:W-:-:S02]  /*29e30*/  ISETP.LT.OR P1, PT, R27, 0xca, !P0 ;  /* 0x000000ca1b00780c */ /* 0x000fc40004721670 */
[----:B------:R-:W-:Y:S02]  /*29e40*/  @!P2 IADD3.X R18, R4, R29, R8, P3, P4 ;  /* 0x0000001d0412a210 */ /* 0x000fe40001fe8408 */
[----:B--2---:R-:W-:-:S04]  /*29e50*/  LOP3.LUT R16, R16, 0xff, RZ, 0xc0, !PT ;  /* 0x000000ff10107812 */ /* 0x004fc800078ec0ff */
[----:B------:R-:W-:-:S05]  /*29e60*/  F2FP.F16.E4M3.UNPACK_B R16, R16 ;  /* 0x00000010ff10723e */ /* 0x000fca00020006ff */
[----:B------:R-:W-:-:S05]  /*29e70*/  HADD2.F32 R16, -RZ, R16.H0_H0 ;  /* 0x20000010ff107230 */ /* 0x000fca0000004100 */
[----:B------:R-:W-:Y:S01]  /*29e80*/  FMUL R17, R16, UR40 ;  /* 0x0000002810117c20 */ /* 0x000fe20008400000 */
[----:B-1----:R-:W-:-:S03]  /*29e90*/  @!P2 IADD3 R16, P3, R25, R30, RZ ;  /* 0x0000001e1910a210 */ /* 0x002fc60007f7e0ff */
[----:B------:R-:W-:Y:S02]  /*29ea0*/  FFMA R14, R159, UR41, R17 ;  /* 0x000000299f0e7c23 */ /* 0x000fe40008000011 */
[----:B------:R-:W-:Y:S01]  /*29eb0*/  @!P2 IMAD.X R17, R18, 0x1, R31, P3 ;  /* 0x000000011211a824 */ /* 0x000fe200018e061f */
[----:B------:R-:W2:Y:S01]  /*29ec0*/  LDL.LU R159, [R1+0x6e8] ;  /* 0x0006e800019f7983 */ /* 0x000ea20000300800 */
        /* <DEDUP_REMOVED lines=14> */
[----:B---3--:R-:W-:Y:S02]  /*29fb0*/  FFMA R16, R161, UR41, R15 ;  /* 0x00000029a1107c23 */ /* 0x008fe4000800000f */
[----:B------:R-:W-:Y:S01]  /*29fc0*/  @!P1 IMAD.X R15, R18, 0x1, R31, P3 ;  /* 0x00000001120f9824 */ /* 0x000fe200018e061f */
[----:B------:R-:W3:Y:S02]  /*29fd0*/  LDL.LU R161, [R1+0x6ec] ;  /* 0x0006ec0001a17983 */ /* 0x000ee40000300800 */
        /* <DEDUP_REMOVED lines=25> */
[----:B--2---:R-:W-:Y:S01]  /*2a170*/  FFMA R18, R159, UR41, R15 ;  /* 0x000000299f127c23 */ /* 0x004fe2000800000f */
        /* <DEDUP_REMOVED lines=58> */
[----:B---3--:R-:W-:Y:S01]  /*2a520*/  FFMA R18, R161, UR41, R15 ;  /* 0x00000029a1127c23 */ /* 0x008fe2000800000f */
[----:B------:R-:W-:Y:S02]  /*2a530*/  @!P1 IADD3.X R15, R29, R25, R8, P3, P4 ;  /* 0x000000191d0f9210 */ /* 0x000fe40001fe8408 */
[----:B------:R-:W0:Y:S02]  /*2a540*/  @!P2 LDC.64 R24, c[0x0][0x5c0] ;  /* 0x00017000ff18ab82 */ /* 0x000e240000000a00 */
[----:B------:R-:W-:-:S05]  /*2a550*/  F2FP.SATFINITE.E4M3.F32.PACK_AB_MERGE_C R19, RZ, R18, RZ ;  /* 0x00000012ff13723e */ /* 0x000fca00048070ff */
[----:B------:R1:W-:Y:S04]  /*2a560*/  @!P1 STG.E.U8 desc[UR46][R14.64+0xd9], R19 ;  /* 0x0000d9130e009986 */ /* 0x0003e8000c10112e */
[----:B------:R-:W3:Y:S01]  /*2a570*/  @!P2 LDG.E.U8 R16, desc[UR46][R22.64+0xd8] ;  /* 0x0000d82e1610a981 */ /* 0x000ee2000c1e1100 */
[----:B------:R-:W-:-:S04]  /*2a580*/  @!P2 IADD3 R21, P1, P3, R3, R12, R9 ;  /* 0x0000000c0315a210 */ /* 0x000fc80007b3e009 */
[----:B------:R-:W-:Y:S02]  /*2a590*/  @!P2 IADD3.X R20, R4, R29, R8, P1, P3 ;  /* 0x0000001d0414a210 */ /* 0x000fe40000fe6408 */
[----:B------:R-:W-:Y:S01]  /*2a5a0*/  ISETP.LT.OR P0, PT, R27, 0xda, !P0 ;  /* 0x000000da1b00780c */ /* 0x000fe20004701670 */
[----:B------:R-:W-:Y:S01]  /*2a5b0*/  BSSY B1, `(.L_x_40) ;  /* 0x000000d000017945 */ /* 0x000fe20003800000 */
[----:B-1----:R-:W-:Y:S02]  /*2a5c0*/  PRMT R14, RZ, 0x7610, R14 ;  /* 0x00007610ff0e7816 */ /* 0x002fe4000000000e */
[----:B---3--:R-:W-:-:S04]  /*2a5d0*/  LOP3.LUT R16, R16, 0xff, RZ, 0xc0, !PT ;  /* 0x000000ff10107812 */ /* 0x008fc800078ec0ff */
[----:B------:R-:W-:-:S05]  /*2a5e0*/  F2FP.F16.E4M3.UNPACK_B R16, R16 ;  /* 0x00000010ff10723e */ /* 0x000fca00020006ff */
[----:B------:R-:W-:-:S05]  /*2a5f0*/  HADD2.F32 R16, -RZ, R16.H0_H0 ;  /* 0x20000010ff107230 */ /* 0x000fca0000004100 */
[----:B------:R-:W-:Y:S01]  /*2a600*/  FMUL R17, R16, UR40 ;  /* 0x0000002810117c20 */ /* 0x000fe20008400000 */
[----:B0-----:R-:W-:-:S03]  /*2a610*/  @!P2 IADD3 R16, P4, R21, R24, RZ ;  /* 0x000000181510a210 */ /* 0x001fc60007f9e0ff */
[----:B--2---:R-:W-:Y:S02]  /*2a620*/  FFMA R18, R159, UR41, R17 ;  /* 0x000000299f127c23 */ /* 0x004fe40008000011 */
[----:B------:R-:W-:-:S03]  /*2a630*/  @!P2 IMAD.X R17, R20, 0x1, R25, P4 ;  /* 0x000000011411a824 */ /* 0x000fc600020e0619 */
[----:B------:R-:W-:-:S05]  /*2a640*/  F2FP.SATFINITE.E4M3.F32.PACK_AB_MERGE_C R15, RZ, R18, RZ ;  /* 0x00000012ff0f723e */ /* 0x000fca00048070ff */
[----:B------:R0:W-:Y:S01]  /*2a650*/  @!P2 STG.E.U8 desc[UR46][R16.64+0xd8], R15 ;  /* 0x0000d80f1000a986 */ /* 0x0001e2000c10112e */
[----:B------:R-:W-:Y:S05]  /*2a660*/  @P0 BRA `(.L_x_41) ;  /* 0x0000000000040947 */ /* 0x000fea0003800000 */
[----:B------:R1:W5:Y:S02]  /*2a670*/  LDG.E.U8 R14, desc[UR46][R22.64+0xd9] ;  /* 0x0000d92e160e7981 */ /* 0x000364000c1e1100 */
.L_x_41:
[----:B------:R-:W-:Y:S05]  /*2a680*/  BSYNC B1 ;  /* 0x0000000000017941 */ /* 0x000fea0003800000 */
.L_x_40:
[----:B------:R-:W-:Y:S05]  /*2a690*/  @P0 BRA `(.L_x_42) ;  /* 0x000000e400f80947 */ /* 0x000fea0003800000 */
[----:B0-----:R-:W2:Y:S01]  /*2a6a0*/  LDL.LU R15, [R1+0x700] ;  /* 0x00070000010f7983 */ /* 0x001ea20000300800 */
[----:B-----5:R-:W-:Y:S01]  /*2a6b0*/  LOP3.LUT R14, R14, 0xff, RZ, 0xc0, !PT ;  /* 0x000000ff0e0e7812 */ /* 0x020fe200078ec0ff */
[----:B------:R-:W-:Y:S01]  /*2a6c0*/  ULDC.64 UR12, c[0x0][0x5c0] ;  /* 0x00017000000c7ab9 */ /* 0x000fe20000000a00 */
[----:B------:R-:W-:Y:S02]  /*2a6d0*/  IADD3 R12, P0, P1, R3, R12, R9 ;  /* 0x0000000c030c7210 */ /* 0x000fe4000791e009 */
[----:B------:R-:W-:Y:S02]  /*2a6e0*/  F2FP.F16.E4M3.UNPACK_B R14, R14 ;  /* 0x0000000eff0e723e */ /* 0x000fe400020006ff */
[----:B------:R-:W-:Y:S02]  /*2a6f0*/  IADD3.X R29, R4, R29, R8, P0, P1 ;  /* 0x0000001d041d7210 */ /* 0x000fe400007e2408 */
[----:B------:R-:W-:Y:S01]  /*2a700*/  IADD3 R12, P0, R12, UR12, RZ ;  /* 0x0000000c0c0c7c10 */ /* 0x000fe2000ff1e0ff */
[----:B------:R-:W-:-:S03]  /*2a710*/  HADD2.F32 R14, -RZ, R14.H0_H0 ;  /* 0x2000000eff0e7230 */ /* 0x000fc60000004100 */
[----:B------:R-:W-:Y:S02]  /*2a720*/  IADD3.X R13, R29, UR13, RZ, P0, !PT ;  /* 0x0000000d1d0d7c10 */ /* 0x000fe400087fe4ff */
[----:B------:R-:W-:-:S04]  /*2a730*/  FMUL R14, R14, UR40 ;  /* 0x000000280e0e7c20 */ /* 0x000fc80008400000 */
[----:B--2---:R-:W-:-:S05]  /*2a740*/  FFMA R14, R15, UR41, R14 ;  /* 0x000000290f0e7c23 */ /* 0x004fca000800000e */
[----:B------:R-:W-:-:S05]  /*2a750*/  F2FP.SATFINITE.E4M3.F32.PACK_AB_MERGE_C R15, RZ, R14, RZ ;  /* 0x0000000eff0f723e */ /* 0x000fca00048070ff */
[----:B------:R2:W-:Y:S01]  /*2a760*/  STG.E.U8 desc[UR46][R12.64+0xd9], R15 ;  /* 0x0000d90f0c007986 */ /* 0x0005e2000c10112e */
[----:B------:R-:W-:Y:S05]  /*2a770*/  BRA `(.L_x_42) ;  /* 0x000000e400c07947 */ /* 0x000fea0003800000 */
.L_x_39:
[C---:B------:R-:W-:Y:S01]  /*2a780*/  ISETP.GE.AND P5, PT, R26.reuse, 0x1, PT ;  /* 0x000000011a00780c */ /* 0x040fe20003fa6270 */
[----:B------:R-:W2:Y:S03]  /*2a790*/  LDL.LU R36, [R1+0x200] ;  /* 0x0002000001247983 */ /* 0x000ea60000300800 */
[----:B------:R-:W-:Y:S01]  /*2a7a0*/  ISETP.LT.OR P0, PT, R27, 0x1, !P5 ;  /* 0x000000011b00780c */ /* 0x000fe20006f01670 */
[----:B------:R-:W-:Y:S01]  /*2a7b0*/  FMUL R28, R15, UR41 ;  /* 0x000000290f1c7c20 */ /* 0x000fe20008400000 */
[----:B------:R-:W-:Y:S01]  /*2a7c0*/  ISETP.GE.AND P3, PT, R26, 0x9, PT ;  /* 0x000000091a00780c */ /* 0x000fe20003f66270 */
[----:B------:R-:W-:Y:S01]  /*2a7d0*/  FMUL R16, R16, UR41 ;  /* 0x0000002910107c20 */ /* 0x000fe20008400000 */
[----:B------:R-:W-:Y:S01]  /*2a7e0*/  FMUL R17, R17, UR41 ;  /* 0x0000002911117c20 */ /* 0x000fe20008400000 */
[----:B------:R-:W-:Y:S01]  /*2a7f0*/  FMUL R18, R18, UR41 ;  /* 0x0000002912127c20 */ /* 0x000fe20008400000 */
[----:B------:R-:W-:Y:S01]  /*2a800*/  FMUL R19, R19, UR41 ;  /* 0x0000002913137c20 */ /* 0x000fe20008400000 */
[----:B------:R-:W-:Y:S01]  /*2a810*/  FMUL R20, R20, UR41 ;  /* 0x0000002914147c20 */ /* 0x000fe20008400000 */
[----:B------:R-:W-:Y:S01]  /*2a820*/  FMUL R21, R21, UR41 ;  /* 0x0000002915157c20 */ /* 0x000fe20008400000 */
[----:B------:R-:W-:Y:S01]  /*2a830*/  FMUL R22, R22, UR41 ;  /* 0x0000002916167c20 */ /* 0x000fe20008400000 */
[----:B-----5:R-:W-:Y:S01]  /*2a840*/  LOP3.LUT R11, R11, 0xfffbffff, RZ, 0xc0, !PT ;  /* 0xfffbffff0b0b7812 */ /* 0x020fe200078ec0ff */
[----:B------:R-:W-:Y:S01]  /*2a850*/  FMUL R23, R23, UR41 ;  /* 0x0000002917177c20 */ /* 0x000fe20008400000 */
[----:B------:R-:W-:Y:S01]  /*2a860*/  FMUL R232, R232, UR41 ;  /* 0x00000029e8e87c20 */ /* 0x000fe20008400000 */
[----:B------:R-:W0:Y:S01]  /*2a870*/  @!P0 LDC.64 R24, c[0x0][0x5c0] ;  /* 0x00017000ff188b82 */ /* 0x000e220000000a00 */
[----:B------:R-:W-:Y:S01]  /*2a880*/  F2FP.SATFINITE.E4M3.F32.PACK_AB_MERGE_C R28, RZ, R28, RZ ;  /* 0x0000001cff1c723e */ /* 0x000fe200048070ff */
[----:B------:R-:W-:Y:S01]  /*2a890*/  FMUL R233, R233, UR41 ;  /* 0x00000029e9e97c20 */ /* 0x000fe20008400000 */
[----:B------:R-:W4:Y:S01]  /*2a8a0*/  LDL.LU R38, [R1+0x204] ;  /* 0x0002040001267983 */ /* 0x000f220000300800 */
[----:B0-----:R-:W-:Y:S01]  /*2a8b0*/  @!P0 IADD3 R14, P1, R12, R24, RZ ;  /* 0x000000180c0e8210 */ /* 0x001fe20007f3e0ff */
[----:B------:R-:W-:Y:S01]  /*2a8c0*/  FMUL R234, R234, UR41 ;  /* 0x00000029eaea7c20 */ /* 0x000fe20008400000 */
[----:B------:R-:W-:-:S02]  /*2a8d0*/  F2FP.SATFINITE.E4M3.F32.PACK_AB_MERGE_C R16, RZ, R16, RZ ;  /* 0x00000010ff10723e */ /* 0x000fc400048070ff */
[----:B------:R-:W-:Y:S01]  /*2a8e0*/  LOP3.LUT R0, R0, 0xfffffff7, RZ, 0xc0, !PT ;  /* 0xfffffff700007812 */ /* 0x000fe200078ec0ff */
[----:B------:R-:W-:Y:S01]  /*2a8f0*/  @!P0 IMAD.X R15, R29, 0x1, R25, P1 ;  /* 0x000000011d0f8824 */ /* 0x000fe200008e0619 */
[----:B------:R-:W-:Y:S01]  /*2a900*/  F2FP.SATFINITE.E4M3.F32.PACK_AB_MERGE_C R17, RZ, R17, RZ ;  /* 0x00000011ff11723e */ /* 0x000fe200048070ff */
[----:B------:R-:W-:Y:S01]  /*2a910*/  FMUL R235, R235, UR41 ;  /* 0x00000029ebeb7c20 */ /* 0x000fe20008400000 */
[----:B------:R-:W-:Y:S01]  /*2a920*/  F2FP.SATFINITE.E4M3.F32.PACK_AB_MERGE_C R18, RZ, R18, RZ ;  /* 0x00000012ff12723e */ /* 0x000fe200048070ff */
[----:B------:R-:W3:Y:S01]  /*2a930*/  LDL.LU R40, [R1+0x208] ;  /* 0x0002080001287983 */ /* 0x000ee20000300800 */
[----:B------:R-:W-:Y:S01]  /*2a940*/  F2FP.SATFINITE.E4M3.F32.PACK_AB_MERGE_C R19, RZ, R19, RZ ;  /* 0x00000013ff13723e */ /* 0x000fe200048070ff */
[----:B------:R-:W-:Y:S01]  /*2a950*/  FMUL R236, R236, UR41 ;  /* 0x00000029ecec7c20 */ /* 0x000fe20008400000 */
[----:B------:R-:W-:Y:S01]  /*2a960*/  F2FP.SATFINITE.E4M3.F32.PACK_AB_MERGE_C R20, RZ, R20, RZ ;  /* 0x00000014ff14723e */ /* 0x000fe200048070ff */
[----:B------:R0:W-:Y:S01]  /*2a970*/  @!P0 STG.E.U8 desc[UR46][R14.64], R28 ;  /* 0x0000001c0e008986 */ /* 0x0001e2000c10112e */
[----:B------:R-:W-:Y:S01]  /*2a980*/  ISETP.LT.OR P0, PT, R27, 0x2, !P5 ;  /* 0x000000021b00780c */ /* 0x000fe20006f01670 */
[----:B------:R-:W-:Y:S01]  /*2a990*/  FMUL R237, R237, UR41 ;  /* 0x00000029eded7c20 */ /* 0x000fe20008400000 */
[----:B------:R-:W-:Y:S01]  /*2a9a0*/  F2FP.SATFINITE.E4M3.F32.PACK_AB_MERGE_C R21, RZ, R21, RZ ;  /* 0x00000015ff15723e */ /* 0x000fe200048070ff */
[----:B------:R-:W3:Y:S01]  /*2a9b0*/  LDL.LU R39, [R1+0x20c] ;  /* 0x00020c0001277983 */ /* 0x000ee20000300800 */
[----:B------:R-:W-:-:S02]  /*2a9c0*/  F2FP.SATFINITE.E4M3.F32.PACK_AB_MERGE_C R22, RZ, R22, RZ ;  /* 0x00000016ff16723e */ /* 0x000fc400048070ff */
[----:B------:R-:W-:Y:S02]  /*2a9d0*/  F2FP.SATFINITE.E4M3.F32.PACK_AB_MERGE_C R23, RZ, R23, RZ ;  /* 0x00000017ff17723e */ /* 0x000fe400048070ff */
[----:B------:R-:W-:Y:S02]  /*2a9e0*/  F2FP.SATFINITE.E4M3.F32.PACK_AB_MERGE_C R232, RZ, R232, RZ ;  /* 0x000000e8ffe8723e */ /* 0x000fe400048070ff */
[----:B------:R-:W-:Y:S02]  /*2a9f0*/  F2FP.SATFINITE.E4M3.F32.PACK_AB_MERGE_C R233, RZ, R233, RZ ;  /* 0x000000e9ffe9723e */ /* 0x000fe400048070ff */
[----:B------:R-:W-:Y:S01]  /*2aa00*/  F2FP.SATFINITE.E4M3.F32.PACK_AB_MERGE_C R234, RZ, R234, RZ ;  /* 0x000000eaffea723e */ /* 0x000fe200048070ff */
[----:B0-----:R-:W0:Y:S01]  /*2aa10*/  @!P0 LDC.64 R14, c[0x0][0x5c0] ;  /* 0x00017000ff0e8b82 */ /* 0x001e220000000a00 */
[----:B------:R-:W-:Y:S02]  /*2aa20*/  F2FP.SATFINITE.E4M3.F32.PACK_AB_MERGE_C R235, RZ, R235, RZ ;  /* 0x000000ebffeb723e */ /* 0x000fe400048070ff */
[----:B------:R-:W-:-:S02]  /*2aa30*/  F2FP.SATFINITE.E4M3.F32.PACK_AB_MERGE_C R236, RZ, R236, RZ ;  /* 0x000000ecffec723e */ /* 0x000fc400048070ff */
[----:B------:R-:W-:Y:S02]  /*2aa40*/  F2FP.SATFINITE.E4M3.F32.PACK_AB_MERGE_C R237, RZ, R237, RZ ;  /* 0x000000edffed723e */ /* 0x000fe400048070ff */
[----:B0-----:R-:W-:-:S05]  /*2aa50*/  @!P0 IADD3 R14, P1, R12, R14, RZ ;  /* 0x0000000e0c0e8210 */ /* 0x001fca0007f3e0ff */
[----:B------:R-:W-:Y:S01]  /*2aa60*/  @!P0 IMAD.X R15, R29, 0x1, R15, P1 ;  /* 0x000000011d0f8824 */ /* 0x000fe200008e060f */
[----:B------:R-:W-:-:S04]  /*2aa70*/  ISETP.LT.OR P1, PT, R27, 0x1, !P3 ;  /* 0x000000011b00780c */ /* 0x000fc80005f21670 */
[----:B------:R0:W-:Y:S01]  /*2aa80*/  @!P0 STG.E.U8 desc[UR46][R14.64+0x1], R16 ;  /* 0x000001100e008986 */ /* 0x0001e2000c10112e */
[----:B------:R-:W-:-:S08]  /*2aa90*/  ISETP.LT.OR P0, PT, R27, 0x2, !P3 ;  /* 0x000000021b00780c */ /* 0x000fd00005f01670 */
[----:B0-----:R-:W0:Y:S02]  /*2aaa0*/  @!P1 LDC.64 R14, c[0x0][0x5c0] ;  /* 0x00017000ff0e9b82 */ /* 0x001e240000000a00 */
[----:B0-----:R-:W-:-:S04]  /*2aab0*/  @!P1 IADD3 R14, P2, P4, R12, R14, R3 ;  /* 0x0000000e0c0e9210 */ /* 0x001fc80007c5e003 */
[----:B------:R-:W-:-:S05]  /*2aac0*/  @!P1 IADD3.X R15, R29, R15, R4, P2, P4 ;  /* 0x0000000f1d0f9210 */ /* 0x000fca00017e8404 */
[----:B------:R0:W-:Y:S01]  /*2aad0*/  @!P1 STG.E.U8 desc[UR46][R14.64], R17 ;  /* 0x000000110e009986 */ /* 0x0001e2000c10112e */
[----:B------:R-:W-:Y:S01]  /*2aae0*/  ISETP.LT.OR P1, PT, R27, 0x9, !P5 ;  /* 0x000000091b00780c */ /* 0x000fe20006f21670 */
[----:B0-----:R-:W0:Y:S02]  /*2aaf0*/  @!P0 LDC.64 R14, c[0x0][0x5c0] ;  /* 0x00017000ff0e8b82 */ /* 0x001e240000000a00 */
[----:B0-----:R-:W-:-:S04]  /*2ab00*/  @!P0 IADD3 R14, P2, P4, R12, R14, R3 ;  /* 0x0000000e0c0e8210 */ /* 0x001fc80007c5e003 */
[----:B------:R-:W-:Y:S02]  /*2ab10*/  @!P0 IADD3.X R15, R29, R15, R4, P2, P4 ;  /* 0x0000000f1d0f8210 */ /* 0x000fe400017e8404 */
[C---:B------:R-:W-:Y:S02]  /*2ab20*/  ISETP.LT.OR P4, PT, R27.reuse, 0xa, !P5 ;  /* 0x0000000a1b00780c */ /* 0x040fe40006f81670 */
[----:B------:R-:W-:Y:S01]  /*2ab30*/  ISETP.LT.OR P2, PT, R27, 0xa, !P3 ;  /* 0x0000000a1b00780c */ /* 0x000fe20005f41670 */
[----:B------:R0:W-:Y:S10]  /*2ab40*/  @!P0 STG.E.U8 desc[UR46][R14.64+0x1], R18 ;  /* 0x000001120e008986 */ /* 0x0001f4000c10112e */
[----:B------:R-:W1:Y:S08]  /*2ab50*/  @!P4 LDC.64 R16, c[0x0][0x5c0] ;  /* 0x00017000ff10cb82 */ /* 0x000e700000000a00 */
[----:B0-----:R-:W0:Y:S02]  /*2ab60*/  @!P1 LDC.64 R14, c[0x0][0x5c0] ;  /* 0x00017000ff0e9b82 */ /* 0x001e240000000a00 */
[----:B0-----:R-:W-:-:S05]  /*2ab70*/  @!P1 IADD3 R14, P0, R12, R14, RZ ;  /* 0x0000000e0c0e9210 */ /* 0x001fca0007f1e0ff */
[----:B------:R-:W-:Y:S01]  /*2ab80*/  @!P1 IMAD.X R15, R29, 0x1, R15, P0 ;  /* 0x000000011d0f9824 */ /* 0x000fe200000e060f */
[----:B------:R-:W-:-:S04]  /*2ab90*/  ISETP.LT.OR P0, PT, R27, 0x9, !P3 ;  /* 0x000000091b00780c */ /* 0x000fc80005f01670 */
[----:B------:R1:W-:Y:S02]  /*2aba0*/  @!P1 STG.E.U8 desc[UR46][R14.64+0x8], R19 ;  /* 0x000008130e009986 */ /* 0x0003e4000c10112e */
[----:B-1----:R-:W-:-:S05]  /*2abb0*/  @!P4 IADD3 R14, P1, R12, R16, RZ ;  /* 0x000000100c0ec210 */ /* 0x002fca0007f3e0ff */
[----:B------:R-:W-:Y:S02]  /*2abc0*/  @!P4 IMAD.X R15, R29, 0x1, R17, P1 ;  /* 0x000000011d0fc824 */ /* 0x000fe400008e0611 */
[----:B------:R-:W0:Y:S03]  /*2abd0*/  @!P0 LDC.64 R16, c[0x0][0x5c0] ;  /* 0x00017000ff108b82 */ /* 0x000e260000000a00 */
[----:B------:R1:W-:Y:S05]  /*2abe0*/  @!P4 STG.E.U8 desc[UR46][R14.64+0x9], R20 ;  /* 0x000009140e00c986 */ /* 0x0003ea000c10112e */
[----:B-1----:R-:W1:Y:S01]  /*2abf0*/  @!P2 LDC.64 R14, c[0x0][0x5c0] ;  /* 0x00017000ff0eab82 */ /* 0x002e620000000a00 */
[----:B0-----:R-:W-:-:S04]  /*2ac00*/  @!P0 IADD3 R18, P1, P4, R12, R16, R3 ;  /* 0x000000100c128210 */ /* 0x001fc80007c3e003 */
[----:B------:R-:W-:-:S05]  /*2ac10*/  @!P0 IADD3.X R19, R29, R17, R4, P1, P4 ;  /* 0x000000111d138210 */ /* 0x000fca0000fe8404 */
[----:B------:R0:W-:Y:S01]  /*2ac20*/  @!P0 STG.E.U8 desc[UR46][R18.64+0x8], R21 ;  /* 0x0000081512008986 */ /* 0x0001e2000c10112e */
[----:B-1----:R-:W-:-:S04]  /*2ac30*/  @!P2 IADD3 R16, P1, P4, R12, R14, R3 ;  /* 0x0000000e0c10a210 */ /* 0x002fc80007c3e003 */
[----:B------:R-:W-:Y:S02]  /*2ac40*/  @!P2 IADD3.X R17, R29, R15, R4, P1, P4 ;  /* 0x0000000f1d11a210 */ /* 0x000fe40000fe8404 */
[----:B------:R-:W-:-:S03]  /*2ac50*/  ISETP.LT.OR P1, PT, R27, 0x11, !P3 ;  /* 0x000000111b00780c */ /* 0x000fc60005f21670 */
[----:B------:R-:W-:Y:S10]  /*2ac60*/  @!P2 STG.E.U8 desc[UR46][R16.64+0x9], R22 ;  /* 0x000009161000a986 */ /* 0x000ff4000c10112e */
[----:B------:R-:W1:Y:S02]  /*2ac70*/  @!P1 LDC.64 R14, c[0x0][0x5c0] ;  /* 0x00017000ff0e9b82 */ /* 0x000e640000000a00 */
[----:B-1----:R-:W-:-:S04]  /*2ac80*/  @!P1 IADD3 R24, P4, P5, R12, R14, R3 ;  /* 0x0000000e0c189210 */ /* 0x002fc80007d9e003 */
[----:B------:R-:W-:Y:S02]  /*2ac90*/  @!P1 IADD3.X R25, R29, R15, R4, P4, P5 ;  /* 0x0000000f1d199210 */ /* 0x000fe400027ea404 */
[----:B------:R-:W-:-:S13]  /*2aca0*/  ISETP.LT.OR P5, PT, R27, 0x12, !P3 ;  /* 0x000000121b00780c */ /* 0x000fda0005fa1670 */
[----:B------:R-:W0:Y:S02]  /*2acb0*/  @!P5 LDC.64 R14, c[0x0][0x5c0] ;  /* 0x00017000ff0edb82 */ /* 0x000e240000000a00 */
[----:B0-----:R-:W-:-:S04]  /*2acc0*/  @!P5 IADD3 R18, P0, P4, R12, R14, R3 ;  /* 0x0000000e0c12d210 */ /* 0x001fc80007c1e003 */
[----:B------:R-:W-:Y:S02]  /*2acd0*/  @!P5 IADD3.X R19, R29, R15, R4, P0, P4 ;  /* 0x0000000f1d13d210 */ /* 0x000fe400007e8404 */
[----:B------:R-:W-:-:S13]  /*2ace0*/  ISETP.LT.OR P0, PT, R27, 0x19, !P3 ;  /* 0x000000191b00780c */ /* 0x000fda0005f01670 */
[----:B------:R-:W0:Y:S01]  /*2acf0*/  @!P0 LDC.64 R14, c[0x0][0x5c0] ;  /* 0x00017000ff0e8b82 */ /* 0x000e220000000a00 */
[----:B------:R-:W-:-:S04]  /*2ad00*/  @P0 LOP3.LUT R11, R11, 0x40000, RZ, 0xfc, !PT ;  /* 0x000400000b0b0812 */ /* 0x000fc800078efcff */
[----:B------:R-:W-:Y:S02]  /*2ad10*/  LOP3.LUT R11, R11, 0xfff7ffff, RZ, 0xc0, !PT ;  /* 0xfff7ffff0b0b7812 */ /* 0x000fe400078ec0ff */
[----:B0-----:R-:W-:-:S04]  /*2ad20*/  @!P0 IADD3 R34, P2, P4, R12, R14, R3 ;  /* 0x0000000e0c228210 */ /* 0x001fc80007c5e003 */
[----:B------:R-:W-:Y:S02]  /*2ad30*/  @!P0 IADD3.X R35, R29, R15, R4, P2, P4 ;  /* 0x0000000f1d238210 */ /* 0x000fe400017e8404 */
[----:B------:R-:W-:-:S04]  /*2ad40*/  ISETP.GE.AND P0, PT, R26, 0x1, PT ;  /* 0x000000011a00780c */ /* 0x000fc80003f06270 */
[----:B------:R-:W-:-:S09]  /*2ad50*/  ISETP.LT.OR P2, PT, R27, 0x11, !P0 ;  /* 0x000000111b00780c */ /* 0x000fd20004741670 */
[----:B------:R-:W-:-:S04]  /*2ad60*/  @P0 LOP3.LUT R11, R11, 0x80000, RZ, 0xfc, !PT ;  /* 0x000800000b0b0812 */ /* 0x000fc800078efcff */
[----:B------:R-:W0:Y:S01]  /*2ad70*/  @!P2 LDC.64 R14, c[0x0][0x5c0] ;  /* 0x00017000ff0eab82 */ /* 0x000e220000000a00 */
[----:B------:R-:W-:-:S04]  /*2ad80*/  LOP3.LUT R11, R11, 0xfffeffff, RZ, 0xc0, !PT ;  /* 0xfffeffff0b0b7812 */ /* 0x000fc800078ec0ff */
[----:B------:R-:W-:Y:S02]  /*2ad90*/  @P3 LOP3.LUT R11, R11, 0x10000, RZ, 0xfc, !PT ;  /* 0x000100000b0b3812 */ /* 0x000fe400078efcff */
[----:B0-----:R-:W-:-:S05]  /*2ada0*/  @!P2 IADD3 R14, P4, R12, R14, RZ ;  /* 0x0000000e0c0ea210 */ /* 0x001fca0007f9e0ff */
[----:B------:R-:W-:-:S05]  /*2adb0*/  @!P2 IMAD.X R15, R29, 0x1, R15, P4 ;  /* 0x000000011d0fa824 */ /* 0x000fca00020e060f */
[----:B------:R0:W-:Y:S01]  /*2adc0*/  @!P2 STG.E.U8 desc[UR46][R14.64+0x10], R23 ;  /* 0x000010170e00a986 */ /* 0x0001e2000c10112e */
[----:B------:R-:W-:-:S13]  /*2add0*/  ISETP.LT.OR P2, PT, R27, 0x12, !P0 ;  /* 0x000000121b00780c */ /* 0x000fda0004741670 */
[----:B0-----:R-:W0:Y:S02]  /*2ade0*/  @!P2 LDC.64 R14, c[0x0][0x5c0] ;  /* 0x00017000ff0eab82 */ /* 0x001e240000000a00 */
[----:B0-----:R-:W-:-:S05]  /*2adf0*/  @!P2 IADD3 R14, P4, R12, R14, RZ ;  /* 0x0000000e0c0ea210 */ /* 0x001fca0007f9e0ff */
[----:B------:R-:W-:Y:S01]  /*2ae00*/  @!P2 IMAD.X R15, R29, 0x1, R15, P4 ;  /* 0x000000011d0fa824 */ /* 0x000fe200020e060f */
[----:B------:R-:W-:-:S04]  /*2ae10*/  ISETP.LT.OR P4, PT, R27, 0x1a, !P3 ;  /* 0x0000001a1b00780c */ /* 0x000fc80005f81670 */
[----:B------:R0:W-:Y:S04]  /*2ae20*/  @!P2 STG.E.U8 desc[UR46][R14.64+0x11], R232 ;  /* 0x000011e80e00a986 */ /* 0x0001e8000c10112e */
[----:B------:R-:W-:Y:S04]  /*2ae30*/  @!P1 STG.E.U8 desc[UR46][R24.64+0x10], R233 ;  /* 0x000010e918009986 */ /* 0x000fe8000c10112e */
[----:B------:R-:W-:Y:S01]  /*2ae40*/  @!P5 STG.E.U8 desc[UR46][R18.64+0x11], R234 ;  /* 0x000011ea1200d986 */ /* 0x000fe2000c10112e */
[----:B0-----:R-:W0:Y:S02]  /*2ae50*/  @!P4 LDC.64 R14, c[0x0][0x5c0] ;  /* 0x00017000ff0ecb82 */ /* 0x001e240000000a00 */
[----:B0-----:R-:W-:-:S04]  /*2ae60*/  @!P4 IADD3 R20, P2, P6, R12, R14, R3 ;  /* 0x0000000e0c14c210 */ /* 0x001fc80007e5e003 */
[----:B------:R-:W-:Y:S02]  /*2ae70*/  @!P4 IADD3.X R21, R29, R15, R4, P2, P6 ;  /* 0x0000000f1d15c210 */ /* 0x000fe400017ec404 */
[----:B------:R-:W-:-:S04]  /*2ae80*/  ISETP.GE.AND P2, PT, R26, 0x81, PT ;  /* 0x000000811a00780c */ /* 0x000fc80003f46270 */
[C---:B------:R-:W-:Y:S02]  /*2ae90*/  ISETP.LT.OR P3, PT, R27.reuse, 0x1, !P2 ;  /* 0x000000011b00780c */ /* 0x040fe40005761670 */
[----:B------:R-:W-:-:S11]  /*2aea0*/  ISETP.LT.OR P1, PT, R27, 0x2, !P2 ;  /* 0x000000021b00780c */ /* 0x000fd60005721670 */
[----:B------:R-:W0:Y:S02]  /*2aeb0*/  @!P3 LDC.64 R14, c[0x0][0x5c0] ;  /* 0x00017000ff0ebb82 */ /* 0x000e240000000a00 */
[----:B0-----:R-:W-:-:S04]  /*2aec0*/  @!P3 IADD3 R22, P0, P6, R12, R14, R7 ;  /* 0x0000000e0c16b210 */ /* 0x001fc80007e1e007 */
[----:B------:R-:W-:Y:S02]  /*2aed0*/  @!P3 IADD3.X R23, R29, R15, R6, P0, P6 ;  /* 0x0000000f1d17b210 */ /* 0x000fe400007ec406 */
        /* <DEDUP_REMOVED lines=9> */
[----:B------:R-:W-:-:S04]  /*2af70*/  LOP3.LUT P0, RZ, R11, 0x80000, RZ, 0xc0, !PT ;  /* 0x000800000bff7812 */ /* 0x000fc8000780c0ff */
[----:B------:R-:W-:-:S13]  /*2af80*/  ISETP.LT.OR P5, PT, R27, 0x19, !P0 ;  /* 0x000000191b00780c */ /* 0x000fda00047a1670 */
[----:B------:R-:W0:Y:S02]  /*2af90*/  @!P5 LDC.64 R14, c[0x0][0x5c0] ;  /* 0x00017000ff0edb82 */ /* 0x000e240000000a00 */
[----:B0-----:R-:W-:-:S05]  /*2afa0*/  @!P5 IADD3 R14, P6, R12, R14, RZ ;  /* 0x0000000e0c0ed210 */ /* 0x001fca0007fde0ff */
[----:B------:R-:W-:-:S05]  /*2afb0*/  @!P5 IMAD.X R15, R29, 0x1, R15, P6 ;  /* 0x000000011d0fd824 */ /* 0x000fca00030e060f */
[----:B------:R0:W-:Y:S01]  /*2afc0*/  @!P5 STG.E.U8 desc[UR46][R14.64+0x18], R235 ;  /* 0x000018eb0e00d986 */ /* 0x0001e2000c10112e */
[C---:B------:R-:W-:Y:S02]  /*2afd0*/  ISETP.LT.OR P5, PT, R27.reuse, 0x1a, !P0 ;  /* 0x0000001a1b00780c */ /* 0x040fe400047a1670 */
[----:B------:R-:W-:-:S11]  /*2afe0*/  ISETP.LT.OR P0, PT, R27, 0xa, !P2 ;  /* 0x0000000a1b00780c */ /* 0x000fd60005701670 */
[----:B0-----:R-:W0:Y:S02]  /*2aff0*/  @!P5 LDC.64 R14, c[0x0][0x5c0] ;  /* 0x00017000ff0edb82 */ /* 0x001e240000000a00 */
[----:B------:R-:W-:-:S04]  /*2b000*/  @P0 LOP3.LUT R0, R0, 0x1, RZ, 0xfc, !PT ;  /* 0x0000000100000812 */ /* 0x000fc800078efcff */
[----:B------:R-:W-:Y:S02]  /*2b010*/  LOP3.LUT R0, R0, 0xffffffdf, RZ, 0xc0, !PT ;  /* 0xffffffdf00007812 */ /* 0x000fe400078ec0ff */
[----:B0-----:R-:W-:-:S05]  /*2b020*/  @!P5 IADD3 R14, P6, R12, R14, RZ ;  /* 0x0000000e0c0ed210 */ /* 0x001fca0007fde0ff */
[----:B------:R-:W-:-:S05]  /*2b030*/  @!P5 IMAD.X R15, R29, 0x1, R15, P6 ;  /* 0x000000011d0fd824 */ /* 0x000fca00030e060f */
[----:B------:R0:W-:Y:S02]  /*2b040*/  @!P5 STG.E.U8 desc[UR46][R14.64+0x19], R236 ;  /* 0x000019ec0e00d986 */ /* 0x0001e4000c10112e */
[----:B0-----:R-:W0:Y:S02]  /*2b050*/  @!P0 LDC.64 R14, c[0x0][0x5c0] ;  /* 0x00017000ff0e8b82 */ /* 0x001e240000000a00 */
        /* <DEDUP_REMOVED lines=8> */
[----:B------:R-:W-:Y:S02]  /*2b0e0*/  ISETP.LT.OR P6, PT, R27, 0x12, !P2 ;  /* 0x000000121b00780c */ /* 0x000fe400057c1670 */
[----:B------:R-:W-:-:S11]  /*2b0f0*/  LOP3.LUT P0, RZ, R11, 0x40000, RZ, 0xc0, !PT ;  /* 0x000400000bff7812 */ /* 0x000fd6000780c0ff */
[----:B------:R-:W0:Y:S01]  /*2b100*/  @!P6 LDC.64 R14, c[0x0][0x5c0] ;  /* 0x00017000ff0eeb82 */ /* 0x000e220000000a00 */
[----:B------:R-:W-:Y:S01]  /*2b110*/  @P6 LOP3.LUT R0, R0, 0x2, RZ, 0xfc, !PT ;  /* 0x0000000200006812 */ /* 0x000fe200078efcff */
[----:B------:R-:W-:Y:S01]  /*2b120*/  @!P0 STG.E.U8 desc[UR46][R34.64+0x18], R237 ;  /* 0x000018ed22008986 */ /* 0x000fe2000c10112e */
[----:B0-----:R-:W-:Y:S01]  /*2b130*/  @!P6 IADD3 R24, P0, P5, R12, R14, R7 ;  /* 0x0000000e0c18e210 */ /* 0x001fe20007d1e007 */
[----:B--2---:R-:W-:-:S03]  /*2b140*/  FMUL R14, R36, UR41 ;  /* 0x00000029240e7c20 */ /* 0x004fc60008400000 */
[----:B------:R-:W-:Y:S02]  /*2b150*/  @!P6 IADD3.X R25, R29, R15, R6, P0, P5 ;  /* 0x0000000f1d19e210 */ /* 0x000fe400007ea406 */
[----:B------:R-:W-:Y:S02]  /*2b160*/  ISETP.LT.OR P6, PT, R27, 0x19, !P2 ;  /* 0x000000191b00780c */ /* 0x000fe400057c1670 */
[----:B------:R-:W-:-:S05]  /*2b170*/  F2FP.SATFINITE.E4M3.F32.PACK_AB_MERGE_C R14, RZ, R14, RZ ;  /* 0x0000000eff0e723e */ /* 0x000fca00048070ff */
[----:B------:R0:W-:Y:S06]  /*2b180*/  @!P4 STG.E.U8 desc[UR46][R20.64+0x19], R14 ;  /* 0x0000190e1400c986 */ /* 0x0001ec000c10112e */
[----:B0-----:R-:W0:Y:S01]  /*2b190*/  @!P6 LDC.64 R14, c[0x0][0x5c0] ;  /* 0x00017000ff0eeb82 */ /* 0x001e220000000a00 */
[----:B------:R-:W-:Y:S02]  /*2b1a0*/  ISETP.LT.OR P5, PT, R27, 0x1a, !P2 ;  /* 0x0000001a1b00780c */ /* 0x000fe400057a1670 */
[----:B0-----:R-:W-:-:S04]  /*2b1b0*/  @!P6 IADD3 R36, P0, P4, R12, R14, R7 ;  /* 0x0000000e0c24e210 */ /* 0x001fc80007c1e007 */
[----:B------:R-:W-:-:S07]  /*2b1c0*/  @!P6 IADD3.X R37, R29, R15, R6, P0, P4 ;  /* 0x0000000f1d25e210 */ /* 0x000fce00007e8406 */
[----:B------:R-:W0:Y:S02]  /*2b1d0*/  @!P5 LDC.64 R14, c[0x0][0x5c0] ;  /* 0x00017000ff0edb82 */ /* 0x000e240000000a00 */
[----:B0-----:R-:W-:Y:S01]  /*2b1e0*/  @!P5 IADD3 R34, P0, P4, R12, R14, R7 ;  /* 0x0000000e0c22d210 */ /* 0x001fe20007c1e007 */
[----:B----4-:R-:W-:Y:S02]  /*2b1f0*/  FMUL R14, R38, UR41 ;  /* 0x00000029260e7c20 */ /* 0x010fe40008400000 */
[----:B------:R-:W2:Y:S03]  /*2b200*/  LDL.LU R38, [R1+0x210] ;  /* 0x0002100001267983 */ /* 0x000ea60000300800 */
[----:B------:R-:W-:Y:S02]  /*2b210*/  F2FP.SATFINITE.E4M3.F32.PACK_AB_MERGE_C R14, RZ, R14, RZ ;  /* 0x0000000eff0e723e */ /* 0x000fe400048070ff */
[----:B------:R-:W-:-:S03]  /*2b220*/  LOP3.LUT R11, R11, 0xffff7fff, RZ, 0xc0, !PT ;  /* 0xffff7fff0b0b7812 */ /* 0x000fc600078ec0ff */
[----:B------:R0:W-:Y:S01]  /*2b230*/  @!P3 STG.E.U8 desc[UR46][R22.64], R14 ;  /* 0x0000000e1600b986 */ /* 0x0001e2000c10112e */
[----:B------:R-:W-:Y:S02]  /*2b240*/  ISETP.GE.AND P3, PT, R26, 0x101, PT ;  /* 0x000001011a00780c */ /* 0x000fe40003f66270 */
[----:B------:R-:W-:Y:S02]  /*2b250*/  @P2 LOP3.LUT R11, R11, 0x8000, RZ, 0xfc, !PT ;  /* 0x000080000b0b2812 */ /* 0x000fe400078efcff */
[----:B------:R-:W-:Y:S02]  /*2b260*/  ISETP.LT.OR P2, PT, R27, 0x1, !P3 ;  /* 0x000000011b00780c */ /* 0x000fe40005f41670 */
[----:B------:R-:W-:-:S11]  /*2b270*/  @!P5 IADD3.X R35, R29, R15, R6, P0, P4 ;  /* 0x0000000f1d23d210 */ /* 0x000fd600007e8406 */
[----:B0-----:R-:W0:Y:S02]  /*2b280*/  @!P2 LDC.64 R14, c[0x0][0x5c0] ;  /* 0x00017000ff0eab82 */ /* 0x001e240000000a00 */
[----:B0-----:R-:W-:Y:S01]  /*2b290*/  @!P2 IADD3 R42, P0, P4, R12, R14, R9 ;  /* 0x0000000e0c2aa210 */ /* 0x001fe20007c1e009 */
[----:B---3--:R-:W-:Y:S02]  /*2b2a0*/  FMUL R14, R40, UR41 ;  /* 0x00000029280e7c20 */ /* 0x008fe40008400000 */
[----:B------:R-:W3:Y:S04]  /*2b2b0*/  LDL.LU R40, [R1+0x214] ;  /* 0x0002140001287983 */ /* 0x000ee80000300800 */
[----:B------:R-:W4:Y:S01]  /*2b2c0*/  LDL.LU R46, [R1+0x218] ;  /* 0x00021800012e7983 */ /* 0x000f220000300800 */
[----:B------:R-:W-:-:S02]  /*2b2d0*/  @!P2 IADD3.X R43, R29, R15, R8, P0, P4 ;  /* 0x0000000f1d2ba210 */ /* 0x000fc400007e8408 */
[----:B------:R-:W-:Y:S01]  /*2b2e0*/  ISETP.GE.AND P0, PT, R26, 0x89, PT ;  /* 0x000000891a00780c */ /* 0x000fe20003f06270 */
[----:B------:R-:W4:Y:S03]  /*2b2f0*/  LDL.LU R41, [R1+0x21c] ;  /* 0x00021c0001297983 */ /* 0x000f260000300800 */
[----:B------:R-:W-:Y:S02]  /*2b300*/  ISETP.LT.OR P4, PT, R27, 0x1, !P0 ;  /* 0x000000011b00780c */ /* 0x000fe40004781670 */
[----:B------:R-:W-:-:S05]  /*2b310*/  F2FP.SATFINITE.E4M3.F32.PACK_AB_MERGE_C R14, RZ, R14, RZ ;  /* 0x0000000eff0e723e */ /* 0x000fca00048070ff */
[----:B------:R0:W-:Y:S01]  /*2b320*/  @!P1 STG.E.U8 desc[UR46][R16.64+0x1], R14 ;  /* 0x0000010e10009986 */ /* 0x0001e2000c10112e */
[----:B------:R-:W-:-:S05]  /*2b330*/  LOP3.LUT R0, R0, 0xfffffeff, RZ, 0xc0, !PT ;  /* 0xfffffeff00007812 */ /* 0x000fca00078ec0ff */
[----:B0-----:R-:W0:Y:S01]  /*2b340*/  @!P4 LDC.64 R14, c[0x0][0x5c0] ;  /* 0x00017000ff0ecb82 */ /* 0x001e220000000a00 */
[----:B------:R-:W-:Y:S02]  /*2b350*/  @P2 LOP3.LUT R0, R0, 0x100, RZ, 0xfc, !PT ;  /* 0x0000010000002812 */ /* 0x000fe400078efcff */
[----:B------:R-:W-:Y:S02]  /*2b360*/  @!P4 IADD3 R16, P1, P5, R3, R12, R7 ;  /* 0x0000000c0310c210 */ /* 0x000fe40007d3e007 */
[----:B------:R-:W-:Y:S02]  /*2b370*/  LOP3.LUT P2, RZ, R0, 0x1, RZ, 0xc0, !PT ;  /* 0x0000000100ff7812 */ /* 0x000fe4000784c0ff */
[----:B------:R-:W-:Y:S02]  /*2b380*/  @!P4 IADD3.X R17, R4, R29, R6, P1, P5 ;  /* 0x0000001d0411c210 */ /* 0x000fe40000fea406 */
[----:B------:R-:W-:-:S09]  /*2b390*/  LOP3.LUT R11, R11, 0xfffdffff, RZ, 0xc0, !PT ;  /* 0xfffdffff0b0b7812 */ /* 0x000fd200078ec0ff */
[----:B------:R-:W-:Y:S02]  /*2b3a0*/  @P2 LOP3.LUT R11, R11, 0x20000, RZ, 0xfc, !PT ;  /* 0x000200000b0b2812 */ /* 0x000fe400078efcff */
[----:B0-----:R-:W-:Y:S01]  /*2b3b0*/  @!P4 IADD3 R14, P1, R16, R14, RZ ;  /* 0x0000000e100ec210 */ /* 0x001fe20007f3e0ff */
[----:B------:R-:W-:Y:S01]  /*2b3c0*/  FMUL R16, R39, UR41 ;  /* 0x0000002927107c20 */ /* 0x000fe20008400000 */
[----:B------:R-:W-:-:S03]  /*2b3d0*/  ISETP.LT.OR P2, PT, R27, 0x2, !P3 ;  /* 0x000000021b00780c */ /* 0x000fc60005f41670 */
[----:B------:R-:W-:Y:S01]  /*2b3e0*/  @!P4 IMAD.X R15, R17, 0x1, R15, P1 ;  /* 0x00000001110fc824 */ /* 0x000fe200008e060f */
[----:B------:R-:W-:Y:S02]  /*2b3f0*/  ISETP.LT.OR P1, PT, R27, 0x2, !P0 ;  /* 0x000000021b00780c */ /* 0x000fe40004721670 */
[----:B------:R-:W-:-:S05]  /*2b400*/  F2FP.SATFINITE.E4M3.F32.PACK_AB_MERGE_C R16, RZ, R16, RZ ;  /* 0x00000010ff10723e */ /* 0x000fca00048070ff */
[----:B------:R0:W-:Y:S06]  /*2b410*/  @!P4 STG.E.U8 desc[UR46][R14.64], R16 ;  /* 0x000000100e00c986 */ /* 0x0001ec000c10112e */
[----:B0-----:R-:W0:Y:S08]  /*2b420*/  @!P1 LDC.64 R16, c[0x0][0x5c0] ;  /* 0x00017000ff109b82 */ /* 0x001e300000000a00 */
[----:B------:R-:W1:Y:S01]  /*2b430*/  @!P2 LDC.64 R14, c[0x0][0x5c0] ;  /* 0x00017000ff0eab82 */ /* 0x000e620000000a00 */
[----:B------:R-:W-:-:S04]  /*2b440*/  @!P1 IADD3 R20, P5, P6, R3, R12, R7 ;  /* 0x0000000c03149210 */ /* 0x000fc80007ebe007 */
[----:B------:R-:W-:Y:S02]  /*2b450*/  @!P1 IADD3.X R22, R4, R29, R6, P5, P6 ;  /* 0x0000001d04169210 */ /* 0x000fe40002fec406 */
[----:B0-----:R-:W-:Y:S02]  /*2b460*/  @!P1 IADD3 R16, P4, R20, R16, RZ ;  /* 0x0000001014109210 */ /* 0x001fe40007f9e0ff */
[----:B-1----:R-:W-:-:S04]  /*2b470*/  @!P2 IADD3 R20, P5, P6, R12, R14, R9 ;  /* 0x0000000e0c14a210 */ /* 0x002fc80007ebe009 */
[----:B------:R-:W-:Y:S02]  /*2b480*/  @!P2 IADD3.X R21, R29, R15, R8, P5, P6 ;  /* 0x0000000f1d15a210 */ /* 0x000fe40002fec408 */
[----:B------:R-:W-:Y:S01]  /*2b490*/  ISETP.LT.OR P5, PT, R27, 0x9, !P3 ;  /* 0x000000091b00780c */ /* 0x000fe20005fa1670 */
[----:B------:R-:W-:Y:S01]  /*2b4a0*/  @!P1 IMAD.X R17, R22, 0x1, R17, P4 ;  /* 0x0000000116119824 */ /* 0x000fe200020e0611 */
[----:B------:R-:W-:-:S04]  /*2b4b0*/  LOP3.LUT R0, R0, 0xfffffffb, RZ, 0xc0, !PT ;  /* 0xfffffffb00007812 */ /* 0x000fc800078ec0ff */
[----:B------:R-:W-:-:S04]  /*2b4c0*/  @P2 LOP3.LUT R0, R0, 0x4, RZ, 0xfc, !PT ;  /* 0x0000000400002812 */ /* 0x000fc800078efcff */
[C---:B------:R-:W-:Y:S02]  /*2b4d0*/  LOP3.LUT P6, RZ, R0.reuse, 0x8, RZ, 0xc0, !PT ;  /* 0x0000000800ff7812 */ /* 0x040fe400078cc0ff */
[----:B------:R-:W-:-:S04]  /*2b4e0*/  LOP3.LUT R0, R0, 0xfffffdff, RZ, 0xc0, !PT ;  /* 0xfffffdff00007812 */ /* 0x000fc800078ec0ff */
[----:B------:R-:W-:-:S04]  /*2b4f0*/  @P5 LOP3.LUT R0, R0, 0x200, RZ, 0xfc, !PT ;  /* 0x0000020000005812 */ /* 0x000fc800078efcff */
[----:B------:R-:W-:Y:S01]  /*2b500*/  LOP3.LUT R0, R0, 0xfffffbff, RZ, 0xc0, !PT ;  /* 0xfffffbff00007812 */ /* 0x000fe200078ec0ff */
[----:B--2---:R-:W-:-:S05]  /*2b510*/  FMUL R14, R38, UR41 ;  /* 0x00000029260e7c20 */ /* 0x004fca0008400000 */
[----:B------:R-:W-:-:S05]  /*2b520*/  F2FP.SATFINITE.E4M3.F32.PACK_AB_MERGE_C R14, RZ, R14, RZ ;  /* 0x0000000eff0e723e */ /* 0x000fca00048070ff */
[----:B------:R0:W-:Y:S02]  /*2b530*/  @!P1 STG.E.U8 desc[UR46][R16.64+0x1], R14 ;  /* 0x0000010e10009986 */ /* 0x0001e4000c10112e */
[----:B0-----:R-:W0:Y:S02]  /*2b540*/  @!P5 LDC.64 R14, c[0x0][0x5c0] ;  /* 0x00017000ff0edb82 */ /* 0x001e240000000a00 */
[----:B0-----:R-:W-:-:S04]  /*2b550*/  @!P5 IADD3 R38, P1, P4, R12, R14, R9 ;  /* 0x0000000e0c26d210 */ /* 0x001fc80007c3e009 */
[----:B------:R-:W-:Y:S02]  /*2b560*/  @!P5 IADD3.X R39, R29, R15, R8, P1, P4 ;  /* 0x0000000f1d27d210 */ /* 0x000fe40000fe8408 */
[----:B------:R-:W-:-:S13]  /*2b570*/  ISETP.LT.OR P5, PT, R27, 0xa, !P3 ;  /* 0x0000000a1b00780c */ /* 0x000fda0005fa1670 */
[----:B------:R-:W0:Y:S02]  /*2b580*/  @!P5 LDC.64 R14, c[0x0][0x5c0] ;  /* 0x00017000ff0edb82 */ /* 0x000e240000000a00 */
[----:B0-----:R-:W-:Y:S01]  /*2b590*/  @!P5 IADD3 R22, P1, P4, R12, R14, R9 ;  /* 0x0000000e0c16d210 */ /* 0x001fe20007c3e009 */
[----:B---3--:R-:W-:Y:S02]  /*2b5a0*/  FMUL R14, R40, UR41 ;  /* 0x00000029280e7c20 */ /* 0x008fe40008400000 */
[----:B------:R-:W2:Y:S01]  /*2b5b0*/  LDL.LU R40, [R1+0x220] ;  /* 0x0002200001287983 */ /* 0x000ea20000300800 */
[----:B------:R-:W-:Y:S02]  /*2b5c0*/  @P5 LOP3.LUT R0, R0, 0x400, RZ, 0xfc, !PT ;  /* 0x0000040000005812 */ /* 0x000fe400078efcff */
[----:B------:R-:W-:Y:S02]  /*2b5d0*/  @!P5 IADD3.X R23, R29, R15, R8, P1, P4 ;  /* 0x0000000f1d17d210 */ /* 0x000fe40000fe8408 */
[----:B------:R-:W-:-:S02]  /*2b5e0*/  ISETP.LT.OR P5, PT, R27, 0x11, !P3 ;  /* 0x000000111b00780c */ /* 0x000fc40005fa1670 */
[----:B------:R-:W-:-:S05]  /*2b5f0*/  F2FP.SATFINITE.E4M3.F32.PACK_AB_MERGE_C R14, RZ, R14, RZ ;  /* 0x0000000eff0e723e */ /* 0x000fca00048070ff */
[----:B------:R0:W-:Y:S06]  /*2b600*/  @!P6 STG.E.U8 desc[UR46][R32.64+0x8], R14 ;  /* 0x0000080e2000e986 */ /* 0x0001ec000c10112e */
[----:B0-----:R-:W0:Y:S02]  /*2b610*/  @!P5 LDC.64 R14, c[0x0][0x5c0] ;  /* 0x00017000ff0edb82 */ /* 0x001e240000000a00 */
[----:B0-----:R-:W-:Y:S01]  /*2b620*/  @!P5 IADD3 R44, P1, P4, R12, R14, R9 ;  /* 0x0000000e0c2cd210 */ /* 0x001fe20007c3e009 */
[----:B----4-:R-:W-:Y:S02]  /*2b630*/  FMUL R14, R46, UR41 ;  /* 0x000000292e0e7c20 */ /* 0x010fe40008400000 */
[----:B------:R-:W3:Y:S01]  /*2b640*/  LDL.LU R46, [R1+0x224] ;  /* 0x00022400012e7983 */ /* 0x000ee20000300800 */
[----:B------:R-:W-:-:S02]  /*2b650*/  LOP3.LUT P2, RZ, R11, 0x20000, RZ, 0xc0, !PT ;  /* 0x000200000bff7812 */ /* 0x000fc4000784c0ff */
[----:B------:R-:W-:Y:S01]  /*2b660*/  @!P5 IADD3.X R45, R29, R15, R8, P1, P4 ;  /* 0x0000000f1d2dd210 */ /* 0x000fe20000fe8408 */
[----:B------:R-:W4:Y:S01]  /*2b670*/  LDL.LU R48, [R1+0x228] ;  /* 0x0002280001307983 */ /* 0x000f220000300800 */
[----:B------:R-:W-:Y:S02]  /*2b680*/  ISETP.LT.OR P4, PT, R27, 0x9, !P0 ;  /* 0x000000091b00780c */ /* 0x000fe40004781670 */
[----:B------:R-:W-:Y:S01]  /*2b690*/  F2FP.SATFINITE.E4M3.F32.PACK_AB_MERGE_C R14, RZ, R14, RZ ;  /* 0x0000000eff0e723e */ /* 0x000fe200048070ff */
[----:B------:R-:W4:Y:S06]  /*2b6a0*/  LDL.LU R47, [R1+0x22c] ;  /* 0x00022c00012f7983 */ /* 0x000f2c0000300800 */
[----:B------:R0:W-:Y:S04]  /*2b6b0*/  @!P2 STG.E.U8 desc[UR46][R18.64+0x9], R14 ;  /* 0x0000090e1200a986 */ /* 0x0001e8000c10112e */
[----:B0-----:R-:W0:Y:S01]  /*2b6c0*/  @!P4 LDC.64 R14, c[0x0][0x5c0] ;  /* 0x00017000ff0ecb82 */ /* 0x001e220000000a00 */
[----:B------:R-:W-:-:S04]  /*2b6d0*/  LOP3.LUT R0, R0, 0xfffff7ff, RZ, 0xc0, !PT ;  /* 0xfffff7ff00007812 */ /* 0x000fc800078ec0ff */
[----:B------:R-:W-:Y:S02]  /*2b6e0*/  @P5 LOP3.LUT R0, R0, 0x800, RZ, 0xfc, !PT ;  /* 0x0000080000005812 */ /* 0x000fe400078efcff */
[----:B------:R-:W-:-:S04]  /*2b6f0*/  @!P4 IADD3 R16, P1, P5, R3, R12, R7 ;  /* 0x0000000c0310c210 */ /* 0x000fc80007d3e007 */
[----:B------:R-:W-:Y:S02]  /*2b700*/  @!P4 IADD3.X R17, R4, R29, R6, P1, P5 ;  /* 0x0000001d0411c210 */ /* 0x000fe40000fea406 */
[----:B------:R-:W-:Y:S02]  /*2b710*/  ISETP.LT.OR P3, PT, R27, 0x12, !P3 ;  /* 0x000000121b00780c */ /* 0x000fe40005f61670 */
[----:B0-----:R-:W-:Y:S01]  /*2b720*/  @!P4 IADD3 R14, P1, R16, R14, RZ ;  /* 0x0000000e100ec210 */ /* 0x001fe20007f3e0ff */
[----:B------:R-:W-:-:S04]  /*2b730*/  FMUL R16, R41, UR41 ;  /* 0x0000002929107c20 */ /* 0x000fc80008400000 */
        /* <DEDUP_REMOVED lines=8> */
[C---:B------:R-:W-:Y:S02]  /*2b7c0*/  LOP3.LUT P2, RZ, R0.reuse, 0x2, RZ, 0xc0, !PT ;  /* 0x0000000200ff7812 */ /* 0x040fe4000784c0ff */
[----:B------:R-:W-:Y:S02]  /*2b7d0*/  LOP3.LUT R0, R0, 0xfffffff7, RZ, 0xc0, !PT ;  /* 0xfffffff700007812 */ /* 0x000fe400078ec0ff */
[----:B0-----:R-:W-:Y:S02]  /*2b7e0*/  @!P1 IADD3 R16, P4, R18, R16, RZ ;  /* 0x0000001012109210 */ /* 0x001fe40007f9e0ff */
[----:B-1----:R-:W-:-:S04]  /*2b7f0*/  @!P3 IADD3 R18, P5, P6, R12, R14, R9 ;  /* 0x0000000e0c12b210 */ /* 0x002fc80007ebe009 */
[----:B------:R-:W-:Y:S02]  /*2b800*/  @!P3 IADD3.X R19, R29, R15, R8, P5, P6 ;  /* 0x0000000f1d13b210 */ /* 0x000fe40002fec408 */
[----:B------:R-:W-:Y:S02]  /*2b810*/  ISETP.GE.AND P5, PT, R26, 0x101, PT ;  /* 0x000001011a00780c */ /* 0x000fe40003fa6270 */
[----:B------:R-:W-:Y:S02]  /*2b820*/  @P3 LOP3.LUT R0, R0, 0x8, RZ, 0xfc, !PT ;  /* 0x0000000800003812 */ /* 0x000fe400078efcff */
[C---:B------:R-:W-:Y:S01]  /*2b830*/  ISETP.LT.OR P3, PT, R27.reuse, 0x19, !P5 ;  /* 0x000000191b00780c */ /* 0x040fe20006f61670 */
[----:B------:R-:W-:Y:S01]  /*2b840*/  @!P1 IMAD.X R17, R28, 0x1, R17, P4 ;  /* 0x000000011c119824 */ /* 0x000fe200020e0611 */
[----:B------:R-:W-:Y:S01]  /*2b850*/  ISETP.LT.OR P5, PT, R27, 0x1a, !P5 ;  /* 0x0000001a1b00780c */ /* 0x000fe20006fa1670 */
[----:B--2---:R-:W-:-:S05]  /*2b860*/  FMUL R14, R40, UR41 ;  /* 0x00000029280e7c20 */ /* 0x004fca0008400000 */
[----:B------:R-:W-:-:S05]  /*2b870*/  F2FP.SATFINITE.E4M3.F32.PACK_AB_MERGE_C R14, RZ, R14, RZ ;  /* 0x0000000eff0e723e */ /* 0x000fca00048070ff */
[----:B------:R0:W-:Y:S02]  /*2b880*/  @!P1 STG.E.U8 desc[UR46][R16.64+0x9], R14 ;  /* 0x0000090e10009986 */ /* 0x0001e4000c10112e */
[----:B0-----:R-:W0:Y:S02]  /*2b890*/  @!P3 LDC.64 R14, c[0x0][0x5c0] ;  /* 0x00017000ff0ebb82 */ /* 0x001e240000000a00 */
[----:B0-----:R-:W-:-:S04]  /*2b8a0*/  @!P3 IADD3 R40, P1, P4, R12, R14, R9 ;  /* 0x0000000e0c28b210 */ /* 0x001fc80007c3e009 */
[----:B------:R-:W-:Y:S02]  /*2b8b0*/  @!P3 IADD3.X R41, R29, R15, R8, P1, P4 ;  /* 0x0000000f1d29b210 */ /* 0x000fe40000fe8408 */
[----:B------:R-:W0:Y:S02]  /*2b8c0*/  @!P5 LDC.64 R14, c[0x0][0x5c0] ;  /* 0x00017000ff0edb82 */ /* 0x000e240000000a00 */
[----:B0-----:R-:W-:Y:S01]  /*2b8d0*/  @!P5 IADD3 R32, P1, P4, R12, R14, R9 ;  /* 0x0000000e0c20d210 */ /* 0x001fe20007c3e009 */
[----:B---3--:R-:W-:Y:S02]  /*2b8e0*/  FMUL R14, R46, UR41 ;  /* 0x000000292e0e7c20 */ /* 0x008fe40008400000 */
[----:B------:R-:W2:Y:S04]  /*2b8f0*/  LDL.LU R46, [R1+0x230] ;  /* 0x00023000012e7983 */ /* 0x000ea80000300800 */
[----:B------:R-:W3:Y:S01]  /*2b900*/  LDL.LU R49, [R1+0x234] ;  /* 0x0002340001317983 */ /* 0x000ee20000300800 */
[----:B------:R-:W-:-:S02]  /*2b910*/  LOP3.LUT P6, RZ, R0, 0x20, RZ, 0xc0, !PT ;  /* 0x0000002000ff7812 */ /* 0x000fc400078cc0ff */
[----:B------:R-:W-:Y:S01]  /*2b920*/  LOP3.LUT R0, R0, 0xffffefff, RZ, 0xc0, !PT ;  /* 0xffffefff00007812 */ /* 0x000fe200078ec0ff */
[----:B------:R-:W3:Y:S03]  /*2b930*/  LDL.LU R52, [R1+0x238] ;  /* 0x0002380001347983 */ /* 0x000ee60000300800 */
[----:B------:R-:W-:Y:S02]  /*2b940*/  @P3 LOP3.LUT R0, R0, 0x1000, RZ, 0xfc, !PT ;  /* 0x0000100000003812 */ /* 0x000fe400078efcff */
[----:B------:R-:W-:Y:S02]  /*2b950*/  LOP3.LUT P3, RZ, R11, 0x10000, RZ, 0xc0, !PT ;  /* 0x000100000bff7812 */ /* 0x000fe4000786c0ff */
[----:B------:R-:W-:Y:S02]  /*2b960*/  LOP3.LUT R0, R0, 0xffffdfff, RZ, 0xc0, !PT ;  /* 0xffffdfff00007812 */ /* 0x000fe400078ec0ff */
[----:B------:R-:W-:-:S02]  /*2b970*/  @!P5 IADD3.X R33, R29, R15, R8, P1, P4 ;  /* 0x0000000f1d21d210 */ /* 0x000fc40000fe8408 */
[----:B------:R-:W-:Y:S02]  /*2b980*/  @P5 LOP3.LUT R0, R0, 0x2000, RZ, 0xfc, !PT ;  /* 0x0000200000005812 */ /* 0x000fe400078efcff */
[----:B------:R-:W-:Y:S02]  /*2b990*/  ISETP.LT.OR P5, PT, R27, 0x21, !P3 ;  /* 0x000000211b00780c */ /* 0x000fe40005fa1670 */
[----:B------:R-:W-:-:S05]  /*2b9a0*/  F2FP.SATFINITE.E4M3.F32.PACK_AB_MERGE_C R14, RZ, R14, RZ ;  /* 0x0000000eff0e723e */ /* 0x000fca00048070ff */
[----:B------:R0:W-:Y:S06]  /*2b9b0*/  @!P6 STG.E.U8 desc[UR46][R30.64+0x10], R14 ;  /* 0x0000100e1e00e986 */ /* 0x0001ec000c10112e */
[----:B0-----:R-:W0:Y:S02]  /*2b9c0*/  @!P5 LDC.64 R14, c[0x0][0x5c0] ;  /* 0x00017000ff0edb82 */ /* 0x001e240000000a00 */
[----:B0-----:R-:W-:Y:S01]  /*2b9d0*/  @!P5 IADD3 R54, P1, P4, R12, R14, R3 ;  /* 0x0000000e0c36d210 */ /* 0x001fe20007c3e003 */
[----:B----4-:R-:W-:Y:S02]  /*2b9e0*/  FMUL R14, R48, UR41 ;  /* 0x00000029300e7c20 */ /* 0x010fe40008400000 */
[----:B------:R-:W4:Y:S01]  /*2b9f0*/  LDL.LU R48, [R1+0x23c] ;  /* 0x00023c0001307983 */ /* 0x000f220000300800 */
[----:B------:R-:W-:-:S02]  /*2ba00*/  @!P5 IADD3.X R55, R29, R15, R4, P1, P4 ;  /* 0x0000000f1d37d210 */ /* 0x000fc40000fe8404 */
[----:B------:R-:W-:Y:S02]  /*2ba10*/  ISETP.LT.OR P4, PT, R27, 0x11, !P0 ;  /* 0x000000111b00780c */ /* 0x000fe40004781670 */
[----:B------:R-:W-:-:S05]  /*2ba20*/  F2FP.SATFINITE.E4M3.F32.PACK_AB_MERGE_C R14, RZ, R14, RZ ;  /* 0x0000000eff0e723e */ /* 0x000fca00048070ff */
[----:B------:R0:W-:Y:S06]  /*2ba30*/  @!P2 STG.E.U8 desc[UR46][R24.64+0x11], R14 ;  /* 0x0000110e1800a986 */ /* 0x0001ec000c10112e */
[----:B0-----:R-:W0:Y:S01]  /*2ba40*/  @!P4 LDC.64 R14, c[0x0][0x5c0] ;  /* 0x00017000ff0ecb82 */ /* 0x001e220000000a00 */
        /* <DEDUP_REMOVED lines=16> */
[C---:B------:R-:W-:Y:S01]  /*2bb50*/  ISETP.LT.OR P6, PT, R27.reuse, 0x29, !P3 ;  /* 0x000000291b00780c */ /* 0x040fe20005fc1670 */
[----:B------:R-:W-:Y:S01]  /*2bb60*/  @!P1 IMAD.X R17, R28, 0x1, R17, P4 ;  /* 0x000000011c119824 */ /* 0x000fe200020e0611 */
[----:B------:R-:W-:Y:S02]  /*2bb70*/  ISETP.LT.OR P5, PT, R27, 0x2a, !P3 ;  /* 0x0000002a1b00780c */ /* 0x000fe40005fa1670 */
[----:B------:R-:W-:Y:S01]  /*2bb80*/  LOP3.LUT P2, RZ, R11, 0x8000, RZ, 0xc0, !PT ;  /* 0x000080000bff7812 */ /* 0x000fe2000784c0ff */
[----:B--2---:R-:W-:-:S05]  /*2bb90*/  FMUL R14, R46, UR41 ;  /* 0x000000292e0e7c20 */ /* 0x004fca0008400000 */
[----:B------:R-:W-:-:S05]  /*2bba0*/  F2FP.SATFINITE.E4M3.F32.PACK_AB_MERGE_C R14, RZ, R14, RZ ;  /* 0x0000000eff0e723e */ /* 0x000fca00048070ff */
[----:B------:R0:W-:Y:S02]  /*2bbb0*/  @!P1 STG.E.U8 desc[UR46][R16.64+0x11], R14 ;  /* 0x0000110e10009986 */ /* 0x0001e4000c10112e */
[----:B0-----:R-:W0:Y:S02]  /*2bbc0*/  @!P6 LDC.64 R14, c[0x0][0x5c0] ;  /* 0x00017000ff0eeb82 */ /* 0x001e240000000a00 */
[----:B0-----:R-:W-:-:S04]  /*2bbd0*/  @!P6 IADD3 R46, P1, P4, R12, R14, R3 ;  /* 0x0000000e0c2ee210 */ /* 0x001fc80007c3e003 */
[--C-:B------:R-:W-:Y:S02]  /*2bbe0*/  @!P6 IADD3.X R47, R29, R15, R4.reuse, P1, P4 ;  /* 0x0000000f1d2fe210 */ /* 0x100fe40000fe8404 */
[----:B------:R-:W0:Y:S01]  /*2bbf0*/  @!P5 LDC.64 R14, c[0x0][0x5c0] ;  /* 0x00017000ff0edb82 */ /* 0x000e220000000a00 */
[----:B------:R-:W-:Y:S02]  /*2bc00*/  ISETP.LT.OR P6, PT, R27, 0x19, !P2 ;  /* 0x000000191b00780c */ /* 0x000fe400057c1670 */
[----:B0-----:R-:W-:Y:S01]  /*2bc10*/  @!P5 IADD3 R50, P1, P4, R12, R14, R3 ;  /* 0x0000000e0c32d210 */ /* 0x001fe20007c3e003 */
[----:B---3--:R-:W-:Y:S02]  /*2bc20*/  FMUL R14, R49, UR41 ;  /* 0x00000029310e7c20 */ /* 0x008fe40008400000 */
[----:B------:R-:W2:Y:S01]  /*2bc30*/  LDL.LU R49, [R1+0x240] ;  /* 0x0002400001317983 */ /* 0x000ea20000300800 */
[----:B------:R-:W-:Y:S02]  /*2bc40*/  @!P5 IADD3.X R51, R29, R15, R4, P1, P4 ;  /* 0x0000000f1d33d210 */ /* 0x000fe40000fe8404 */
[----:B------:R-:W-:-:S02]  /*2bc50*/  ISETP.LT.OR P5, PT, R27, 0x31, !P3 ;  /* 0x000000311b00780c */ /* 0x000fc40005fa1670 */
[----:B------:R-:W-:-:S05]  /*2bc60*/  F2FP.SATFINITE.E4M3.F32.PACK_AB_MERGE_C R14, RZ, R14, RZ ;  /* 0x0000000eff0e723e */ /* 0x000fca00048070ff */
[----:B------:R0:W-:Y:S06]  /*2bc70*/  @!P6 STG.E.U8 desc[UR46][R36.64+0x18], R14 ;  /* 0x0000180e2400e986 */ /* 0x0001ec000c10112e */
[----:B0-----:R-:W0:Y:S01]  /*2bc80*/  @!P5 LDC.64 R14, c[0x0][0x5c0] ;  /* 0x00017000ff0edb82 */ /* 0x001e220000000a00 */
[----:B------:R-:W-:Y:S02]  /*2bc90*/  ISETP.LT.OR P6, PT, R27, 0x1a, !P2 ;  /* 0x0000001a1b00780c */ /* 0x000fe400057c1670 */
[----:B0-----:R-:W-:Y:S01]  /*2bca0*/  @!P5 IADD3 R60, P1, P4, R12, R14, R3 ;  /* 0x0000000e0c3cd210 */ /* 0x001fe20007c3e003 */
[----:B------:R-:W-:-:S03]  /*2bcb0*/  FMUL R14, R52, UR41 ;  /* 0x00000029340e7c20 */ /* 0x000fc60008400000 */
[----:B------:R-:W-:Y:S02]  /*2bcc0*/  @!P5 IADD3.X R61, R29, R15, R4, P1, P4 ;  /* 0x0000000f1d3dd210 */ /* 0x000fe40000fe8404 */
[----:B------:R-:W-:Y:S02]  /*2bcd0*/  ISETP.LT.OR P4, PT, R27, 0x19, !P0 ;  /* 0x000000191b00780c */ /* 0x000fe40004781670 */
[----:B------:R-:W-:-:S05]  /*2bce0*/  F2FP.SATFINITE.E4M3.F32.PACK_AB_MERGE_C R14, RZ, R14, RZ ;  /* 0x0000000eff0e723e */ /* 0x000fca00048070ff */
[----:B------:R0:W-:Y:S06]  /*2bcf0*/  @!P6 STG.E.U8 desc[UR46][R34.64+0x19], R14 ;  /* 0x0000190e2200e986 */ /* 0x0001ec000c10112e */
[----:B0-----:R-:W0:Y:S01]  /*2bd00*/  @!P4 LDC.64 R14, c[0x0][0x5c0] ;  /* 0x00017000ff0ecb82 */ /* 0x001e220000000a00 */
[----:B------:R-:W-:-:S04]  /*2bd10*/  LOP3.LUT R0, R0, 0xfffeffff, RZ, 0xc0, !PT ;  /* 0xfffeffff00007812 */ /* 0x000fc800078ec0ff */
[----:B------:R-:W-:Y:S02]  /*2bd20*/  @P5 LOP3.LUT R0, R0, 0x10000, RZ, 0xfc, !PT ;  /* 0x0001000000005812 */ /* 0x000fe400078efcff */
[----:B------:R-:W-:-:S04]  /*2bd30*/  @!P4 IADD3 R16, P1, P5, R3, R12, R7 ;  /* 0x0000000c0310c210 */ /* 0x000fc80007d3e007 */
[----:B------:R-:W-:Y:S02]  /*2bd40*/  @!P4 IADD3.X R17, R4, R29, R6, P1, P5 ;  /* 0x0000001d0411c210 */ /* 0x000fe40000fea406 */
[----:B0-----:R-:W-:Y:S01]  /*2bd50*/  @!P4 IADD3 R14, P1, R16, R14, RZ ;  /* 0x0000000e100ec210 */ /* 0x001fe20007f3e0ff */
[----:B----4-:R-:W-:Y:S02]  /*2bd60*/  FMUL R16, R48, UR41 ;  /* 0x0000002930107c20 */ /* 0x010fe40008400000 */
[----:B------:R-:W3:Y:S04]  /*2bd70*/  LDL.LU R48, [R1+0x244] ;  /* 0x0002440001307983 */ /* 0x000ee80000300800 */
[----:B------:R-:W4:Y:S04]  /*2bd80*/  LDL.LU R56, [R1+0x248] ;  /* 0x0002480001387983 */ /* 0x000f280000300800 */
[----:B------:R-:W4:Y:S01]  /*2bd90*/  LDL.LU R62, [R1+0x24c] ;  /* 0x00024c00013e7983 */ /* 0x000f220000300800 */
[----:B------:R-:W-:Y:S01]  /*2bda0*/  LOP3.LUT R11, R11, 0xfffffdff, RZ, 0xc0, !PT ;  /* 0xfffffdff0b0b7812 */ /* 0x000fe200078ec0ff */
[----:B------:R-:W-:Y:S01]  /*2bdb0*/  @!P4 IMAD.X R15, R17, 0x1, R15, P1 ;  /* 0x00000001110fc824 */ /* 0x000fe200008e060f */
[----:B------:R-:W-:Y:S01]  /*2bdc0*/  ISETP.LT.OR P1, PT, R27, 0x1a, !P0 ;  /* 0x0000001a1b00780c */ /* 0x000fe20004721670 */
[----:B------:R-:W4:Y:S01]  /*2bdd0*/  LDL.LU R57, [R1+0x250] ;  /* 0x0002500001397983 */ /* 0x000f220000300800 */
[----:B------:R-:W-:-:S02]  /*2bde0*/  @P0 LOP3.LUT R11, R11, 0x200, RZ, 0xfc, !PT ;  /* 0x000002000b0b0812 */ /* 0x000fc400078efcff */
[----:B------:R-:W-:Y:S02]  /*2bdf0*/  ISETP.LT.OR P0, PT, R27, 0x32, !P3 ;  /* 0x000000321b00780c */ /* 0x000fe40005f01670 */
[----:B------:R-:W-:-:S05]  /*2be00*/  F2FP.SATFINITE.E4M3.F32.PACK_AB_MERGE_C R16, RZ, R16, RZ ;  /* 0x00000010ff10723e */ /* 0x000fca00048070ff */
[----:B------:R0:W-:Y:S06]  /*2be10*/  @!P4 STG.E.U8 desc[UR46][R14.64+0x18], R16 ;  /* 0x000018100e00c986 */ /* 0x0001ec000c10112e */
[----:B0-----:R-:W0:Y:S08]  /*2be20*/  @!P0 LDC.64 R14, c[0x0][0x5c0] ;  /* 0x00017000ff0e8b82 */ /* 0x001e300000000a00 */
[----:B------:R-:W1:Y:S01]  /*2be30*/  @!P1 LDC.64 R16, c[0x0][0x5c0] ;  /* 0x00017000ff109b82 */ /* 0x000e620000000a00 */
[----:B------:R-:W-:-:S02]  /*2be40*/  @!P1 IADD3 R28, P5, P6, R3, R12, R7 ;  /* 0x0000000c031c9210 */ /* 0x000fc40007ebe007 */
[----:B------:R-:W-:Y:S02]  /*2be50*/  LOP3.LUT R0, R0, 0xffffffef, RZ, 0xc0, !PT ;  /* 0xffffffef00007812 */ /* 0x000fe400078ec0ff */
[----:B------:R-:W-:Y:S02]  /*2be60*/  @!P1 IADD3.X R30, R4, R29, R6, P5, P6 ;  /* 0x0000001d041e9210 */ /* 0x000fe40002fec406 */
[----:B------:R-:W-:Y:S02]  /*2be70*/  @P0 LOP3.LUT R0, R0, 0x10, RZ, 0xfc, !PT ;  /* 0x0000001000000812 */ /* 0x000fe400078efcff */
[----:B0-----:R-:W-:-:S04]  /*2be80*/  @!P0 IADD3 R34, P5, P6, R12, R14, R3 ;  /* 0x0000000e0c228210 */ /* 0x001fc80007ebe003 */
[----:B------:R-:W-:Y:S02]  /*2be90*/  @!P0 IADD3.X R35, R29, R15, R4, P5, P6 ;  /* 0x0000000f1d238210 */ /* 0x000fe40002fec404 */
[----:B------:R-:W-:Y:S02]  /*2bea0*/  ISETP.LT.OR P0, PT, R27, 0x39, !P3 ;  /* 0x000000391b00780c */ /* 0x000fe40005f01670 */
[----:B-1----:R-:W-:-:S05]  /*2beb0*/  @!P1 IADD3 R16, P4, R28, R16, RZ ;  /* 0x000000101c109210 */ /* 0x002fca0007f9e0ff */
[----:B------:R-:W-:Y:S01]  /*2bec0*/  @!P1 IMAD.X R17, R30, 0x1, R17, P4 ;  /* 0x000000011e119824 */ /* 0x000fe200020e0611 */
[C---:B------:R-:W-:Y:S02]  /*2bed0*/  LOP3.LUT P6, RZ, R0.reuse, 0x100, RZ, 0xc0, !PT ;  /* 0x0000010000ff7812 */ /* 0x040fe400078cc0ff */
[----:B------:R-:W-:-:S04]  /*2bee0*/  LOP3.LUT R0, R0, 0xffffffbf, RZ, 0xc0, !PT ;  /* 0xffffffbf00007812 */ /* 0x000fc800078ec0ff */
[----:B------:R-:W-:Y:S02]  /*2bef0*/  @P0 LOP3.LUT R0, R0, 0x40, RZ, 0xfc, !PT ;  /* 0x0000004000000812 */ /* 0x000fe400078efcff */
        /* <DEDUP_REMOVED lines=10> */
[----:B------:R-:W0:Y:S01]  /*2bfa0*/  @!P0 LDC.64 R14, c[0x0][0x5c0] ;  /* 0x00017000ff0e8b82 */ /* 0x000e220000000a00 */
[----:B------:R-:W-:Y:S02]  /*2bfb0*/  @P0 LOP3.LUT R11, R11, 0x400, RZ, 0xfc, !PT ;  /* 0x000004000b0b0812 */ /* 0x000fe400078efcff */
[----:B0-----:R-:W-:-:S04]  /*2bfc0*/  @!P0 IADD3 R58, P1, P4, R12, R14, R3 ;  /* 0x0000000e0c3a8210 */ /* 0x001fc80007c3e003 */
[----:B------:R-:W-:Y:S02]  /*2bfd0*/  @!P0 IADD3.X R59, R29, R15, R4, P1, P4 ;  /* 0x0000000f1d3b8210 */ /* 0x000fe40000fe8404 */
[----:B------:R-:W-:Y:S01]  /*2bfe0*/  ISETP.LT.OR P0, PT, R27, 0x21, !P2 ;  /* 0x000000211b00780c */ /* 0x000fe20005701670 */
[----:B---3--:R-:W-:-:S05]  /*2bff0*/  FMUL R14, R48, UR41 ;  /* 0x00000029300e7c20 */ /* 0x008fca0008400000 */
[----:B------:R-:W-:-:S05]  /*2c000*/  F2FP.SATFINITE.E4M3.F32.PACK_AB_MERGE_C R14, RZ, R14, RZ ;  /* 0x0000000eff0e723e */ /* 0x000fca00048070ff */
[----:B------:R0:W-:Y:S02]  /*2c010*/  @!P6 STG.E.U8 desc[UR46][R42.64], R14 ;  /* 0x0000000e2a00e986 */ /* 0x0001e4000c10112e */
[----:B0-----:R-:W0:Y:S01]  /*2c020*/  @!P0 LDC.64 R14, c[0x0][0x5c0] ;  /* 0x00017000ff0e8b82 */ /* 0x001e220000000a00 */
[C---:B------:R-:W-:Y:S02]  /*2c030*/  LOP3.LUT P3, RZ, R0.reuse, 0x4, RZ, 0xc0, !PT ;  /* 0x0000000400ff7812 */ /* 0x040fe4000786c0ff */
[----:B------:R-:W-:-:S04]  /*2c040*/  LOP3.LUT R0, R0, 0xfffffeff, RZ, 0xc0, !PT ;  /* 0xfffffeff00007812 */ /* 0x000fc800078ec0ff */
[----:B------:R-:W-:Y:S02]  /*2c050*/  @P0 LOP3.LUT R0, R0, 0x100, RZ, 0xfc, !PT ;  /* 0x0000010000000812 */ /* 0x000fe400078efcff */
[----:B0-----:R-:W-:-:S04]  /*2c060*/  @!P0 IADD3 R48, P1, P4, R12, R14, R7 ;  /* 0x0000000e0c308210 */ /* 0x001fc80007c3e007 */
[----:B------:R-:W-:Y:S02]  /*2c070*/  @!P0 IADD3.X R49, R29, R15, R6, P1, P4 ;  /* 0x0000000f1d318210 */ /* 0x000fe40000fe8406 */
[----:B------:R-:W-:-:S04]  /*2c080*/  ISETP.GE.AND P1, PT, R26, 0x109, PT ;  /* 0x000001091a00780c */ /* 0x000fc80003f26270 */
[----:B------:R-:W-:Y:S02]  /*2c090*/  ISETP.LT.OR P4, PT, R27, 0x1, !P1 ;  /* 0x000000011b00780c */ /* 0x000fe40004f81670 */
[----:B------:R-:W-:Y:S01]  /*2c0a0*/  LOP3.LUT P0, RZ, R0, 0x200, RZ, 0xc0, !PT ;  /* 0x0000020000ff7812 */ /* 0x000fe2000780c0ff */
[----:B----4-:R-:W-:Y:S02]  /*2c0b0*/  FMUL R14, R56, UR41 ;  /* 0x00000029380e7c20 */ /* 0x010fe40008400000 */
[----:B------:R-:W2:Y:S01]  /*2c0c0*/  LDL.LU R56, [R1+0x254] ;  /* 0x0002540001387983 */ /* 0x000ea20000300800 */
[----:B------:R-:W-:-:S07]  /*2c0d0*/  LOP3.LUT R11, R11, 0xffffbfff, RZ, 0xc0, !PT ;  /* 0xffffbfff0b0b7812 */ /* 0x000fce00078ec0ff */
[----:B------:R-:W0:Y:S02]  /*2c0e0*/  @!P4 LDC.64 R16, c[0x0][0x5c0] ;  /* 0x00017000ff10cb82 */ /* 0x000e240000000a00 */
[----:B------:R-:W-:Y:S02]  /*2c0f0*/  @P0 LOP3.LUT R11, R11, 0x4000, RZ, 0xfc, !PT ;  /* 0x000040000b0b0812 */ /* 0x000fe400078efcff */
[----:B------:R-:W-:Y:S02]  /*2c100*/  ISETP.LT.OR P0, PT, R27, 0x22, !P2 ;  /* 0x000000221b00780c */ /* 0x000fe40005701670 */
[----:B------:R-:W-:Y:S02]  /*2c110*/  F2FP.SATFINITE.E4M3.F32.PACK_AB_MERGE_C R14, RZ, R14, RZ ;  /* 0x0000000eff0e723e */ /* 0x000fe400048070ff */
[----:B------:R-:W-:-:S03]  /*2c120*/  @!P4 IADD3 R15, P5, P6, R3, R12, R9 ;  /* 0x0000000c030fc210 */ /* 0x000fc60007ebe009 */
[----:B------:R1:W-:Y:S01]  /*2c130*/  @!P3 STG.E.U8 desc[UR46][R20.64+0x1], R14 ;  /* 0x0000010e1400b986 */ /* 0x0003e2000c10112e */
[----:B0-----:R-:W-:-:S05]  /*2c140*/  @!P4 IADD3 R16, P3, R15, R16, RZ ;  /* 0x000000100f10c210 */ /* 0x001fca0007f7e0ff */
[----:B-1----:R-:W0:Y:S01]  /*2c150*/  @!P0 LDC.64 R14, c[0x0][0x5c0] ;  /* 0x00017000ff0e8b82 */ /* 0x002e220000000a00 */
[----:B------:R-:W-:Y:S02]  /*2c160*/  @!P4 IADD3.X R28, R4, R29, R8, P5, P6 ;  /* 0x0000001d041cc210 */ /* 0x000fe40002fec408 */
[----:B0-----:R-:W-:Y:S01]  /*2c170*/  @!P0 IADD3 R30, P5, P6, R12, R14, R7 ;  /* 0x0000000e0c1e8210 */ /* 0x001fe20007ebe007 */
[----:B------:R-:W-:Y:S02]  /*2c180*/  FMUL R14, R62, UR41 ;  /* 0x000000293e0e7c20 */ /* 0x000fe40008400000 */
[----:B------:R-:W3:Y:S01]  /*2c190*/  LDL.LU R62, [R1+0x258] ;  /* 0x00025800013e7983 */ /* 0x000ee20000300800 */
[----:B------:R-:W-:Y:S02]  /*2c1a0*/  @!P4 IMAD.X R17, R28, 0x1, R17, P3 ;  /* 0x000000011c11c824 */ /* 0x000fe400018e0611 */
[----:B------:R-:W-:Y:S01]  /*2c1b0*/  F2FP.SATFINITE.E4M3.F32.PACK_AB_MERGE_C R14, RZ, R14, RZ ;  /* 0x0000000eff0e723e */ /* 0x000fe200048070ff */
[----:B------:R-:W4:Y:S04]  /*2c1c0*/  LDL.LU R63, [R1+0x25c] ;  /* 0x00025c00013f7983 */ /* 0x000f280000300800 */
[----:B------:R0:W-:Y:S01]  /*2c1d0*/  @!P4 STG.E.U8 desc[UR46][R16.64], R14 ;  /* 0x0000000e1000c986 */ /* 0x0001e2000c10112e */
[----:B------:R-:W-:-:S02]  /*2c1e0*/  ISETP.LT.OR P4, PT, R27, 0x2, !P1 ;  /* 0x000000021b00780c */ /* 0x000fc40004f81670 */
[----:B------:R-:W-:-:S11]  /*2c1f0*/  @!P0 IADD3.X R31, R29, R15, R6, P5, P6 ;  /* 0x0000000f1d1f8210 */ /* 0x000fd60002fec406 */
[----:B0-----:R-:W0:Y:S01]  /*2c200*/  @!P4 LDC.64 R14, c[0x0][0x5c0] ;  /* 0x00017000ff0ecb82 */ /* 0x001e220000000a00 */
[----:B------:R-:W-:-:S04]  /*2c210*/  LOP3.LUT R0, R0, 0xfffffffb, RZ, 0xc0, !PT ;  /* 0xfffffffb00007812 */ /* 0x000fc800078ec0ff */
[----:B------:R-:W-:Y:S02]  /*2c220*/  @P0 LOP3.LUT R0, R0, 0x4, RZ, 0xfc, !PT ;  /* 0x0000000400000812 */ /* 0x000fe400078efcff */
[----:B------:R-:W-:Y:S02]  /*2c230*/  ISETP.LT.OR P0, PT, R27, 0x29, !P2 ;  /* 0x000000291b00780c */ /* 0x000fe40005701670 */
[----:B------:R-:W-:-:S04]  /*2c240*/  @!P4 IADD3 R16, P5, P6, R3, R12, R9 ;  /* 0x0000000c0310c210 */ /* 0x000fc80007ebe009 */
[----:B------:R-:W-:Y:S02]  /*2c250*/  @!P4 IADD3.X R17, R4, R29, R8, P5, P6 ;  /* 0x0000001d0411c210 */ /* 0x000fe40002fec408 */
[----:B0-----:R-:W-:-:S05]  /*2c260*/  @!P4 IADD3 R16, P5, R16, R14, RZ ;  /* 0x0000000e1010c210 */ /* 0x001fca0007fbe0ff */
[----:B------:R-:W-:Y:S02]  /*2c270*/  @!P4 IMAD.X R17, R17, 0x1, R15, P5 ;  /* 0x000000011111c824 */ /* 0x000fe400028e060f */
[----:B------:R-:W0:Y:S02]  /*2c280*/  @!P0 LDC.64 R14, c[0x0][0x5c0] ;  /* 0x00017000ff0e8b82 */ /* 0x000e240000000a00 */
[----:B0-----:R-:W-:Y:S01]  /*2c290*/  @!P0 IADD3 R42, P5, P6, R12, R14, R7 ;  /* 0x0000000e0c2a8210 */ /* 0x001fe20007ebe007 */
[----:B------:R-:W-:-:S03]  /*2c2a0*/  FMUL R14, R57, UR41 ;  /* 0x00000029390e7c20 */ /* 0x000fc60008400000 */
[----:B------:R-:W-:Y:S02]  /*2c2b0*/  @!P0 IADD3.X R43, R29, R15, R6, P5, P6 ;  /* 0x0000000f1d2b8210 */ /* 0x000fe40002fec406 */
[----:B------:R-:W-:Y:S02]  /*2c2c0*/  ISETP.LT.OR P6, PT, R27, 0x2a, !P2 ;  /* 0x0000002a1b00780c */ /* 0x000fe400057c1670 */
[----:B------:R-:W-:-:S05]  /*2c2d0*/  F2FP.SATFINITE.E4M3.F32.PACK_AB_MERGE_C R14, RZ, R14, RZ ;  /* 0x0000000eff0e723e */ /* 0x000fca00048070ff */
[----:B------:R0:W-:Y:S06]  /*2c2e0*/  @!P4 STG.E.U8 desc[UR46][R16.64+0x1], R14 ;  /* 0x0000010e1000c986 */ /* 0x0001ec000c10112e */
[----:B0-----:R-:W0:Y:S01]  /*2c2f0*/  @!P6 LDC.64 R14, c[0x0][0x5c0] ;  /* 0x00017000ff0eeb82 */ /* 0x001e220000000a00 */
[C---:B------:R-:W-:Y:S02]  /*2c300*/  LOP3.LUT P3, RZ, R0.reuse, 0x400, RZ, 0xc0, !PT ;  /* 0x0000040000ff7812 */ /* 0x040fe4000786c0ff */
[----:B------:R-:W-:-:S04]  /*2c310*/  LOP3.LUT R0, R0, 0xfffbffff, RZ, 0xc0, !PT ;  /* 0xfffbffff00007812 */ /* 0x000fc800078ec0ff */
[----:B------:R-:W-:Y:S02]  /*2c320*/  @P0 LOP3.LUT R0, R0, 0x40000, RZ, 0xfc, !PT ;  /* 0x0004000000000812 */ /* 0x000fe400078efcff */
[----:B------:R-:W-:Y:S02]  /*2c330*/  LOP3.LUT P0, RZ, R11, 0x4000, RZ, 0xc0, !PT ;  /* 0x000040000bff7812 */ /* 0x000fe4000780c0ff */
[----:B0-----:R-:W-:-:S04]  /*2c340*/  @!P6 IADD3 R20, P4, P5, R12, R14, R7 ;  /* 0x0000000e0c14e210 */ /* 0x001fc80007d9e007 */
[----:B------:R-:W-:Y:S01]  /*2c350*/  @!P6 IADD3.X R21, R29, R15, R6, P4, P5 ;  /* 0x0000000f1d15e210 */ /* 0x000fe200027ea406 */
[----:B--2---:R-:W-:-:S05]  /*2c360*/  FMUL R14, R56, UR41 ;  /* 0x00000029380e7c20 */ /* 0x004fca0008400000 */
[----:B------:R-:W-:-:S05]  /*2c370*/  F2FP.SATFINITE.E4M3.F32.PACK_AB_MERGE_C R14, RZ, R14, RZ ;  /* 0x0000000eff0e723e */ /* 0x000fca00048070ff */
[----:B------:R0:W-:Y:S01]  /*2c380*/  @!P0 STG.E.U8 desc[UR46][R38.64+0x8], R14 ;  /* 0x0000080e26008986 */ /* 0x0001e2000c10112e */
[----:B------:R-:W-:-:S13]  /*2c390*/  ISETP.LT.OR P0, PT, R27, 0x31, !P2 ;  /* 0x000000311b00780c */ /* 0x000fda0005701670 */
[----:B0-----:R-:W0:Y:S02]  /*2c3a0*/  @!P0 LDC.64 R14, c[0x0][0x5c0] ;  /* 0x00017000ff0e8b82 */ /* 0x001e240000000a00 */
[----:B0-----:R-:W-:Y:S01]  /*2c3b0*/  @!P0 IADD3 R56, P4, P5, R12, R14, R7 ;  /* 0x0000000e0c388210 */ /* 0x001fe20007d9e007 */
[----:B---3--:R-:W-:Y:S02]  /*2c3c0*/  FMUL R14, R62, UR41 ;  /* 0x000000293e0e7c20 */ /* 0x008fe40008400000 */
[----:B------:R-:W2:Y:S04]  /*2c3d0*/  LDL.LU R62, [R1+0x260] ;  /* 0x00026000013e7983 */ /* 0x000ea80000300800 */
[----:B------:R-:W3:Y:S01]  /*2c3e0*/  LDL.LU R64, [R1+0x264] ;  /* 0x0002640001407983 */ /* 0x000ee20000300800 */
[----:B------:R-:W-:-:S02]  /*2c3f0*/  @!P0 IADD3.X R57, R29, R15, R6, P4, P5 ;  /* 0x0000000f1d398210 */ /* 0x000fc400027ea406 */
[----:B------:R-:W-:Y:S02]  /*2c400*/  ISETP.LT.OR P4, PT, R27, 0x9, !P1 ;  /* 0x000000091b00780c */ /* 0x000fe40004f81670 */
[----:B------:R-:W-:-:S11]  /*2c410*/  F2FP.SATFINITE.E4M3.F32.PACK_AB_MERGE_C R14, RZ, R14, RZ ;  /* 0x0000000eff0e723e */ /* 0x000fd600048070ff */
[----:B------:R-:W0:Y:S01]  /*2c420*/  @!P4 LDC.64 R16, c[0x0][0x5c0] ;  /* 0x00017000ff10cb82 */ /* 0x000e220000000a00 */
[----:B------:R-:W-:Y:S01]  /*2c430*/  LOP3.LUT R0, R0, 0xfff7ffff, RZ, 0xc0, !PT ;  /* 0xfff7ffff00007812 */ /* 0x000fe200078ec0ff */
[----:B------:R1:W-:Y:S01]  /*2c440*/  @!P3 STG.E.U8 desc[UR46][R22.64+0x9], R14 ;  /* 0x0000090e1600b986 */ /* 0x0003e2000c10112e */
[----:B------:R-:W-:Y:S02]  /*2c450*/  ISETP.LT.OR P3, PT, R27, 0x32, !P2 ;  /* 0x000000321b00780c */ /* 0x000fe40005761670 */
[----:B------:R-:W-:Y:S02]  /*2c460*/  @P6 LOP3.LUT R0, R0, 0x80000, RZ, 0xfc, !PT ;  /* 0x0008000000006812 */ /* 0x000fe400078efcff */
[----:B------:R-:W-:Y:S02]  /*2c470*/  @!P4 IADD3 R15, P5, P6, R3, R12, R9 ;  /* 0x0000000c030fc210 */ /* 0x000fe40007ebe009 */
[----:B------:R-:W-:-:S04]  /*2c480*/  LOP3.LUT R0, R0, 0xffefffff, RZ, 0xc0, !PT ;  /* 0xffefffff00007812 */ /* 0x000fc800078ec0ff */
[----:B------:R-:W-:Y:S02]  /*2c490*/  @P0 LOP3.LUT R0, R0, 0x100000, RZ, 0xfc, !PT ;  /* 0x0010000000000812 */ /* 0x000fe400078efcff */
[----:B0-----:R-:W-:Y:S02]  /*2c4a0*/  @!P4 IADD3 R16, P0, R15, R16, RZ ;  /* 0x000000100f10c210 */ /* 0x001fe40007f1e0ff */
[----:B-1----:R-:W0:Y:S01]  /*2c4b0*/  @!P3 LDC.64 R14, c[0x0][0x5c0] ;  /* 0x00017000ff0ebb82 */ /* 0x002e220000000a00 */
[----:B------:R-:W-:-:S05]  /*2c4c0*/  @!P4 IADD3.X R28, R4, R29, R8, P5, P6 ;  /* 0x0000001d041cc210 */ /* 0x000fca0002fec408 */
[----:B------:R-:W-:Y:S01]  /*2c4d0*/  @!P4 IMAD.X R17, R28, 0x1, R17, P0 ;  /* 0x000000011c11c824 */ /* 0x000fe200000e0611 */
[----:B0-----:R-:W-:Y:S01]  /*2c4e0*/  @!P3 IADD3 R36, P5, P6, R12, R14, R7 ;  /* 0x0000000e0c24b210 */ /* 0x001fe20007ebe007 */
[----:B----4-:R-:W-:Y:S01]  /*2c4f0*/  FMUL R14, R63, UR41 ;  /* 0x000000293f0e7c20 */ /* 0x010fe20008400000 */
[----:B------:R-:W-:Y:S01]  /*2c500*/  ISETP.LT.OR P0, PT, R27, 0x39, !P2 ;  /* 0x000000391b00780c */ /* 0x000fe20005701670 */
[----:B------:R-:W4:Y:S03]  /*2c510*/  LDL.LU R63, [R1+0x268] ;  /* 0x00026800013f7983 */ /* 0x000f260000300800 */
[----:B------:R-:W-:-:S05]  /*2c520*/  F2FP.SATFINITE.E4M3.F32.PACK_AB_MERGE_C R14, RZ, R14, RZ ;  /* 0x0000000eff0e723e */ /* 0x000fca00048070ff */
[----:B------:R0:W-:Y:S01]  /*2c530*/  @!P4 STG.E.U8 desc[UR46][R16.64+0x8], R14 ;  /* 0x0000080e1000c986 */ /* 0x0001e2000c10112e */
[----:B------:R-:W-:Y:S02]  /*2c540*/  ISETP.LT.OR P4, PT, R27, 0xa, !P1 ;  /* 0x0000000a1b00780c */ /* 0x000fe40004f81670 */
[----:B------:R-:W-:-:S11]  /*2c550*/  @!P3 IADD3.X R37, R29, R15, R6, P5, P6 ;  /* 0x0000000f1d25b210 */ /* 0x000fd60002fec406 */
[----:B0-----:R-:W0:Y:S01]  /*2c560*/  @!P4 LDC.64 R14, c[0x0][0x5c0] ;  /* 0x00017000ff0ecb82 */ /* 0x001e220000000a00 */
[----:B------:R-:W-:-:S04]  /*2c570*/  @!P4 IADD3 R16, P5, P6, R3, R12, R9 ;  /* 0x0000000c0310c210 */ /* 0x000fc80007ebe009 */
[----:B------:R-:W-:Y:S02]  /*2c580*/  @!P4 IADD3.X R17, R4, R29, R8, P5, P6 ;  /* 0x0000001d0411c210 */ /* 0x000fe40002fec408 */
[----:B0-----:R-:W-:-:S05]  /*2c590*/  @!P4 IADD3 R16, P5, R16, R14, RZ ;  /* 0x0000000e1010c210 */ /* 0x001fca0007fbe0ff */
[----:B------:R-:W-:Y:S02]  /*2c5a0*/  @!P4 IMAD.X R17, R17, 0x1, R15, P5 ;  /* 0x000000011111c824 */ /* 0x000fe400028e060f */
[----:B------:R-:W0:Y:S02]  /*2c5b0*/  @!P0 LDC.64 R14, c[0x0][0x5c0] ;  /* 0x00017000ff0e8b82 */ /* 0x000e240000000a00 */
[----:B0-----:R-:W-:Y:S02]  /*2c5c0*/  @!P0 IADD3 R38, P5, P6, R12, R14, R7 ;  /* 0x0000000e0c268210 */ /* 0x001fe40007ebe007 */
[----:B------:R-:W-:-:S04]  /*2c5d0*/  LOP3.LUT R0, R0, 0xfffffdff, RZ, 0xc0, !PT ;  /* 0xfffffdff00007812 */ /* 0x000fc800078ec0ff */
[----:B------:R-:W-:-:S04]  /*2c5e0*/  @P3 LOP3.LUT R0, R0, 0x200, RZ, 0xfc, !PT ;  /* 0x0000020000003812 */ /* 0x000fc800078efcff */
[C---:B------:R-:W-:Y:S02]  /*2c5f0*/  LOP3.LUT P3, RZ, R0.reuse, 0x8, RZ, 0xc0, !PT ;  /* 0x0000000800ff7812 */ /* 0x040fe4000786c0ff */
[----:B------:R-:W-:Y:S02]  /*2c600*/  LOP3.LUT R0, R0, 0xfffffbff, RZ, 0xc0, !PT ;  /* 0xfffffbff00007812 */ /* 0x000fe400078ec0ff */
[----:B------:R-:W-:Y:S02]  /*2c610*/  @!P0 IADD3.X R39, R29, R15, R6, P5, P6 ;  /* 0x0000000f1d278210 */ /* 0x000fe40002fec406 */
[----:B------:R-:W-:Y:S02]  /*2c620*/  @P0 LOP3.LUT R0, R0, 0x400, RZ, 0xfc, !PT ;  /* 0x0000040000000812 */ /* 0x000fe400078efcff */
[----:B------:R-:W-:Y:S01]  /*2c630*/  ISETP.LT.OR P0, PT, R27, 0x3a, !P2 ;  /* 0x0000003a1b00780c */ /* 0x000fe20005701670 */
[----:B--2---:R-:W-:Y:S02]  /*2c640*/  FMUL R14, R62, UR41 ;  /* 0x000000293e0e7c20 */ /* 0x004fe40008400000 */
[----:B------:R-:W2:Y:S03]  /*2c650*/  LDL.LU R62, [R1+0x26c] ;  /* 0x00026c00013e7983 */ /* 0x000ea60000300800 */
[----:B------:R-:W-:-:S05]  /*2c660*/  F2FP.SATFINITE.E4M3.F32.PACK_AB_MERGE_C R14, RZ, R14, RZ ;  /* 0x0000000eff0e723e */ /* 0x000fca00048070ff */
[----:B------:R0:W-:Y:S02]  /*2c670*/  @!P4 STG.E.U8 desc[UR46][R16.64+0x9], R14 ;  /* 0x0000090e1000c986 */ /* 0x0001e4000c10112e */
[----:B0-----:R-:W0:Y:S02]  /*2c680*/  @!P0 LDC.64 R14, c[0x0][0x5c0] ;  /* 0x00017000ff0e8b82 */ /* 0x001e240000000a00 */
[----:B0-----:R-:W-:Y:S01]  /*2c690*/  @!P0 IADD3 R22, P4, P5, R12, R14, R7 ;  /* 0x0000000e0c168210 */ /* 0x001fe20007d9e007 */
[----:B---3--:R-:W-:Y:S02]  /*2c6a0*/  FMUL R14, R64, UR41 ;  /* 0x00000029400e7c20 */ /* 0x008fe40008400000 */
[----:B------:R-:W3:Y:S04]  /*2c6b0*/  LDL.LU R64, [R1+0x270] ;  /* 0x0002700001407983 */ /* 0x000ee80000300800 */
[----:B------:R-:W3:Y:S04]  /*2c6c0*/  LDL.LU R67, [R1+0x274] ;  /* 0x0002740001437983 */ /* 0x000ee80000300800 */
[----:B------:R-:W3:Y:S01]  /*2c6d0*/  LDL.LU R66, [R1+0x278] ;  /* 0x0002780001427983 */ /* 0x000ee20000300800 */
[----:B------:R-:W-:-:S02]  /*2c6e0*/  LOP3.LUT P6, RZ, R0, 0x800, RZ, 0xc0, !PT ;  /* 0x0000080000ff7812 */ /* 0x000fc400078cc0ff */
[----:B------:R-:W-:Y:S01]  /*2c6f0*/  LOP3.LUT R0, R0, 0xffdfffff, RZ, 0xc0, !PT ;  /* 0xffdfffff00007812 */ /* 0x000fe200078ec0ff */
[----:B------:R-:W3:Y:S01]  /*2c700*/  LDL.LU R68, [R1+0x27c] ;  /* 0x00027c0001447983 */ /* 0x000ee20000300800 */
[----:B------:R-:W-:Y:S02]  /*2c710*/  LOP3.LUT R11, R11, 0xffffefff, RZ, 0xc0, !PT ;  /* 0xffffefff0b0b7812 */ /* 0x000fe400078ec0ff */
[----:B------:R-:W-:Y:S02]  /*2c720*/  @P0 LOP3.LUT R0, R0, 0x200000, RZ, 0xfc, !PT ;  /* 0x0020000000000812 */ /* 0x000fe400078efcff */
[----:B------:R-:W-:Y:S02]  /*2c730*/  @!P0 IADD3.X R23, R29, R15, R6, P4, P5 ;  /* 0x0000000f1d178210 */ /* 0x000fe400027ea406 */
[----:B------:R-:W-:Y:S02]  /*2c740*/  ISETP.GE.AND P0, PT, R26, 0x101, PT ;  /* 0x000001011a00780c */ /* 0x000fe40003f06270 */
[----:B------:R-:W-:-:S02]  /*2c750*/  @P2 LOP3.LUT R11, R11, 0x1000, RZ, 0xfc, !PT ;  /* 0x000010000b0b2812 */ /* 0x000fc400078efcff */
[----:B------:R-:W-:Y:S02]  /*2c760*/  ISETP.LT.OR P2, PT, R27, 0x21, !P0 ;  /* 0x000000211b00780c */ /* 0x000fe40004741670 */
[----:B------:R-:W-:-:S05]  /*2c770*/  F2FP.SATFINITE.E4M3.F32.PACK_AB_MERGE_C R14, RZ, R14, RZ ;  /* 0x0000000eff0e723e */ /* 0x000fca00048070ff */
[----:B------:R0:W-:Y:S06]  /*2c780*/  @!P6 STG.E.U8 desc[UR46][R44.64+0x10], R14 ;  /* 0x0000100e2c00e986 */ /* 0x0001ec000c10112e */
[----:B0-----:R-:W0:Y:S01]  /*2c790*/  @!P2 LDC.64 R14, c[0x0][0x5c0] ;  /* 0x00017000ff0eab82 */ /* 0x001e220000000a00 */
[----:B------:R-:W-:-:S04]  /*2c7a0*/  LOP3.LUT R0, R0, 0xfffff7ff, RZ, 0xc0, !PT ;  /* 0xfffff7ff00007812 */ /* 0x000fc800078ec0ff */
[----:B------:R-:W-:Y:S02]  /*2c7b0*/  @P2 LOP3.LUT R0, R0, 0x800, RZ, 0xfc, !PT ;  /* 0x0000080000002812 */ /* 0x000fe400078efcff */
[----:B0-----:R-:W-:-:S04]  /*2c7c0*/  @!P2 IADD3 R44, P4, P5, R12, R14, R9 ;  /* 0x0000000e0c2ca210 */ /* 0x001fc80007d9e009 */
[----:B------:R-:W-:Y:S02]  /*2c7d0*/  @!P2 IADD3.X R45, R29, R15, R8, P4, P5 ;  /* 0x0000000f1d2da210 */ /* 0x000fe400027ea408 */
[----:B------:R-:W-:Y:S02]  /*2c7e0*/  ISETP.LT.OR P4, PT, R27, 0x11, !P1 ;  /* 0x000000111b00780c */ /* 0x000fe40004f81670 */
[----:B------:R-:W-:Y:S02]  /*2c7f0*/  LOP3.LUT P2, RZ, R0, 0x1000, RZ, 0xc0, !PT ;  /* 0x0000100000ff7812 */ /* 0x000fe4000784c0ff */
[----:B------:R-:W-:-:S09]  /*2c800*/  LOP3.LUT R11, R11, 0xffffdfff, RZ, 0xc0, !PT ;  /* 0xffffdfff0b0b7812 */ /* 0x000fd200078ec0ff */
[----:B------:R-:W0:Y:S02]  /*2c810*/  @!P4 LDC.64 R16, c[0x0][0x5c0] ;  /* 0x00017000ff10cb82 */ /* 0x000e240000000a00 */
[----:B------:R-:W-:Y:S01]  /*2c820*/  @P2 LOP3.LUT R11, R11, 0x2000, RZ, 0xfc, !PT ;  /* 0x000020000b0b2812 */ /* 0x000fe200078efcff */
[----:B----4-:R-:W-:Y:S01]  /*2c830*/  FMUL R14, R63, UR41 ;  /* 0x000000293f0e7c20 */ /* 0x010fe20008400000 */
[----:B------:R-:W-:Y:S02]  /*2c840*/  ISETP.LT.OR P2, PT, R27, 0x22, !P0 ;  /* 0x000000221b00780c */ /* 0x000fe40004741670 */
[----:B------:R-:W-:Y:S02]  /*2c850*/  @!P4 IADD3 R15, P5, P6, R3, R12, R9 ;  /* 0x0000000c030fc210 */ /* 0x000fe40007ebe009 */
[----:B------:R-:W-:-:S05]  /*2c860*/  F2FP.SATFINITE.E4M3.F32.PACK_AB_MERGE_C R14, RZ, R14, RZ ;  /* 0x0000000eff0e723e */ /* 0x000fca00048070ff */
[----:B------:R1:W-:Y:S01]  /*2c870*/  @!P3 STG.E.U8 desc[UR46][R18.64+0x11], R14 ;  /* 0x0000110e1200b986 */ /* 0x0003e2000c10112e */
[----:B0-----:R-:W-:-:S03]  /*2c880*/  @!P4 IADD3 R16, P3, R15, R16, RZ ;  /* 0x000000100f10c210 */ /* 0x001fc60007f7e0ff */
[----:B-1----:R-:W0:Y:S01]  /*2c890*/  @!P2 LDC.64 R14, c[0x0][0x5c0] ;  /* 0x00017000ff0eab82 */ /* 0x002e220000000a00 */
[----:B------:R-:W-:-:S05]  /*2c8a0*/  @!P4 IADD3.X R28, R4, R29, R8, P5, P6 ;  /* 0x0000001d041cc210 */ /* 0x000fca0002fec408 */
[----:B------:R-:W-:Y:S01]  /*2c8b0*/  @!P4 IMAD.X R17, R28, 0x1, R17, P3 ;  /* 0x000000011c11c824 */ /* 0x000fe200018e0611 */
[----:B0-----:R-:W-:-:S04]  /*2c8c0*/  @!P2 IADD3 R18, P5, P6, R12, R14, R9 ;  /* 0x0000000e0c12a210 */ /* 0x001fc80007ebe009 */
[----:B------:R-:W-:Y:S02]  /*2c8d0*/  @!P2 IADD3.X R19, R29, R15, R8, P5, P6 ;  /* 0x0000000f1d13a210 */ /* 0x000fe40002fec408 */
[----:B------:R-:W-:-:S04]  /*2c8e0*/  LOP3.LUT R0, R0, 0xfffffff7, RZ, 0xc0, !PT ;  /* 0xfffffff700007812 */ /* 0x000fc800078ec0ff */
[----:B------:R-:W-:Y:S02]  /*2c8f0*/  @P2 LOP3.LUT R0, R0, 0x8, RZ, 0xfc, !PT ;  /* 0x0000000800002812 */ /* 0x000fe400078efcff */
[----:B------:R-:W-:Y:S01]  /*2c900*/  ISETP.LT.OR P2, PT, R27, 0x29, !P0 ;  /* 0x000000291b00780c */ /* 0x000fe20004741670 */
[----:B--2---:R-:W-:-:S05]  /*2c910*/  FMUL R14, R62, UR41 ;  /* 0x000000293e0e7c20 */ /* 0x004fca0008400000 */
[----:B------:R-:W-:-:S05]  /*2c920*/  F2FP.SATFINITE.E4M3.F32.PACK_AB_MERGE_C R14, RZ, R14, RZ ;  /* 0x0000000eff0e723e */ /* 0x000fca00048070ff */
[----:B------:R0:W-:Y:S01]  /*2c930*/  @!P4 STG.E.U8 desc[UR46][R16.64+0x10], R14 ;  /* 0x0000100e1000c986 */ /* 0x0001e2000c10112e */
[----:B------:R-:W-:-:S13]  /*2c940*/  ISETP.LT.OR P4, PT, R27, 0x12, !P1 ;  /* 0x000000121b00780c */ /* 0x000fda0004f81670 */
[----:B0-----:R-:W0:Y:S01]  /*2c950*/  @!P4 LDC.64 R14, c[0x0][0x5c0] ;  /* 0x00017000ff0ecb82 */ /* 0x001e220000000a00 */
[----:B------:R-:W-:-:S04]  /*2c960*/  @!P4 IADD3 R16, P5, P6, R3, R12, R9 ;  /* 0x0000000c0310c210 */ /* 0x000fc80007ebe009 */
[----:B------:R-:W-:Y:S02]  /*2c970*/  @!P4 IADD3.X R17, R4, R29, R8, P5, P6 ;  /* 0x0000001d0411c210 */ /* 0x000fe40002fec408 */
[----:B0-----:R-:W-:-:S05]  /*2c980*/  @!P4 IADD3 R16, P5, R16, R14, RZ ;  /* 0x0000000e1010c210 */ /* 0x001fca0007fbe0ff */
[----:B------:R-:W-:Y:S02]  /*2c990*/  @!P4 IMAD.X R17, R17, 0x1, R15, P5 ;  /* 0x000000011111c824 */ /* 0x000fe400028e060f */
[----:B------:R-:W0:Y:S02]  /*2c9a0*/  @!P2 LDC.64 R14, c[0x0][0x5c0] ;  /* 0x00017000ff0eab82 */ /* 0x000e240000000a00 */
[----:B0-----:R-:W-:Y:S01]  /*2c9b0*/  @!P2 IADD3 R62, P5, P6, R12, R14, R9 ;  /* 0x0000000e0c3ea210 */ /* 0x001fe20007ebe009 */
[----:B---3--:R-:W-:-:S03]  /*2c9c0*/  FMUL R14, R64, UR41 ;  /* 0x00000029400e7c20 */ /* 0x008fc60008400000 */
        /* <DEDUP_REMOVED lines=9> */
[----:B0-----:R-:W-:Y:S01]  /*2ca60*/  @!P6 IADD3 R64, P4, P5, R12, R14, R9 ;  /* 0x0000000e0c40e210 */ /* 0x001fe20007d9e009 */
[----:B------:R-:W-:Y:S02]  /*2ca70*/  FMUL R14, R67, UR41 ;  /* 0x00000029430e7c20 */ /* 0x000fe40008400000 */
[----:B------:R-:W2:Y:S03]  /*2ca80*/  LDL.LU R67, [R1+0x280] ;  /* 0x0002800001437983 */ /* 0x000ea60000300800 */
[----:B------:R-:W-:-:S05]  /*2ca90*/  F2FP.SATFINITE.E4M3.F32.PACK_AB_MERGE_C R14, RZ, R14, RZ ;  /* 0x0000000eff0e723e */ /* 0x000fca00048070ff */
[----:B------:R0:W-:Y:S01]  /*2caa0*/  @!P2 STG.E.U8 desc[UR46][R40.64+0x18], R14 ;  /* 0x0000180e2800a986 */ /* 0x0001e2000c10112e */
[----:B------:R-:W-:Y:S02]  /*2cab0*/  ISETP.LT.OR P2, PT, R27, 0x31, !P0 ;  /* 0x000000311b00780c */ /* 0x000fe40004741670 */
[----:B------:R-:W-:-:S11]  /*2cac0*/  @!P6 IADD3.X R65, R29, R15, R8, P4, P5 ;  /* 0x0000000f1d41e210 */ /* 0x000fd600027ea408 */
[----:B0-----:R-:W0:Y:S02]  /*2cad0*/  @!P2 LDC.64 R14, c[0x0][0x5c0] ;  /* 0x00017000ff0eab82 */ /* 0x001e240000000a00 */
[----:B0-----:R-:W-:Y:S01]  /*2cae0*/  @!P2 IADD3 R40, P4, P5, R12, R14, R9 ;  /* 0x0000000e0c28a210 */ /* 0x001fe20007d9e009 */
[----:B------:R-:W-:Y:S02]  /*2caf0*/  FMUL R14, R66, UR41 ;  /* 0x00000029420e7c20 */ /* 0x000fe40008400000 */
[----:B------:R-:W3:Y:S04]  /*2cb00*/  LDL.LU R66, [R1+0x284] ;  /* 0x0002840001427983 */ /* 0x000ee80000300800 */
[----:B------:R-:W4:Y:S01]  /*2cb10*/  LDL.LU R70, [R1+0x288] ;  /* 0x0002880001467983 */ /* 0x000f220000300800 */
[----:B------:R-:W-:-:S02]  /*2cb20*/  @!P2 IADD3.X R41, R29, R15, R8, P4, P5 ;  /* 0x0000000f1d29a210 */ /* 0x000fc400027ea408 */
[----:B------:R-:W-:Y:S01]  /*2cb30*/  ISETP.LT.OR P4, PT, R27, 0x19, !P1 ;  /* 0x000000191b00780c */ /* 0x000fe20004f81670 */
[----:B------:R-:W4:Y:S01]  /*2cb40*/  LDL.LU R74, [R1+0x28c] ;  /* 0x00028c00014a7983 */ /* 0x000f220000300800 */
[----:B------:R-:W-:Y:S02]  /*2cb50*/  LOP3.LUT R0, R0, 0xff7fffff, RZ, 0xc0, !PT ;  /* 0xff7fffff00007812 */ /* 0x000fe400078ec0ff */
[----:B------:R-:W-:Y:S01]  /*2cb60*/  F2FP.SATFINITE.E4M3.F32.PACK_AB_MERGE_C R14, RZ, R14, RZ ;  /* 0x0000000eff0e723e */ /* 0x000fe200048070ff */
[----:B------:R-:W4:Y:S01]  /*2cb70*/  LDL.LU R73, [R1+0x290] ;  /* 0x0002900001497983 */ /* 0x000f220000300800 */
[----:B------:R-:W-:-:S07]  /*2cb80*/  @P6 LOP3.LUT R0, R0, 0x800000, RZ, 0xfc, !PT ;  /* 0x0080000000006812 */ /* 0x000fce00078efcff */
[----:B------:R-:W0:Y:S01]  /*2cb90*/  @!P4 LDC.64 R16, c[0x0][0x5c0] ;  /* 0x00017000ff10cb82 */ /* 0x000e220000000a00 */
[----:B------:R-:W-:Y:S01]  /*2cba0*/  LOP3.LUT R0, R0, 0xfeffffff, RZ, 0xc0, !PT ;  /* 0xfeffffff00007812 */ /* 0x000fe200078ec0ff */
[----:B------:R1:W-:Y:S03]  /*2cbb0*/  @!P3 STG.E.U8 desc[UR46][R32.64+0x19], R14 ;  /* 0x0000190e2000b986 */ /* 0x0003e6000c10112e */
[----:B------:R-:W-:Y:S01]  /*2cbc0*/  @P2 LOP3.LUT R0, R0, 0x1000000, RZ, 0xfc, !PT ;  /* 0x0100000000002812 */ /* 0x000fe200078efcff */
[----:B------:R-:W4:Y:S01]  /*2cbd0*/  LDL.LU R72, [R1+0x294] ;  /* 0x0002940001487983 */ /* 0x000f220000300800 */
[----:B------:R-:W-:Y:S02]  /*2cbe0*/  ISETP.LT.OR P2, PT, R27, 0x32, !P0 ;  /* 0x000000321b00780c */ /* 0x000fe40004741670 */
[----:B------:R-:W-:Y:S01]  /*2cbf0*/  @!P4 IADD3 R15, P5, P6, R3, R12, R9 ;  /* 0x0000000c030fc210 */ /* 0x000fe20007ebe009 */
[----:B------:R-:W4:Y:S03]  /*2cc00*/  LDL.LU R76, [R1+0x298] ;  /* 0x00029800014c7983 */ /* 0x000f260000300800 */
[----:B0-----:R-:W-:Y:S01]  /*2cc10*/  @!P4 IADD3 R16, P3, R15, R16, RZ ;  /* 0x000000100f10c210 */ /* 0x001fe20007f7e0ff */
[----:B------:R-:W4:Y:S06]  /*2cc20*/  LDL.LU R80, [R1+0x29c] ;  /* 0x00029c0001507983 */ /* 0x000f2c0000300800 */
[----:B-1----:R-:W0:Y:S01]  /*2cc30*/  @!P2 LDC.64 R14, c[0x0][0x5c0] ;  /* 0x00017000ff0eab82 */ /* 0x002e220000000a00 */
[----:B------:R-:W-:-:S02]  /*2cc40*/  @!P4 IADD3.X R28, R4, R29, R8, P5, P6 ;  /* 0x0000001d041cc210 */ /* 0x000fc40002fec408 */
[----:B------:R-:W-:Y:S01]  /*2cc50*/  LOP3.LUT R0, R0, 0xffffefff, RZ, 0xc0, !PT ;  /* 0xffffefff00007812 */ /* 0x000fe200078ec0ff */
[----:B------:R-:W4:Y:S02]  /*2cc60*/  LDL.LU R79, [R1+0x2a0] ;  /* 0x0002a000014f7983 */ /* 0x000f240000300800 */
[----:B------:R-:W-:Y:S01]  /*2cc70*/  @!P4 IMAD.X R17, R28, 0x1, R17, P3 ;  /* 0x000000011c11c824 */ /* 0x000fe200018e0611 */
[----:B0-----:R-:W-:Y:S01]  /*2cc80*/  @!P2 IADD3 R32, P5, P6, R12, R14, R9 ;  /* 0x0000000e0c20a210 */ /* 0x001fe20007ebe009 */
[----:B------:R-:W-:Y:S01]  /*2cc90*/  FMUL R14, R68, UR41 ;  /* 0x00000029440e7c20 */ /* 0x000fe20008400000 */
[----:B------:R-:W-:Y:S01]  /*2cca0*/  @P2 LOP3.LUT R0, R0, 0x1000, RZ, 0xfc, !PT ;  /* 0x0000100000002812 */ /* 0x000fe200078efcff */
[----:B------:R-:W4:Y:S03]  /*2ccb0*/  LDL.LU R78, [R1+0x2a4] ;  /* 0x0002a400014e7983 */ /* 0x000f260000300800 */
[----:B------:R-:W-:Y:S01]  /*2ccc0*/  F2FP.SATFINITE.E4M3.F32.PACK_AB_MERGE_C R14, RZ, R14, RZ ;  /* 0x0000000eff0e723e */ /* 0x000fe200048070ff */
[----:B------:R-:W4:Y:S04]  /*2ccd0*/  LDL.LU R83, [R1+0x2a8] ;  /* 0x0002a80001537983 */ /* 0x000f280000300800 */
[----:B------:R0:W-:Y:S01]  /*2cce0*/  @!P4 STG.E.U8 desc[UR46][R16.64+0x18], R14 ;  /* 0x0000180e1000c986 */ /* 0x0001e2000c10112e */
[----:B------:R-:W-:-:S02]  /*2ccf0*/  ISETP.LT.OR P4, PT, R27, 0x1a, !P1 ;  /* 0x0000001a1b00780c */ /* 0x000fc40004f81670 */
[----:B------:R-:W-:Y:S01]  /*2cd00*/  @!P2 IADD3.X R33, R29, R15, R8, P5, P6 ;  /* 0x0000000f1d21a210 */ /* 0x000fe20002fec408 */
[----:B------:R-:W4:Y:S10]  /*2cd10*/  LDL.LU R82, [R1+0x2ac] ;  /* 0x0002ac0001527983 */ /* 0x000f340000300800 */
[----:B0-----:R-:W0:Y:S01]  /*2cd20*/  @!P4 LDC.64 R14, c[0x0][0x5c0] ;  /* 0x00017000ff0ecb82 */ /* 0x001e220000000a00 */
[C---:B------:R-:W-:Y:S01]  /*2cd30*/  LOP3.LUT P2, RZ, R11.reuse, 0x1000, RZ, 0xc0, !PT ;  /* 0x000010000bff7812 */ /* 0x040fe2000784c0ff */
[----:B------:R-:W4:Y:S01]  /*2cd40*/  LDL.LU R86, [R1+0x2b0] ;  /* 0x0002b00001567983 */ /* 0x000f220000300800 */
[----:B------:R-:W-:-:S02]  /*2cd50*/  LOP3.LUT P3, RZ, R11, 0x800, RZ, 0xc0, !PT ;  /* 0x000008000bff7812 */ /* 0x000fc4000786c0ff */
[----:B------:R-:W-:Y:S01]  /*2cd60*/  LOP3.LUT R11, R11, 0xfffffff7, RZ, 0xc0, !PT ;  /* 0xfffffff70b0b7812 */ /* 0x000fe200078ec0ff */
[----:B------:R-:W4:Y:S03]  /*2cd70*/  LDL.LU R85, [R1+0x2b4] ;  /* 0x0002b40001557983 */ /* 0x000f260000300800 */
[----:B------:R-:W-:Y:S01]  /*2cd80*/  @P1 LOP3.LUT R11, R11, 0x8, RZ, 0xfc, !PT ;  /* 0x000000080b0b1812 */ /* 0x000fe200078efcff */
[----:B------:R-:W4:Y:S01]  /*2cd90*/  LDL.LU R84, [R1+0x2b8] ;  /* 0x0002b80001547983 */ /* 0x000f220000300800 */
[----:B------:R-:W-:Y:S02]  /*2cda0*/  ISETP.LT.OR P1, PT, R27, 0x39, !P0 ;  /* 0x000000391b00780c */ /* 0x000fe40004721670 */
[----:B------:R-:W-:-:S04]  /*2cdb0*/  @!P4 IADD3 R16, P5, P6, R3, R12, R9 ;  /* 0x0000000c0310c210 */ /* 0x000fc80007ebe009 */
[----:B------:R-:W-:Y:S02]  /*2cdc0*/  @!P4 IADD3.X R17, R4, R29, R8, P5, P6 ;  /* 0x0000001d0411c210 */ /* 0x000fe40002fec408 */
[----:B0-----:R-:W-:-:S05]  /*2cdd0*/  @!P4 IADD3 R16, P5, R16, R14, RZ ;  /* 0x0000000e1010c210 */ /* 0x001fca0007fbe0ff */
[----:B------:R-:W-:Y:S02]  /*2cde0*/  @!P4 IMAD.X R17, R17, 0x1, R15, P5 ;  /* 0x000000011111c824 */ /* 0x000fe400028e060f */
[----:B------:R-:W0:Y:S02]  /*2cdf0*/  @!P1 LDC.64 R14, c[0x0][0x5c0] ;  /* 0x00017000ff0e9b82 */ /* 0x000e240000000a00 */
[----:B0-----:R-:W-:-:S04]  /*2ce00*/  @!P1 IADD3 R68, P5, P6, R12, R14, R9 ;  /* 0x0000000e0c449210 */ /* 0x001fc80007ebe009 */
[----:B------:R-:W-:Y:S02]  /*2ce10*/  @!P1 IADD3.X R69, R29, R15, R8, P5, P6 ;  /* 0x0000000f1d459210 */ /* 0x000fe40002fec408 */
[----:B------:R-:W-:Y:S02]  /*2ce20*/  ISETP.GE.AND P6, PT, R26, 0x1, PT ;  /* 0x000000011a00780c */ /* 0x000fe40003fc6270 */
[----:B------:R-:W-:Y:S01]  /*2ce30*/  ISETP.LT.OR P0, PT, R27, 0x3a, !P0 ;  /* 0x0000003a1b00780c */ /* 0x000fe20004701670 */
[----:B--2---:R-:W-:-:S05]  /*2ce40*/  FMUL R14, R67, UR41 ;  /* 0x00000029430e7c20 */ /* 0x004fca0008400000 */
[----:B------:R-:W-:-:S05]  /*2ce50*/  F2FP.SATFINITE.E4M3.F32.PACK_AB_MERGE_C R14, RZ, R14, RZ ;  /* 0x0000000eff0e723e */ /* 0x000fca00048070ff */
[----:B------:R0:W-:Y:S01]  /*2ce60*/  @!P4 STG.E.U8 desc[UR46][R16.64+0x19], R14 ;  /* 0x0000190e1000c986 */ /* 0x0001e2000c10112e */
[----:B------:R-:W-:-:S13]  /*2ce70*/  ISETP.LT.OR P4, PT, R27, 0x21, !P6 ;  /* 0x000000211b00780c */ /* 0x000fda0007781670 */
[----:B0-----:R-:W0:Y:S02]  /*2ce80*/  @!P4 LDC.64 R14, c[0x0][0x5c0] ;  /* 0x00017000ff0ecb82 */ /* 0x001e240000000a00 */
[----:B0-----:R-:W-:Y:S01]  /*2ce90*/  @!P4 IADD3 R14, P5, R12, R14, RZ ;  /* 0x0000000e0c0ec210 */ /* 0x001fe20007fbe0ff */
[----:B---3--:R-:W-:-:S04]  /*2cea0*/  FMUL R16, R66, UR41 ;  /* 0x0000002942107c20 */ /* 0x008fc80008400000 */
[----:B------:R-:W-:Y:S01]  /*2ceb0*/  @!P4 IMAD.X R15, R29, 0x1, R15, P5 ;  /* 0x000000011d0fc824 */ /* 0x000fe200028e060f */
[----:B------:R-:W-:-:S05]  /*2cec0*/  F2FP.SATFINITE.E4M3.F32.PACK_AB_MERGE_C R16, RZ, R16, RZ ;  /* 0x00000010ff10723e */ /* 0x000fca00048070ff */
[----:B------:R0:W-:Y:S02]  /*2ced0*/  @!P4 STG.E.U8 desc[UR46][R14.64+0x20], R16 ;  /* 0x000020100e00c986 */ /* 0x0001e4000c10112e */
[----:B0-----:R-:W0:Y:S02]  /*2cee0*/  @!P0 LDC.64 R14, c[0x0][0x5c0] ;  /* 0x00017000ff0e8b82 */ /* 0x001e240000000a00 */
[----:B0-----:R-:W-:-:S04]  /*2cef0*/  @!P0 IADD3 R66, P4, P5, R12, R14, R9 ;  /* 0x0000000e0c428210 */ /* 0x001fc80007d9e009 */
[----:B------:R-:W-:Y:S02]  /*2cf00*/  @!P0 IADD3.X R67, R29, R15, R8, P4, P5 ;  /* 0x0000000f1d438210 */ /* 0x000fe400027ea408 */
[----:B------:R-:W-:-:S13]  /*2cf10*/  ISETP.LT.OR P4, PT, R27, 0x22, !P6 ;  /* 0x000000221b00780c */ /* 0x000fda0007781670 */
[----:B------:R-:W0:Y:S01]  /*2cf20*/  @!P4 LDC.64 R14, c[0x0][0x5c0] ;  /* 0x00017000ff0ecb82 */ /* 0x000e220000000a00 */
[----:B------:R-:W-:Y:S01]  /*2cf30*/  LOP3.LUT R0, R0, 0xfdffffff, RZ, 0xc0, !PT ;  /* 0xfdffffff00007812 */ /* 0x000fe200078ec0ff */
[----:B----4-:R-:W-:-:S03]  /*2cf40*/  FMUL R16, R70, UR41 ;  /* 0x0000002946107c20 */ /* 0x010fc60008400000 */
[----:B------:R-:W-:Y:S02]  /*2cf50*/  @P1 LOP3.LUT R0, R0, 0x2000000, RZ, 0xfc, !PT ;  /* 0x0200000000001812 */ /* 0x000fe400078efcff */
[----:B------:R-:W-:Y:S02]  /*2cf60*/  ISETP.LT.OR P1, PT, R27, 0x41, !P3 ;  /* 0x000000411b00780c */ /* 0x000fe40005f21670 */
[----:B------:R-:W-:Y:S02]  /*2cf70*/  F2FP.SATFINITE.E4M3.F32.PACK_AB_MERGE_C R16, RZ, R16, RZ ;  /* 0x00000010ff10723e */ /* 0x000fe400048070ff */
[----:B0-----:R-:W-:-:S05]  /*2cf80*/  @!P4 IADD3 R14, P5, R12, R14, RZ ;  /* 0x0000000e0c0ec210 */ /* 0x001fca0007fbe0ff */
[----:B------:R-:W-:-:S05]  /*2cf90*/  @!P4 IMAD.X R15, R29, 0x1, R15, P5 ;  /* 0x000000011d0fc824 */ /* 0x000fca00028e060f */
[----:B------:R0:W-:Y:S02]  /*2cfa0*/  @!P4 STG.E.U8 desc[UR46][R14.64+0x21], R16 ;  /* 0x000021100e00c986 */ /* 0x0001e4000c10112e */
[----:B0-----:R-:W0:Y:S01]  /*2cfb0*/  @!P1 LDC.64 R14, c[0x0][0x5c0] ;  /* 0x00017000ff0e9b82 */ /* 0x001e220000000a00 */
[----:B------:R-:W-:-:S04]  /*2cfc0*/  LOP3.LUT R0, R0, 0xffffdfff, RZ, 0xc0, !PT ;  /* 0xffffdfff00007812 */ /* 0x000fc800078ec0ff */
[----:B------:R-:W-:Y:S02]  /*2cfd0*/  @P0 LOP3.LUT R0, R0, 0x2000, RZ, 0xfc, !PT ;  /* 0x0000200000000812 */ /* 0x000fe400078efcff */
[----:B------:R-:W-:Y:S02]  /*2cfe0*/  ISETP.LT.OR P0, PT, R27, 0x21, !P3 ;  /* 0x000000211b00780c */ /* 0x000fe40005f01670 */
[----:B0-----:R-:W-:Y:S01]  /*2cff0*/  @!P1 IADD3 R70, P4, P5, R12, R14, R3 ;  /* 0x0000000e0c469210 */ /* 0x001fe20007d9e003 */
[----:B------:R-:W-:-:S05]  /*2d000*/  FMUL R14, R74, UR41 ;  /* 0x000000294a0e7c20 */ /* 0x000fca0008400000 */
[----:B------:R-:W-:-:S05]  /*2d010*/  F2FP.SATFINITE.E4M3.F32.PACK_AB_MERGE_C R14, RZ, R14, RZ ;  /* 0x0000000eff0e723e */ /* 0x000fca00048070ff */
[----:B------:R0:W-:Y:S01]  /*2d020*/  @!P0 STG.E.U8 desc[UR46][R54.64+0x20], R14 ;  /* 0x0000200e36008986 */ /* 0x0001e2000c10112e */
[----:B------:R-:W-:Y:S02]  /*2d030*/  ISETP.LT.OR P0, PT, R27, 0x42, !P3 ;  /* 0x000000421b00780c */ /* 0x000fe40005f01670 */
[----:B------:R-:W-:-:S11]  /*2d040*/  @!P1 IADD3.X R71, R29, R15, R4, P4, P5 ;  /* 0x0000000f1d479210 */ /* 0x000fd600027ea404 */
[----:B0-----:R-:W0:Y:S01]  /*2d050*/  @!P0 LDC.64 R14, c[0x0][0x5c0] ;  /* 0x00017000ff0e8b82 */ /* 0x001e220000000a00 */
[----:B------:R-:W-:Y:S02]  /*2d060*/  ISETP.LT.OR P1, PT, R27, 0x49, !P3 ;  /* 0x000000491b00780c */ /* 0x000fe40005f21670 */
[----:B0-----:R-:W-:-:S04]  /*2d070*/  @!P0 IADD3 R54, P4, P5, R12, R14, R3 ;  /* 0x0000000e0c368210 */ /* 0x001fc80007d9e003 */
[----:B------:R-:W-:-:S07]  /*2d080*/  @!P0 IADD3.X R55, R29, R15, R4, P4, P5 ;  /* 0x0000000f1d378210 */ /* 0x000fce00027ea404 */
[----:B------:R-:W0:Y:S01]  /*2d090*/  @!P1 LDC.64 R14, c[0x0][0x5c0] ;  /* 0x00017000ff0e9b82 */ /* 0x000e220000000a00 */
        /* <DEDUP_REMOVED lines=8> */
[----:B------:R-:W-:Y:S01]  /*2d120*/  ISETP.LT.OR P0, PT, R27, 0x4a, !P3 ;  /* 0x0000004a1b00780c */ /* 0x000fe20005f01670 */
[----:B------:R-:W-:-:S05]  /*2d130*/  FMUL R16, R72, UR41 ;  /* 0x0000002948107c20 */ /* 0x000fca0008400000 */
[----:B------:R-:W-:Y:S02]  /*2d140*/  F2FP.SATFINITE.E4M3.F32.PACK_AB_MERGE_C R16, RZ, R16, RZ ;  /* 0x00000010ff10723e */ /* 0x000fe400048070ff */
        /* <DEDUP_REMOVED lines=8> */
[----:B------:R-:W-:Y:S01]  /*2d1d0*/  ISETP.LT.OR P1, PT, R27, 0x51, !P3 ;  /* 0x000000511b00780c */ /* 0x000fe20005f21670 */
[----:B------:R-:W-:-:S05]  /*2d1e0*/  FMUL R16, R76, UR41 ;  /* 0x000000294c107c20 */ /* 0x000fca0008400000 */
[----:B------:R-:W-:Y:S02]  /*2d1f0*/  F2FP.SATFINITE.E4M3.F32.PACK_AB_MERGE_C R16, RZ, R16, RZ ;  /* 0x00000010ff10723e */ /* 0x000fe400048070ff */
[----:B0-----:R-:W-:-:S05]  /*2d200*/  @!P4 IADD3 R14, P5, R12, R14, RZ ;  /* 0x0000000e0c0ec210 */ /* 0x001fca0007fbe0ff */
[----:B------:R-:W-:-:S05]  /*2d210*/  @!P4 IMAD.X R15, R29, 0x1, R15, P5 ;  /* 0x000000011d0fc824 */ /* 0x000fca00028e060f */
[----:B------:R0:W-:Y:S02]  /*2d220*/  @!P4 STG.E.U8 desc[UR46][R14.64+0x29], R16 ;  /* 0x000029100e00c986 */ /* 0x0001e4000c10112e */
[----:B0-----:R-:W0:Y:S01]  /*2d230*/  @!P1 LDC.64 R14, c[0x0][0x5c0] ;  /* 0x00017000ff0e9b82 */ /* 0x001e220000000a00 */
        /* <DEDUP_REMOVED lines=8> */
[----:B------:R-:W-:-:S04]  /*2d2c0*/  LOP3.LUT R0, R0, 0xefffffff, RZ, 0xc0, !PT ;  /* 0xefffffff00007812 */ /* 0x000fc800078ec0ff */
[----:B------:R-:W-:-:S04]  /*2d2d0*/  @P1 LOP3.LUT R0, R0, 0x10000000, RZ, 0xfc, !PT ;  /* 0x1000000000001812 */ /* 0x000fc800078efcff */
[----:B------:R-:W-:-:S04]  /*2d2e0*/  LOP3.LUT R0, R0, 0xffffffdf, RZ, 0xc0, !PT ;  /* 0xffffffdf00007812 */ /* 0x000fc800078ec0ff */
[----:B------:R-:W-:Y:S02]  /*2d2f0*/  @P0 LOP3.LUT R0, R0, 0x20, RZ, 0xfc, !PT ;  /* 0x0000002000000812 */ /* 0x000fe400078efcff */
[----:B0-----:R-:W-:-:S04]  /*2d300*/  @!P0 IADD3 R46, P4, P5, R12, R14, R3 ;  /* 0x0000000e0c2e8210 */ /* 0x001fc80007d9e003 */
[----:B------:R-:W-:Y:S02]  /*2d310*/  @!P0 IADD3.X R47, R29, R15, R4, P4, P5 ;  /* 0x0000000f1d2f8210 */ /* 0x000fe400027ea404 */
[----:B------:R-:W-:-:S13]  /*2d320*/  ISETP.LT.OR P0, PT, R27, 0x59, !P3 ;  /* 0x000000591b00780c */ /* 0x000fda0005f01670 */
        /* <DEDUP_REMOVED lines=18> */
[----:B------:R-:W-:Y:S02]  /*2d450*/  ISETP.LT.OR P4, PT, R27, 0x32, !P6 ;  /* 0x000000321b00780c */ /* 0x000fe40007781670 */
[----:B------:R-:W-:-:S11]  /*2d460*/  LOP3.LUT R0, R0, 0xbfffffff, RZ, 0xc0, !PT ;  /* 0xbfffffff00007812 */ /* 0x000fd600078ec0ff */
[----:B------:R-:W0:Y:S01]  /*2d470*/  @!P4 LDC.64 R14, c[0x0][0x5c0] ;  /* 0x00017000ff0ecb82 */ /* 0x000e220000000a00 */
[----:B------:R-:W-:Y:S02]  /*2d480*/  LOP3.LUT R11, R11, 0xffffffbf, RZ, 0xc0, !PT ;  /* 0xffffffbf0b0b7812 */ /* 0x000fe400078ec0ff */
[----:B------:R-:W-:Y:S02]  /*2d490*/  @P0 LOP3.LUT R0, R0, 0x40000000, RZ, 0xfc, !PT ;  /* 0x4000000000000812 */ /* 0x000fe400078efcff */
[----:B------:R-:W-:Y:S02]  /*2d4a0*/  @P3 LOP3.LUT R11, R11, 0x40, RZ, 0xfc, !PT ;  /* 0x000000400b0b3812 */ /* 0x000fe400078efcff */
[C---:B------:R-:W-:Y:S02]  /*2d4b0*/  LOP3.LUT P0, RZ, R0.reuse, 0x10000, RZ, 0xc0, !PT ;  /* 0x0001000000ff7812 */ /* 0x040fe4000780c0ff */
[C---:B------:R-:W-:Y:S02]  /*2d4c0*/  LOP3.LUT P3, RZ, R0.reuse, 0x10, RZ, 0xc0, !PT ;  /* 0x0000001000ff7812 */ /* 0x040fe4000786c0ff */
[----:B------:R-:W-:Y:S01]  /*2d4d0*/  LOP3.LUT R0, R0, 0xdfffffff, RZ, 0xc0, !PT ;  /* 0xdfffffff00007812 */ /* 0x000fe200078ec0ff */
[----:B------:R-:W-:-:S03]  /*2d4e0*/  FMUL R16, R83, UR41 ;  /* 0x0000002953107c20 */ /* 0x000fc60008400000 */
[----:B------:R-:W-:Y:S02]  /*2d4f0*/  @P1 LOP3.LUT R0, R0, 0x20000000, RZ, 0xfc, !PT ;  /* 0x2000000000001812 */ /* 0x000fe400078efcff */
[----:B------:R-:W-:Y:S02]  /*2d500*/  ISETP.LT.OR P1, PT, R27, 0x41, !P2 ;  /* 0x000000411b00780c */ /* 0x000fe40005721670 */
[----:B------:R-:W-:Y:S02]  /*2d510*/  F2FP.SATFINITE.E4M3.F32.PACK_AB_MERGE_C R16, RZ, R16, RZ ;  /* 0x00000010ff10723e */ /* 0x000fe400048070ff */
[----:B0-----:R-:W-:-:S05]  /*2d520*/  @!P4 IADD3 R14, P5, R12, R14, RZ ;  /* 0x0000000e0c0ec210 */ /* 0x001fca0007fbe0ff */
[----:B------:R-:W-:-:S05]  /*2d530*/  @!P4 IMAD.X R15, R29, 0x1, R15, P5 ;  /* 0x000000011d0fc824 */ /* 0x000fca00028e060f */
[----:B------:R0:W-:Y:S02]  /*2d540*/  @!P4 STG.E.U8 desc[UR46][R14.64+0x31], R16 ;  /* 0x000031100e00c986 */ /* 0x0001e4000c10112e */
[----:B0-----:R-:W0:Y:S02]  /*2d550*/  @!P1 LDC.64 R14, c[0x0][0x5c0] ;  /* 0x00017000ff0e9b82 */ /* 0x001e240000000a00 */
        /* <DEDUP_REMOVED lines=14> */
[----:B------:R-:W0:Y:S02]  /*2d640*/  @!P0 LDC.64 R14, c[0x0][0x5c0] ;  /* 0x00017000ff0e8b82 */ /* 0x000e240000000a00 */
[----:B0-----:R-:W-:Y:S01]  /*2d650*/  @!P0 IADD3 R82, P4, P5, R12, R14, R7 ;  /* 0x0000000e0c528210 */ /* 0x001fe20007d9e007 */
[----:B------:R-:W-:Y:S02]  /*2d660*/  FMUL R14, R86, UR41 ;  /* 0x00000029560e7c20 */ /* 0x000fe40008400000 */
[----:B------:R-:W2:Y:S04]  /*2d670*/  LDL.LU R86, [R1+0x2bc] ;  /* 0x0002bc0001567983 */ /* 0x000ea80000300800 */
[----:B------:R-:W3:Y:S01]  /*2d680*/  LDL.LU R88, [R1+0x2c0] ;  /* 0x0002c00001587983 */ /* 0x000ee20000300800 */
[----:B------:R-:W-:-:S02]  /*2d690*/  @!P0 IADD3.X R83, R29, R15, R6, P4, P5 ;  /* 0x0000000f1d538210 */ /* 0x000fc400027ea406 */
[----:B------:R-:W-:Y:S01]  /*2d6a0*/  ISETP.LT.OR P4, PT, R27, 0x39, !P6 ;  /* 0x000000391b00780c */ /* 0x000fe20007781670 */
[----:B------:R-:W-:Y:S01]  /*2d6b0*/  FMUL R16, R85, UR41 ;  /* 0x0000002955107c20 */ /* 0x000fe20008400000 */
[----:B------:R-:W-:Y:S01]  /*2d6c0*/  F2FP.SATFINITE.E4M3.F32.PACK_AB_MERGE_C R14, RZ, R14, RZ ;  /* 0x0000000eff0e723e */ /* 0x000fe200048070ff */
[----:B------:R-:W4:Y:S04]  /*2d6d0*/  LDL.LU R90, [R1+0x2c4] ;  /* 0x0002c400015a7983 */ /* 0x000f280000300800 */
[----:B------:R0:W-:Y:S01]  /*2d6e0*/  @!P3 STG.E.U8 desc[UR46][R34.64+0x31], R14 ;  /* 0x0000310e2200b986 */ /* 0x0001e2000c10112e */
[----:B------:R-:W-:Y:S02]  /*2d6f0*/  F2FP.SATFINITE.E4M3.F32.PACK_AB_MERGE_C R16, RZ, R16, RZ ;  /* 0x00000010ff10723e */ /* 0x000fe400048070ff */
[----:B------:R-:W-:Y:S01]  /*2d700*/  LOP3.LUT P1, RZ, R0, 0x40, RZ, 0xc0, !PT ;  /* 0x0000004000ff7812 */ /* 0x000fe2000782c0ff */
[----:B------:R-:W4:Y:S02]  /*2d710*/  LDL.LU R89, [R1+0x2c8] ;  /* 0x0002c80001597983 */ /* 0x000f240000300800 */
[----:B0-----:R-:W0:Y:S01]  /*2d720*/  @!P4 LDC.64 R14, c[0x0][0x5c0] ;  /* 0x00017000ff0ecb82 */ /* 0x001e220000000a00 */
[----:B------:R-:W-:-:S02]  /*2d730*/  ISETP.LT.OR P3, PT, R27, 0x4a, !P2 ;  /* 0x0000004a1b00780c */ /* 0x000fc40005761670 */
        /* <DEDUP_REMOVED lines=18> */
[----:B------:R-:W-:-:S04]  /*2d860*/  @P0 LOP3.LUT R2, R2, 0x1, RZ, 0xfc, !PT ;  /* 0x0000000102020812 */ /* 0x000fc800078efcff */
[----:B------:R-:W-:-:S04]  /*2d870*/  LOP3.LUT R2, R2, 0xfffffffd, RZ, 0xc0, !PT ;  /* 0xfffffffd02027812 */ /* 0x000fc800078ec0ff */
[----:B------:R-:W-:Y:S02]  /*2d880*/  @P3 LOP3.LUT R2, R2, 0x2, RZ, 0xfc, !PT ;  /* 0x0000000202023812 */ /* 0x000fe400078efcff */
[----:B0-----:R-:W-:-:S04]  /*2d890*/  @!P3 IADD3 R84, P4, P5, R12, R14, R7 ;  /* 0x0000000e0c54b210 */ /* 0x001fc80007d9e007 */
[----:B------:R-:W-:Y:S02]  /*2d8a0*/  @!P3 IADD3.X R85, R29, R15, R6, P4, P5 ;  /* 0x0000000f1d55b210 */ /* 0x000fe400027ea406 */
[----:B------:R-:W-:Y:S02]  /*2d8b0*/  ISETP.LT.OR P3, PT, R27, 0x52, !P2 ;  /* 0x000000521b00780c */ /* 0x000fe40005761670 */
[----:B------:R-:W-:Y:S01]  /*2d8c0*/  LOP3.LUT P6, RZ, R0, 0x100, RZ, 0xc0, !PT ;  /* 0x0000010000ff7812 */ /* 0x000fe200078cc0ff */
[----:B--2---:R-:W-:-:S05]  /*2d8d0*/  FMUL R14, R86, UR41 ;  /* 0x00000029560e7c20 */ /* 0x004fca0008400000 */
        /* <DEDUP_REMOVED lines=8> */
[----:B------:R-:W-:-:S13]  /*2d960*/  ISETP.LT.OR P3, PT, R27, 0x59, !P2 ;  /* 0x000000591b00780c */ /* 0x000fda0005761670 */
[----:B------:R-:W0:Y:S02]  /*2d970*/  @!P3 LDC.64 R14, c[0x0][0x5c0] ;  /* 0x00017000ff0ebb82 */ /* 0x000e240000000a00 */
[----:B0-----:R-:W-:Y:S01]  /*2d980*/  @!P3 IADD3 R86, P4, P5, R12, R14, R7 ;  /* 0x0000000e0c56b210 */ /* 0x001fe20007d9e007 */
[----:B---3--:R-:W-:Y:S02]  /*2d990*/  FMUL R14, R88, UR41 ;  /* 0x00000029580e7c20 */ /* 0x008fe40008400000 */
[----:B------:R-:W2:Y:S04]  /*2d9a0*/  LDL.LU R88, [R1+0x2cc] ;  /* 0x0002cc0001587983 */ /* 0x000ea80000300800 */
[----:B------:R-:W3:Y:S04]  /*2d9b0*/  LDL.LU R93, [R1+0x2d0] ;  /* 0x0002d000015d7983 */ /* 0x000ee80000300800 */
[----:B------:R-:W3:Y:S01]  /*2d9c0*/  LDL.LU R92, [R1+0x2d4] ;  /* 0x0002d400015c7983 */ /* 0x000ee20000300800 */
[----:B------:R-:W-:-:S02]  /*2d9d0*/  LOP3.LUT R2, R2, 0xfffffffb, RZ, 0xc0, !PT ;  /* 0xfffffffb02027812 */ /* 0x000fc400078ec0ff */
[----:B------:R-:W-:Y:S01]  /*2d9e0*/  LOP3.LUT P0, RZ, R11, 0x400, RZ, 0xc0, !PT ;  /* 0x000004000bff7812 */ /* 0x000fe2000780c0ff */
[----:B------:R-:W3:Y:S01]  /*2d9f0*/  LDL.LU R94, [R1+0x2d8] ;  /* 0x0002d800015e7983 */ /* 0x000ee20000300800 */
[----:B------:R-:W-:Y:S02]  /*2da00*/  @P3 LOP3.LUT R2, R2, 0x4, RZ, 0xfc, !PT ;  /* 0x0000000402023812 */ /* 0x000fe400078efcff */
[----:B------:R-:W-:Y:S01]  /*2da10*/  @!P3 IADD3.X R87, R29, R15, R6, P4, P5 ;  /* 0x0000000f1d57b210 */ /* 0x000fe200027ea406 */
[----:B------:R-:W3:Y:S01]  /*2da20*/  LDL.LU R96, [R1+0x2dc] ;  /* 0x0002dc0001607983 */ /* 0x000ee20000300800 */
[----:B------:R-:W-:Y:S02]  /*2da30*/  ISETP.LT.OR P3, PT, R27, 0x5a, !P2 ;  /* 0x0000005a1b00780c */ /* 0x000fe40005761670 */
[----:B------:R-:W-:-:S05]  /*2da40*/  F2FP.SATFINITE.E4M3.F32.PACK_AB_MERGE_C R14, RZ, R14, RZ ;  /* 0x0000000eff0e723e */ /* 0x000fca00048070ff */
[----:B------:R0:W-:Y:S06]  /*2da50*/  @!P0 STG.E.U8 desc[UR46][R58.64+0x39], R14 ;  /* 0x0000390e3a008986 */ /* 0x0001ec000c10112e */
[----:B0-----:R-:W0:Y:S01]  /*2da60*/  @!P3 LDC.64 R14, c[0x0][0x5c0] ;  /* 0x00017000ff0ebb82 */ /* 0x001e220000000a00 */
[----:B------:R-:W-:Y:S02]  /*2da70*/  LOP3.LUT R0, R0, 0xfffdffff, RZ, 0xc0, !PT ;  /* 0xfffdffff00007812 */ /* 0x000fe400078ec0ff */
[C---:B------:R-:W-:Y:S02]  /*2da80*/  LOP3.LUT P0, RZ, R11.reuse, 0x200, RZ, 0xc0, !PT ;  /* 0x000002000bff7812 */ /* 0x040fe4000780c0ff */
[----:B------:R-:W-:-:S02]  /*2da90*/  LOP3.LUT R11, R11, 0xffffffef, RZ, 0xc0, !PT ;  /* 0xffffffef0b0b7812 */ /* 0x000fc400078ec0ff */
[----:B------:R-:W-:Y:S02]  /*2daa0*/  @P3 LOP3.LUT R0, R0, 0x20000, RZ, 0xfc, !PT ;  /* 0x0002000000003812 */ /* 0x000fe400078efcff */
[----:B------:R-:W-:Y:S02]  /*2dab0*/  @P2 LOP3.LUT R11, R11, 0x10, RZ, 0xfc, !PT ;  /* 0x000000100b0b2812 */ /* 0x000fe400078efcff */
[----:B0-----:R-:W-:-:S04]  /*2dac0*/  @!P3 IADD3 R58, P4, P5, R12, R14, R7 ;  /* 0x0000000e0c3ab210 */ /* 0x001fc80007d9e007 */
[----:B------:R-:W-:Y:S02]  /*2dad0*/  @!P3 IADD3.X R59, R29, R15, R6, P4, P5 ;  /* 0x0000000f1d3bb210 */ /* 0x000fe400027ea406 */
[----:B------:R-:W-:Y:S01]  /*2dae0*/  ISETP.GE.AND P3, PT, R26, 0x101, PT ;  /* 0x000001011a00780c */ /* 0x000fe20003f66270 */
[----:B----4-:R-:W-:-:S03]  /*2daf0*/  FMUL R14, R90, UR41 ;  /* 0x000000295a0e7c20 */ /* 0x010fc60008400000 */
        /* <DEDUP_REMOVED lines=13> */
[----:B------:R-:W-:Y:S01]  /*2dbd0*/  FMUL R14, R89, UR41 ;  /* 0x00000029590e7c20 */ /* 0x000fe20008400000 */
        /* <DEDUP_REMOVED lines=30> */
[----:B------:R-:W-:-:S04]  /*2ddc0*/  LOP3.LUT R2, R2, 0xfffffff7, RZ, 0xc0, !PT ;  /* 0xfffffff702027812 */ /* 0x000fc800078ec0ff */
[----:B------:R-:W-:Y:S02]  /*2ddd0*/  @P2 LOP3.LUT R2, R2, 0x8, RZ, 0xfc, !PT ;  /* 0x0000000802022812 */ /* 0x000fe400078efcff */
[----:B------:R-:W-:Y:S02]  /*2dde0*/  LOP3.LUT P2, RZ, R11, 0x100, RZ, 0xc0, !PT ;  /* 0x000001000bff7812 */ /* 0x000fe4000784c0ff */
[----:B0-----:R-:W-:Y:S01]  /*2ddf0*/  @!P6 IADD3 R48, P4, P5, R12, R14, R9 ;  /* 0x0000000e0c30e210 */ /* 0x001fe20007d9e009 */
[----:B------:R-:W-:-:S05]  /*2de00*/  FMUL R14, R92, UR41 ;  /* 0x000000295c0e7c20 */ /* 0x000fca0008400000 */
[----:B------:R-:W-:-:S05]  /*2de10*/  F2FP.SATFINITE.E4M3.F32.PACK_AB_MERGE_C R14, RZ, R14, RZ ;  /* 0x0000000eff0e723e */ /* 0x000fca00048070ff */
[----:B------:R0:W-:Y:S01]  /*2de20*/  @!P2 STG.E.U8 desc[UR46][R42.64+0x28], R14 ;  /* 0x0000280e2a00a986 */ /* 0x0001e2000c10112e */
[----:B------:R-:W-:Y:S02]  /*2de30*/  ISETP.LT.OR P2, PT, R27, 0x51, !P3 ;  /* 0x000000511b00780c */ /* 0x000fe40005f41670 */
[----:B------:R-:W-:-:S11]  /*2de40*/  @!P6 IADD3.X R49, R29, R15, R8, P4, P5 ;  /* 0x0000000f1d31e210 */ /* 0x000fd600027ea408 */
[----:B0-----:R-:W0:Y:S02]  /*2de50*/  @!P2 LDC.64 R14, c[0x0][0x5c0] ;  /* 0x00017000ff0eab82 */ /* 0x001e240000000a00 */
[----:B0-----:R-:W-:Y:S01]  /*2de60*/  @!P2 IADD3 R92, P4, P5, R12, R14, R9 ;  /* 0x0000000e0c5ca210 */ /* 0x001fe20007d9e009 */
[----:B------:R-:W-:Y:S02]  /*2de70*/  FMUL R14, R94, UR41 ;  /* 0x000000295e0e7c20 */ /* 0x000fe40008400000 */
[----:B------:R-:W2:Y:S01]  /*2de80*/  LDL.LU R94, [R1+0x2e0] ;  /* 0x0002e000015e7983 */ /* 0x000ea20000300800 */
[----:B------:R-:W-:Y:S02]  /*2de90*/  @!P2 IADD3.X R93, R29, R15, R8, P4, P5 ;  /* 0x0000000f1d5da210 */ /* 0x000fe400027ea408 */
[----:B------:R-:W-:Y:S01]  /*2dea0*/  ISETP.LT.OR P4, PT, R27, 0x29, !P0 ;  /* 0x000000291b00780c */ /* 0x000fe20004781670 */
[----:B------:R-:W3:Y:S01]  /*2deb0*/  LDL.LU R95, [R1+0x2e4] ;  /* 0x0002e400015f7983 */ /* 0x000ee20000300800 */
[----:B------:R-:W-:-:S11]  /*2dec0*/  LOP3.LUT R11, R11, 0xffffff7f, RZ, 0xc0, !PT ;  /* 0xffffff7f0b0b7812 */ /* 0x000fd600078ec0ff */
[----:B------:R-:W0:Y:S01]  /*2ded0*/  @!P4 LDC.64 R16, c[0x0][0x5c0] ;  /* 0x00017000ff10cb82 */ /* 0x000e220000000a00 */
[----:B------:R-:W-:Y:S02]  /*2dee0*/  LOP3.LUT P1, RZ, R0, 0x80000, RZ, 0xc0, !PT ;  /* 0x0008000000ff7812 */ /* 0x000fe4000782c0ff */
[----:B------:R-:W-:Y:S02]  /*2def0*/  @P0 LOP3.LUT R11, R11, 0x80, RZ, 0xfc, !PT ;  /* 0x000000800b0b0812 */ /* 0x000fe400078efcff */
[----:B------:R-:W-:Y:S02]  /*2df00*/  ISETP.LT.OR P0, PT, R27, 0x52, !P3 ;  /* 0x000000521b00780c */ /* 0x000fe40005f01670 */
[----:B------:R-:W-:Y:S02]  /*2df10*/  LOP3.LUT R2, R2, 0xffffffef, RZ, 0xc0, !PT ;  /* 0xffffffef02027812 */ /* 0x000fe400078ec0ff */
[----:B------:R-:W-:Y:S02]  /*2df20*/  F2FP.SATFINITE.E4M3.F32.PACK_AB_MERGE_C R14, RZ, R14, RZ ;  /* 0x0000000eff0e723e */ /* 0x000fe400048070ff */
[----:B------:R-:W-:-:S02]  /*2df30*/  @P6 LOP3.LUT R2, R2, 0x10, RZ, 0xfc, !PT ;  /* 0x0000001002026812 */ /* 0x000fc400078efcff */
[----:B------:R-:W-:Y:S01]  /*2df40*/  @!P4 IADD3 R15, P5, P6, R3, R12, R7 ;  /* 0x0000000c030fc210 */ /* 0x000fe20007ebe007 */
[----:B------:R1:W-:Y:S03]  /*2df50*/  @!P1 STG.E.U8 desc[UR46][R20.64+0x29], R14 ;  /* 0x0000290e14009986 */ /* 0x0003e6000c10112e */
[----:B0-----:R-:W-:Y:S02]  /*2df60*/  @!P4 IADD3 R16, P1, R15, R16, RZ ;  /* 0x000000100f10c210 */ /* 0x001fe40007f3e0ff */
[----:B-1----:R-:W0:Y:S01]  /*2df70*/  @!P0 LDC.64 R14, c[0x0][0x5c0] ;  /* 0x00017000ff0e8b82 */ /* 0x002e220000000a00 */
[----:B------:R-:W-:Y:S02]  /*2df80*/  LOP3.LUT R2, R2, 0xffffffdf, RZ, 0xc0, !PT ;  /* 0xffffffdf02027812 */ /* 0x000fe400078ec0ff */
[----:B------:R-:W-:Y:S02]  /*2df90*/  @!P4 IADD3.X R24, R4, R29, R6, P5, P6 ;  /* 0x0000001d0418c210 */ /* 0x000fe40002fec406 */
[----:B------:R-:W-:-:S02]  /*2dfa0*/  @P2 LOP3.LUT R2, R2, 0x20, RZ, 0xfc, !PT ;  /* 0x0000002002022812 */ /* 0x000fc400078efcff */
[C---:B------:R-:W-:Y:S02]  /*2dfb0*/  LOP3.LUT P2, RZ, R0.reuse, 0x100000, RZ, 0xc0, !PT ;  /* 0x0010000000ff7812 */ /* 0x040fe4000784c0ff */
[----:B------:R-:W-:Y:S01]  /*2dfc0*/  LOP3.LUT R0, R0, 0xfffbffff, RZ, 0xc0, !PT ;  /* 0xfffbffff00007812 */ /* 0x000fe200078ec0ff */
[----:B------:R-:W-:-:S03]  /*2dfd0*/  @!P4 IMAD.X R17, R24, 0x1, R17, P1 ;  /* 0x000000011811c824 */ /* 0x000fc600008e0611 */
[----:B------:R-:W-:Y:S02]  /*2dfe0*/  @P0 LOP3.LUT R0, R0, 0x40000, RZ, 0xfc, !PT ;  /* 0x0004000000000812 */ /* 0x000fe400078efcff */
[----:B0-----:R-:W-:Y:S01]  /*2dff0*/  @!P0 IADD3 R42, P5, P6, R12, R14, R9 ;  /* 0x0000000e0c2a8210 */ /* 0x001fe20007ebe009 */
[----:B------:R-:W-:Y:S02]  /*2e000*/  FMUL R14, R96, UR41 ;  /* 0x00000029600e7c20 */ /* 0x000fe40008400000 */
[----:B------:R-:W4:Y:S01]  /*2e010*/  LDL.LU R96, [R1+0x2e8] ;  /* 0x0002e80001607983 */ /* 0x000f220000300800 */
[----:B------:R-:W-:Y:S02]  /*2e020*/  @!P0 IADD3.X R43, R29, R15, R8, P5, P6 ;  /* 0x0000000f1d2b8210 */ /* 0x000fe40002fec408 */
[----:B------:R-:W-:Y:S02]  /*2e030*/  F2FP.SATFINITE.E4M3.F32.PACK_AB_MERGE_C R14, RZ, R14, RZ ;  /* 0x0000000eff0e723e */ /* 0x000fe400048070ff */
[----:B------:R-:W-:-:S03]  /*2e040*/  LOP3.LUT P0, RZ, R11, 0x80, RZ, 0xc0, !PT ;  /* 0x000000800bff7812 */ /* 0x000fc6000780c0ff */
[----:B------:R0:W-:Y:S01]  /*2e050*/  @!P4 STG.E.U8 desc[UR46][R16.64+0x28], R14 ;  /* 0x0000280e1000c986 */ /* 0x0001e2000c10112e */
[----:B------:R-:W-:-:S13]  /*2e060*/  ISETP.LT.OR P4, PT, R27, 0x2a, !P0 ;  /* 0x0000002a1b00780c */ /* 0x000fda0004781670 */
[----:B0-----:R-:W0:Y:S01]  /*2e070*/  @!P4 LDC.64 R14, c[0x0][0x5c0] ;  /* 0x00017000ff0ecb82 */ /* 0x001e220000000a00 */
        /* <DEDUP_REMOVED lines=8> */
[----:B------:R-:W-:Y:S01]  /*2e100*/  ISETP.GE.AND P6, PT, R26, 0x101, PT ;  /* 0x000001011a00780c */ /* 0x000fe20003fc6270 */
[----:B--2---:R-:W-:Y:S02]  /*2e110*/  FMUL R14, R94, UR41 ;  /* 0x000000295e0e7c20 */ /* 0x004fe40008400000 */
[----:B------:R-:W2:Y:S01]  /*2e120*/  LDL.LU R94, [R1+0x2ec] ;  /* 0x0002ec00015e7983 */ /* 0x000ea20000300800 */
        /* <DEDUP_REMOVED lines=9> */
[----:B---3--:R-:W-:Y:S02]  /*2e1c0*/  FMUL R14, R95, UR41 ;  /* 0x000000295f0e7c20 */ /* 0x008fe40008400000 */
[----:B------:R-:W3:Y:S03]  /*2e1d0*/  LDL.LU R95, [R1+0x2f0] ;  /* 0x0002f000015f7983 */ /* 0x000ee60000300800 */
[----:B------:R-:W-:-:S05]  /*2e1e0*/  F2FP.SATFINITE.E4M3.F32.PACK_AB_MERGE_C R14, RZ, R14, RZ ;  /* 0x0000000eff0e723e */ /* 0x000fca00048070ff */
[----:B------:R0:W-:Y:S01]  /*2e1f0*/  @!P2 STG.E.U8 desc[UR46][R56.64+0x30], R14 ;  /* 0x0000300e3800a986 */ /* 0x0001e2000c10112e */
[----:B------:R-:W-:Y:S02]  /*2e200*/  ISETP.LT.OR P2, PT, R27, 0x61, !P3 ;  /* 0x000000611b00780c */ /* 0x000fe40005f41670 */
[----:B------:R-:W-:-:S11]  /*2e210*/  @!P6 IADD3.X R117, R29, R15, R8, P4, P5 ;  /* 0x0000000f1d75e210 */ /* 0x000fd600027ea408 */
[----:B0-----:R-:W0:Y:S02]  /*2e220*/  @!P2 LDC.64 R14, c[0x0][0x5c0] ;  /* 0x00017000ff0eab82 */ /* 0x001e240000000a00 */
[----:B0-----:R-:W-:-:S04]  /*2e230*/  @!P2 IADD3 R56, P4, P5, R12, R14, R3 ;  /* 0x0000000e0c38a210 */ /* 0x001fc80007d9e003 */
[----:B------:R-:W-:Y:S02]  /*2e240*/  @!P2 IADD3.X R57, R29, R15, R4, P4, P5 ;  /* 0x0000000f1d39a210 */ /* 0x000fe400027ea404 */
[----:B------:R-:W-:Y:S02]  /*2e250*/  ISETP.LT.OR P4, PT, R27, 0x31, !P0 ;  /* 0x000000311b00780c */ /* 0x000fe40004781670 */
[----:B------:R-:W-:Y:S01]  /*2e260*/  LOP3.LUT P2, RZ, R0, 0x400, RZ, 0xc0, !PT ;  /* 0x0000040000ff7812 */ /* 0x000fe2000784c0ff */
[----:B----4-:R-:W-:Y:S02]  /*2e270*/  FMUL R14, R96, UR41 ;  /* 0x00000029600e7c20 */ /* 0x010fe40008400000 */
[----:B------:R-:W4:Y:S01]  /*2e280*/  LDL.LU R96, [R1+0x2f4] ;  /* 0x0002f40001607983 */ /* 0x000f220000300800 */
[----:B------:R-:W-:-:S07]  /*2e290*/  LOP3.LUT R11, R11, 0xffffffdf, RZ, 0xc0, !PT ;  /* 0xffffffdf0b0b7812 */ /* 0x000fce00078ec0ff */
[----:B------:R-:W0:Y:S02]  /*2e2a0*/  @!P4 LDC.64 R16, c[0x0][0x5c0] ;  /* 0x00017000ff10cb82 */ /* 0x000e240000000a00 */
        /* <DEDUP_REMOVED lines=9> */
[----:B------:R-:W-:Y:S02]  /*2e340*/  @!P4 IADD3.X R20, R4, R29, R6, P5, P6 ;  /* 0x0000001d0414c210 */ /* 0x000fe40002fec406 */
[----:B0-----:R-:W-:-:S03]  /*2e350*/  @!P2 IADD3 R36, P5, P6, R12, R14, R3 ;  /* 0x0000000e0c24a210 */ /* 0x001fc60007ebe003 */
[----:B------:R-:W-:Y:S02]  /*2e360*/  @!P4 IMAD.X R17, R20, 0x1, R17, P1 ;  /* 0x000000011411c824 */ /* 0x000fe400008e0611 */
[----:B--2---:R-:W-:Y:S02]  /*2e370*/  FMUL R14, R94, UR41 ;  /* 0x000000295e0e7c20 */ /* 0x004fe40008400000 */
[----:B------:R-:W2:Y:S03]  /*2e380*/  LDL.LU R94, [R1+0x2f8] ;  /* 0x0002f800015e7983 */ /* 0x000ea60000300800 */
[----:B------:R-:W-:-:S05]  /*2e390*/  F2FP.SATFINITE.E4M3.F32.PACK_AB_MERGE_C R14, RZ, R14, RZ ;  /* 0x0000000eff0e723e */ /* 0x000fca00048070ff */
[----:B------:R0:W-:Y:S01]  /*2e3a0*/  @!P4 STG.E.U8 desc[UR46][R16.64+0x30], R14 ;  /* 0x0000300e1000c986 */ /* 0x0001e2000c10112e */
[----:B------:R-:W-:Y:S02]  /*2e3b0*/  ISETP.LT.OR P4, PT, R27, 0x32, !P0 ;  /* 0x000000321b00780c */ /* 0x000fe40004781670 */
[----:B------:R-:W-:-:S11]  /*2e3c0*/  @!P2 IADD3.X R37, R29, R15, R4, P5, P6 ;  /* 0x0000000f1d25a210 */ /* 0x000fd60002fec404 */
[----:B0-----:R-:W0:Y:S01]  /*2e3d0*/  @!P4 LDC.64 R14, c[0x0][0x5c0] ;  /* 0x00017000ff0ecb82 */ /* 0x001e220000000a00 */
[----:B------:R-:W-:Y:S02]  /*2e3e0*/  ISETP.LT.OR P2, PT, R27, 0x69, !P3 ;  /* 0x000000691b00780c */ /* 0x000fe40005f41670 */
[----:B------:R-:W-:-:S04]  /*2e3f0*/  @!P4 IADD3 R16, P5, P6, R3, R12, R7 ;  /* 0x0000000c0310c210 */ /* 0x000fc80007ebe007 */
[----:B------:R-:W-:Y:S02]  /*2e400*/  @!P4 IADD3.X R17, R4, R29, R6, P5, P6 ;  /* 0x0000001d0411c210 */ /* 0x000fe40002fec406 */
[----:B0-----:R-:W-:-:S05]  /*2e410*/  @!P4 IADD3 R16, P5, R16, R14, RZ ;  /* 0x0000000e1010c210 */ /* 0x001fca0007fbe0ff */
[----:B------:R-:W-:Y:S02]  /*2e420*/  @!P4 IMAD.X R17, R17, 0x1, R15, P5 ;  /* 0x000000011111c824 */ /* 0x000fe400028e060f */
[----:B------:R-:W0:Y:S02]  /*2e430*/  @!P2 LDC.64 R14, c[0x0][0x5c0] ;  /* 0x00017000ff0eab82 */ /* 0x000e240000000a00 */
[----:B0-----:R-:W-:Y:S01]  /*2e440*/  @!P2 IADD3 R120, P5, P6, R12, R14, R3 ;  /* 0x0000000e0c78a210 */ /* 0x001fe20007ebe003 */
[----:B---3--:R-:W-:Y:S02]  /*2e450*/  FMUL R14, R95, UR41 ;  /* 0x000000295f0e7c20 */ /* 0x008fe40008400000 */
[----:B------:R-:W3:Y:S01]  /*2e460*/  LDL.LU R95, [R1+0x2fc] ;  /* 0x0002fc00015f7983 */ /* 0x000ee20000300800 */
[----:B------:R-:W-:Y:S02]  /*2e470*/  @!P2 IADD3.X R121, R29, R15, R4, P5, P6 ;  /* 0x0000000f1d79a210 */ /* 0x000fe40002fec404 */
[----:B------:R-:W-:-:S02]  /*2e480*/  ISETP.LT.OR P6, PT, R27, 0x6a, !P3 ;  /* 0x0000006a1b00780c */ /* 0x000fc40005fc1670 */
[----:B------:R-:W-:-:S05]  /*2e490*/  F2FP.SATFINITE.E4M3.F32.PACK_AB_MERGE_C R14, RZ, R14, RZ ;  /* 0x0000000eff0e723e */ /* 0x000fca00048070ff */
[----:B------:R0:W-:Y:S06]  /*2e4a0*/  @!P4 STG.E.U8 desc[UR46][R16.64+0x31], R14 ;  /* 0x0000310e1000c986 */ /* 0x0001ec000c10112e */
[----:B0-----:R-:W0:Y:S01]  /*2e4b0*/  @!P6 LDC.64 R14, c[0x0][0x5c0] ;  /* 0x00017000ff0eeb82 */ /* 0x001e220000000a00 */
[----:B------:R-:W-:Y:S02]  /*2e4c0*/  LOP3.LUT P2, RZ, R11, 0x20, RZ, 0xc0, !PT ;  /* 0x000000200bff7812 */ /* 0x000fe4000784c0ff */
[----:B0-----:R-:W-:Y:S01]  /*2e4d0*/  @!P6 IADD3 R126, P4, P5, R12, R14, R3 ;  /* 0x0000000e0c7ee210 */ /* 0x001fe20007d9e003 */
[----:B----4-:R-:W-:-:S05]  /*2e4e0*/  FMUL R14, R96, UR41 ;  /* 0x00000029600e7c20 */ /* 0x010fca0008400000 */
[----:B------:R-:W-:-:S05]  /*2e4f0*/  F2FP.SATFINITE.E4M3.F32.PACK_AB_MERGE_C R14, RZ, R14, RZ ;  /* 0x0000000eff0e723e */ /* 0x000fca00048070ff */
[----:B------:R0:W-:Y:S01]  /*2e500*/  @!P2 STG.E.U8 desc[UR46][R38.64+0x38], R14 ;  /* 0x0000380e2600a986 */ /* 0x0001e2000c10112e */
[----:B------:R-:W-:Y:S02]  /*2e510*/  ISETP.LT.OR P2, PT, R27, 0x71, !P3 ;  /* 0x000000711b00780c */ /* 0x000fe40005f41670 */
[----:B------:R-:W-:-:S11]  /*2e520*/  @!P6 IADD3.X R127, R29, R15, R4, P4, P5 ;  /* 0x0000000f1d7fe210 */ /* 0x000fd600027ea404 */
[----:B0-----:R-:W0:Y:S02]  /*2e530*/  @!P2 LDC.64 R14, c[0x0][0x5c0] ;  /* 0x00017000ff0eab82 */ /* 0x001e240000000a00 */
[----:B0-----:R-:W-:Y:S01]  /*2e540*/  @!P2 IADD3 R38, P4, P5, R12, R14, R3 ;  /* 0x0000000e0c26a210 */ /* 0x001fe20007d9e003 */
[----:B--2---:R-:W-:Y:S02]  /*2e550*/  FMUL R14, R94, UR41 ;  /* 0x000000295e0e7c20 */ /* 0x004fe40008400000 */
[----:B------:R-:W2:Y:S01]  /*2e560*/  LDL.LU R94, [R1+0x300] ;  /* 0x00030000015e7983 */ /* 0x000ea20000300800 */
[----:B------:R-:W-:Y:S02]  /*2e570*/  @!P2 IADD3.X R39, R29, R15, R4, P4, P5 ;  /* 0x0000000f1d27a210 */ /* 0x000fe400027ea404 */
[----:B------:R-:W-:Y:S01]  /*2e580*/  ISETP.LT.OR P4, PT, R27, 0x39, !P0 ;  /* 0x000000391b00780c */ /* 0x000fe20004781670 */
[----:B------:R-:W4:Y:S01]  /*2e590*/  LDL.LU R96, [R1+0x304] ;  /* 0x0003040001607983 */ /* 0x000f220000300800 */
[----:B------:R-:W-:-:S02]  /*2e5a0*/  LOP3.LUT P1, RZ, R0, 0x200000, RZ, 0xc0, !PT ;  /* 0x0020000000ff7812 */ /* 0x000fc4000782c0ff */
[----:B------:R-:W-:-:S09]  /*2e5b0*/  LOP3.LUT R0, R0, 0xfffffbff, RZ, 0xc0, !PT ;  /* 0xfffffbff00007812 */ /* 0x000fd200078ec0ff */
[----:B------:R-:W0:Y:S01]  /*2e5c0*/  @!P4 LDC.64 R16, c[0x0][0x5c0] ;  /* 0x00017000ff10cb82 */ /* 0x000e220000000a00 */
[----:B------:R-:W-:Y:S02]  /*2e5d0*/  @P2 LOP3.LUT R0, R0, 0x400, RZ, 0xfc, !PT ;  /* 0x0000040000002812 */ /* 0x000fe400078efcff */
[----:B------:R-:W-:Y:S02]  /*2e5e0*/  ISETP.LT.OR P2, PT, R27, 0x72, !P3 ;  /* 0x000000721b00780c */ /* 0x000fe40005f41670 */
[----:B------:R-:W-:Y:S02]  /*2e5f0*/  F2FP.SATFINITE.E4M3.F32.PACK_AB_MERGE_C R14, RZ, R14, RZ ;  /* 0x0000000eff0e723e */ /* 0x000fe400048070ff */
[----:B------:R-:W-:-:S03]  /*2e600*/  @!P4 IADD3 R15, P5, P6, R3, R12, R7 ;  /* 0x0000000c030fc210 */ /* 0x000fc60007ebe007 */
[----:B------:R1:W-:Y:S01]  /*2e610*/  @!P1 STG.E.U8 desc[UR46][R22.64+0x39], R14 ;  /* 0x0000390e16009986 */ /* 0x0003e2000c10112e */
[----:B0-----:R-:W-:-:S05]  /*2e620*/  @!P4 IADD3 R16, P1, R15, R16, RZ ;  /* 0x000000100f10c210 */ /* 0x001fca0007f3e0ff */
[----:B-1----:R-:W0:Y:S01]  /*2e630*/  @!P2 LDC.64 R14, c[0x0][0x5c0] ;  /* 0x00017000ff0eab82 */ /* 0x002e220000000a00 */
[----:B------:R-:W-:-:S05]  /*2e640*/  @!P4 IADD3.X R20, R4, R29, R6, P5, P6 ;  /* 0x0000001d0414c210 */ /* 0x000fca0002fec406 */
[----:B------:R-:W-:Y:S01]  /*2e650*/  @!P4 IMAD.X R17, R20, 0x1, R17, P1 ;  /* 0x000000011411c824 */ /* 0x000fe200008e0611 */
[----:B0-----:R-:W-:Y:S01]  /*2e660*/  @!P2 IADD3 R22, P5, P6, R12, R14, R3 ;  /* 0x0000000e0c16a210 */ /* 0x001fe20007ebe003 */
[----:B---3--:R-:W-:Y:S02]  /*2e670*/  FMUL R14, R95, UR41 ;  /* 0x000000295f0e7c20 */ /* 0x008fe40008400000 */
[----:B------:R-:W3:Y:S03]  /*2e680*/  LDL.LU R95, [R1+0x308] ;  /* 0x00030800015f7983 */ /* 0x000ee60000300800 */
[----:B------:R-:W-:-:S05]  /*2e690*/  F2FP.SATFINITE.E4M3.F32.PACK_AB_MERGE_C R14, RZ, R14, RZ ;  /* 0x0000000eff0e723e */ /* 0x000fca00048070ff */
[----:B------:R0:W-:Y:S01]  /*2e6a0*/  @!P4 STG.E.U8 desc[UR46][R16.64+0x38], R14 ;  /* 0x0000380e1000c986 */ /* 0x0001e2000c10112e */
[----:B------:R-:W-:Y:S02]  /*2e6b0*/  ISETP.LT.OR P4, PT, R27, 0x3a, !P0 ;  /* 0x0000003a1b00780c */ /* 0x000fe40004781670 */
[----:B------:R-:W-:Y:S02]  /*2e6c0*/  LOP3.LUT R0, R0, 0xffdfffff, RZ, 0xc0, !PT ;  /* 0xffdfffff00007812 */ /* 0x000fe400078ec0ff */
[----:B------:R-:W-:Y:S02]  /*2e6d0*/  LOP3.LUT R13, R13, 0xdfffffff, RZ, 0xc0, !PT ;  /* 0xdfffffff0d0d7812 */ /* 0x000fe400078ec0ff */
[----:B------:R-:W-:Y:S02]  /*2e6e0*/  @P2 LOP3.LUT R0, R0, 0x200000, RZ, 0xfc, !PT ;  /* 0x0020000000002812 */ /* 0x000fe400078efcff */
[----:B------:R-:W-:Y:S02]  /*2e6f0*/  @!P2 IADD3.X R23, R29, R15, R4, P5, P6 ;  /* 0x0000000f1d17a210 */ /* 0x000fe40002fec404 */
[----:B------:R-:W-:-:S03]  /*2e700*/  @P0 LOP3.LUT R13, R13, 0x20000000, RZ, 0xfc, !PT ;  /* 0x200000000d0d0812 */ /* 0x000fc600078efcff */
[----:B0-----:R-:W0:Y:S01]  /*2e710*/  @!P4 LDC.64 R14, c[0x0][0x5c0] ;  /* 0x00017000ff0ecb82 */ /* 0x001e220000000a00 */
[----:B------:R-:W-:Y:S02]  /*2e720*/  LOP3.LUT P0, RZ, R0, 0x8, RZ, 0xc0, !PT ;  /* 0x0000000800ff7812 */ /* 0x000fe4000780c0ff */
[C---:B------:R-:W-:Y:S02]  /*2e730*/  LOP3.LUT P2, RZ, R11.reuse, 0x10, RZ, 0xc0, !PT ;  /* 0x000000100bff7812 */ /* 0x040fe4000784c0ff */
[C---:B------:R-:W-:Y:S02]  /*2e740*/  LOP3.LUT P1, RZ, R11.reuse, 0x8, RZ, 0xc0, !PT ;  /* 0x000000080bff7812 */ /* 0x040fe4000782c0ff */
[----:B------:R-:W-:Y:S02]  /*2e750*/  LOP3.LUT R11, R11, 0xfffffffb, RZ, 0xc0, !PT ;  /* 0xfffffffb0b0b7812 */ /* 0x000fe400078ec0ff */
[----:B------:R-:W-:-:S05]  /*2e760*/  @!P4 IADD3 R16, P5, P6, R3, R12, R7 ;  /* 0x0000000c0310c210 */ /* 0x000fca0007ebe007 */
[----:B------:R-:W-:Y:S02]  /*2e770*/  @P0 LOP3.LUT R11, R11, 0x4, RZ, 0xfc, !PT ;  /* 0x000000040b0b0812 */ /* 0x000fe400078efcff */
[----:B------:R-:W-:Y:S02]  /*2e780*/  ISETP.LT.OR P0, PT, R27, 0x79, !P3 ;  /* 0x000000791b00780c */ /* 0x000fe40005f01670 */
[----:B------:R-:W-:Y:S02]  /*2e790*/  @!P4 IADD3.X R17, R4, R29, R6, P5, P6 ;  /* 0x0000001d0411c210 */ /* 0x000fe40002fec406 */
[----:B0-----:R-:W-:-:S05]  /*2e7a0*/  @!P4 IADD3 R16, P5, R16, R14, RZ ;  /* 0x0000000e1010c210 */ /* 0x001fca0007fbe0ff */
[----:B------:R-:W-:-:S04]  /*2e7b0*/  @!P4 IMAD.X R17, R17, 0x1, R15, P5 ;  /* 0x000000011111c824 */ /* 0x000fc800028e060f */
[----:B------:R-:W0:Y:S02]  /*2e7c0*/  @!P0 LDC.64 R14, c[0x0][0x5c0] ;  /* 0x00017000ff0e8b82 */ /* 0x000e240000000a00 */
[----:B0-----:R-:W-:Y:S02]  /*2e7d0*/  @!P0 IADD3 R136, P5, P6, R12, R14, R3 ;  /* 0x0000000e0c888210 */ /* 0x001fe40007ebe003 */
[----:B------:R-:W-:Y:S01]  /*2e7e0*/  LOP3.LUT R2, R2, 0xfffffdff, RZ, 0xc0, !PT ;  /* 0xfffffdff02027812 */ /* 0x000fe200078ec0ff */
[----:B--2---:R-:W-:Y:S02]  /*2e7f0*/  FMUL R14, R94, UR41 ;  /* 0x000000295e0e7c20 */ /* 0x004fe40008400000 */
[----:B------:R-:W2:Y:S01]  /*2e800*/  LDL.LU R94, [R1+0x30c] ;  /* 0x00030c00015e7983 */ /* 0x000ea20000300800 */
[----:B------:R-:W-:Y:S02]  /*2e810*/  @P0 LOP3.LUT R2, R2, 0x200, RZ, 0xfc, !PT ;  /* 0x0000020002020812 */ /* 0x000fe400078efcff */
[----:B------:R-:W-:-:S02]  /*2e820*/  @!P0 IADD3.X R137, R29, R15, R4, P5, P6 ;  /* 0x0000000f1d898210 */ /* 0x000fc40002fec404 */
[----:B------:R-:W-:Y:S02]  /*2e830*/  ISETP.LT.OR P0, PT, R27, 0x7a, !P3 ;  /* 0x0000007a1b00780c */ /* 0x000fe40005f01670 */
[----:B------:R-:W-:-:S05]  /*2e840*/  F2FP.SATFINITE.E4M3.F32.PACK_AB_MERGE_C R14, RZ, R14, RZ ;  /* 0x0000000eff0e723e */ /* 0x000fca00048070ff */
[----:B------:R0:W-:Y:S06]  /*2e850*/  @!P4 STG.E.U8 desc[UR46][R16.64+0x39], R14 ;  /* 0x0000390e1000c986 */ /* 0x0001ec000c10112e */
[----:B0-----:R-:W0:Y:S01]  /*2e860*/  @!P0 LDC.64 R14, c[0x0][0x5c0] ;  /* 0x00017000ff0e8b82 */ /* 0x001e220000000a00 */
[----:B------:R-:W-:Y:S02]  /*2e870*/  LOP3.LUT R13, R13, 0xbfffffff, RZ, 0xc0, !PT ;  /* 0xbfffffff0d0d7812 */ /* 0x000fe400078ec0ff */
[----:B------:R-:W-:Y:S02]  /*2e880*/  LOP3.LUT P6, RZ, R0, 0x800, RZ, 0xc0, !PT ;  /* 0x0000080000ff7812 */ /* 0x000fe400078cc0ff */
[----:B------:R-:W-:-:S02]  /*2e890*/  @P3 LOP3.LUT R13, R13, 0x40000000, RZ, 0xfc, !PT ;  /* 0x400000000d0d3812 */ /* 0x000fc400078efcff */
[----:B------:R-:W-:Y:S02]  /*2e8a0*/  ISETP.LT.OR P3, PT, R27, 0x61, !P2 ;  /* 0x000000611b00780c */ /* 0x000fe40005761670 */
[----:B0-----:R-:W-:Y:S01]  /*2e8b0*/  @!P0 IADD3 R138, P4, P5, R12, R14, R3 ;  /* 0x0000000e0c8a8210 */ /* 0x001fe20007d9e003 */
[----:B----4-:R-:W-:-:S05]  /*2e8c0*/  FMUL R14, R96, UR41 ;  /* 0x00000029600e7c20 */ /* 0x010fca0008400000 */
[----:B------:R-:W-:Y:S02]  /*2e8d0*/  F2FP.SATFINITE.E4M3.F32.PACK_AB_MERGE_C R14, RZ, R14, RZ ;  /* 0x0000000eff0e723e */ /* 0x000fe400048070ff */
[----:B------:R-:W-:-:S03]  /*2e8e0*/  @!P0 IADD3.X R139, R29, R15, R4, P4, P5 ;  /* 0x0000000f1d8b8210 */ /* 0x000fc600027ea404 */
[----:B------:R0:W-:Y:S02]  /*2e8f0*/  @!P6 STG.E.U8 desc[UR46][R44.64+0x20], R14 ;  /* 0x0000200e2c00e986 */ /* 0x0001e4000c10112e */
[----:B0-----:R-:W0:Y:S02]  /*2e900*/  @!P3 LDC.64 R14, c[0x0][0x5c0] ;  /* 0x00017000ff0ebb82 */ /* 0x001e240000000a00 */
[----:B0-----:R-:W-:Y:S01]  /*2e910*/  @!P3 IADD3 R134, P4, P5, R12, R14, R7 ;  /* 0x0000000e0c86b210 */ /* 0x001fe20007d9e007 */
[----:B---3--:R-:W-:Y:S02]  /*2e920*/  FMUL R14, R95, UR41 ;  /* 0x000000295f0e7c20 */ /* 0x008fe40008400000 */
[----:B------:R-:W3:Y:S01]  /*2e930*/  LDL.LU R95, [R1+0x310] ;  /* 0x00031000015f7983 */ /* 0x000ee20000300800 */
[----:B------:R-:W-:Y:S02]  /*2e940*/  @!P3 IADD3.X R135, R29, R15, R6, P4, P5 ;  /* 0x0000000f1d87b210 */ /* 0x000fe400027ea406 */
[----:B------:R-:W-:Y:S01]  /*2e950*/  ISETP.LT.OR P4, PT, R27, 0x21, !P1 ;  /* 0x000000211b00780c */ /* 0x000fe20004f81670 */
[----:B------:R-:W4:Y:S01]  /*2e960*/  LDL.LU R96, [R1+0x314] ;  /* 0x0003140001607983 */ /* 0x000f220000300800 */
[----:B------:R-:W-:-:S04]  /*2e970*/  LOP3.LUT R0, R0, 0xfffff7ff, RZ, 0xc0, !PT ;  /* 0xfffff7ff00007812 */ /* 0x000fc800078ec0ff */
[----:B------:R-:W-:-:S04]  /*2e980*/  @P3 LOP3.LUT R0, R0, 0x800, RZ, 0xfc, !PT ;  /* 0x0000080000003812 */ /* 0x000fc800078efcff */
[----:B------:R-:W-:Y:S02]  /*2e990*/  LOP3.LUT P3, RZ, R0, 0x400000, RZ, 0xc0, !PT ;  /* 0x0040000000ff7812 */ /* 0x000fe4000786c0ff */
[----:B------:R-:W-:Y:S01]  /*2e9a0*/  LOP3.LUT R2, R2, 0xfffffbff, RZ, 0xc0, !PT ;  /* 0xfffffbff02027812 */ /* 0x000fe200078ec0ff */
[----:B------:R-:W0:Y:S03]  /*2e9b0*/  @!P4 LDC.64 R16, c[0x0][0x5c0] ;  /* 0x00017000ff10cb82 */ /* 0x000e260000000a00 */
[----:B------:R-:W-:Y:S02]  /*2e9c0*/  @P0 LOP3.LUT R2, R2, 0x400, RZ, 0xfc, !PT ;  /* 0x0000040002020812 */ /* 0x000fe400078efcff */
[C---:B------:R-:W-:Y:S02]  /*2e9d0*/  LOP3.LUT P0, RZ, R11.reuse, 0x4, RZ, 0xc0, !PT ;  /* 0x000000040bff7812 */ /* 0x040fe4000780c0ff */
[----:B------:R-:W-:-:S04]  /*2e9e0*/  LOP3.LUT R11, R11, 0xfffffffd, RZ, 0xc0, !PT ;  /* 0xfffffffd0b0b7812 */ /* 0x000fc800078ec0ff */
        /* <DEDUP_REMOVED lines=9> */
[----:B--2---:R-:W-:Y:S02]  /*2ea80*/  FMUL R14, R94, UR41 ;  /* 0x000000295e0e7c20 */ /* 0x004fe40008400000 */
[----:B------:R-:W2:Y:S01]  /*2ea90*/  LDL.LU R94, [R1+0x318] ;  /* 0x00031800015e7983 */ /* 0x000ea20000300800 */
[----:B------:R-:W-:Y:S02]  /*2eaa0*/  @!P4 IMAD.X R17, R20, 0x1, R17, P0 ;  /* 0x000000011411c824 */ /* 0x000fe400000e0611 */
[----:B------:R-:W-:-:S05]  /*2eab0*/  F2FP.SATFINITE.E4M3.F32.PACK_AB_MERGE_C R14, RZ, R14, RZ ;  /* 0x0000000eff0e723e */ /* 0x000fca00048070ff */
[----:B------:R0:W-:Y:S01]  /*2eac0*/  @!P4 STG.E.U8 desc[UR46][R16.64+0x20], R14 ;  /* 0x0000200e1000c986 */ /* 0x0001e2000c10112e */
[----:B------:R-:W-:Y:S02]  /*2ead0*/  ISETP.LT.OR P4, PT, R27, 0x22, !P1 ;  /* 0x000000221b00780c */ /* 0x000fe40004f81670 */
        /* <DEDUP_REMOVED lines=12> */
[----:B------:R-:W-:Y:S01]  /*2eba0*/  ISETP.LT.OR P6, PT, R27, 0x6a, !P2 ;  /* 0x0000006a1b00780c */ /* 0x000fe200057c1670 */
[----:B---3--:R-:W-:Y:S02]  /*2ebb0*/  FMUL R14, R95, UR41 ;  /* 0x000000295f0e7c20 */ /* 0x008fe40008400000 */
[----:B------:R-:W3:Y:S03]  /*2ebc0*/  LDL.LU R95, [R1+0x31c] ;  /* 0x00031c00015f7983 */ /* 0x000ee60000300800 */
[----:B------:R-:W-:-:S05]  /*2ebd0*/  F2FP.SATFINITE.E4M3.F32.PACK_AB_MERGE_C R14, RZ, R14, RZ ;  /* 0x0000000eff0e723e */ /* 0x000fca00048070ff */
[----:B------:R0:W-:Y:S02]  /*2ebe0*/  @!P4 STG.E.U8 desc[UR46][R16.64+0x21], R14 ;  /* 0x0000210e1000c986 */ /* 0x0001e4000c10112e */
[----:B0-----:R-:W0:Y:S01]  /*2ebf0*/  @!P6 LDC.64 R14, c[0x0][0x5c0] ;  /* 0x00017000ff0eeb82 */ /* 0x001e220000000a00 */
[----:B------:R-:W-:-:S04]  /*2ec00*/  LOP3.LUT R2, R2, 0xfffff7ff, RZ, 0xc0, !PT ;  /* 0xfffff7ff02027812 */ /* 0x000fc800078ec0ff */
[----:B------:R-:W-:Y:S02]  /*2ec10*/  @P3 LOP3.LUT R2, R2, 0x800, RZ, 0xfc, !PT ;  /* 0x0000080002023812 */ /* 0x000fe400078efcff */
        /* <DEDUP_REMOVED lines=19> */
[----:B------:R-:W-:Y:S02]  /*2ed50*/  LOP3.LUT R2, R2, 0xffffefff, RZ, 0xc0, !PT ;  /* 0xffffefff02027812 */ /* 0x000fe400078ec0ff */
[----:B------:R-:W-:Y:S02]  /*2ed60*/  F2FP.SATFINITE.E4M3.F32.PACK_AB_MERGE_C R14, RZ, R14, RZ ;  /* 0x0000000eff0e723e */ /* 0x000fe400048070ff */
[----:B------:R-:W-:Y:S02]  /*2ed70*/  @P6 LOP3.LUT R2, R2, 0x1000, RZ, 0xfc, !PT ;  /* 0x0000100002026812 */ /* 0x000fe400078efcff */
[----:B------:R-:W-:Y:S01]  /*2ed80*/  @!P4 IADD3 R15, P5, P6, R3, R12, R9 ;  /* 0x0000000c030fc210 */ /* 0x000fe20007ebe009 */
[----:B------:R1:W-:Y:S03]  /*2ed90*/  @!P0 STG.E.U8 desc[UR46][R64.64+0x29], R14 ;  /* 0x0000290e40008986 */ /* 0x0003e6000c10112e */
[----:B0-----:R-:W-:-:S02]  /*2eda0*/  @!P4 IADD3 R16, P0, R15, R16, RZ ;  /* 0x000000100f10c210 */ /* 0x001fc40007f1e0ff */
[----:B-1----:R-:W0:Y:S01]  /*2edb0*/  @!P3 LDC.64 R14, c[0x0][0x5c0] ;  /* 0x00017000ff0ebb82 */ /* 0x002e220000000a00 */
[----:B------:R-:W-:-:S05]  /*2edc0*/  @!P4 IADD3.X R18, R4, R29, R8, P5, P6 ;  /* 0x0000001d0412c210 */ /* 0x000fca0002fec408 */
[----:B------:R-:W-:Y:S01]  /*2edd0*/  @!P4 IMAD.X R17, R18, 0x1, R17, P0 ;  /* 0x000000011211c824 */ /* 0x000fe200000e0611 */
[----:B0-----:R-:W-:-:S04]  /*2ede0*/  @!P3 IADD3 R146, P5, P6, R12, R14, R7 ;  /* 0x0000000e0c92b210 */ /* 0x001fc80007ebe007 */
[----:B------:R-:W-:Y:S01]  /*2edf0*/  @!P3 IADD3.X R147, R29, R15, R6, P5, P6 ;  /* 0x0000000f1d93b210 */ /* 0x000fe20002fec406 */
[----:B---3--:R-:W-:Y:S02]  /*2ee00*/  FMUL R14, R95, UR41 ;  /* 0x000000295f0e7c20 */ /* 0x008fe40008400000 */
[----:B------:R-:W3:Y:S03]  /*2ee10*/  LDL.LU R95, [R1+0x328] ;  /* 0x00032800015f7983 */ /* 0x000ee60000300800 */
[----:B------:R-:W-:-:S05]  /*2ee20*/  F2FP.SATFINITE.E4M3.F32.PACK_AB_MERGE_C R14, RZ, R14, RZ ;  /* 0x0000000eff0e723e */ /* 0x000fca00048070ff */
        /* <DEDUP_REMOVED lines=10> */
[----:B--2---:R-:W-:Y:S02]  /*2eed0*/  FMUL R14, R94, UR41 ;  /* 0x000000295e0e7c20 */ /* 0x004fe40008400000 */
[----:B------:R-:W2:Y:S01]  /*2eee0*/  LDL.LU R94, [R1+0x32c] ;  /* 0x00032c00015e7983 */ /* 0x000ea20000300800 */
[----:B------:R-:W-:Y:S02]  /*2eef0*/  LOP3.LUT R5, R5, 0xfffffeff, RZ, 0xc0, !PT ;  /* 0xfffffeff05057812 */ /* 0x000fe400078ec0ff */
[----:B------:R-:W-:-:S02]  /*2ef00*/  @!P0 IADD3.X R159, R29, R15, R6, P5, P6 ;  /* 0x0000000f1d9f8210 */ /* 0x000fc40002fec406 */
[----:B------:R-:W-:Y:S02]  /*2ef10*/  @P0 LOP3.LUT R5, R5, 0x100, RZ, 0xfc, !PT ;  /* 0x0000010005050812 */ /* 0x000fe400078efcff */
[----:B------:R-:W-:Y:S02]  /*2ef20*/  ISETP.LT.OR P0, PT, R27, 0x7a, !P2 ;  /* 0x0000007a1b00780c */ /* 0x000fe40005701670 */
[----:B------:R-:W-:-:S05]  /*2ef30*/  F2FP.SATFINITE.E4M3.F32.PACK_AB_MERGE_C R14, RZ, R14, RZ ;  /* 0x0000000eff0e723e */ /* 0x000fca00048070ff */
[----:B------:R0:W-:Y:S06]  /*2ef40*/  @!P4 STG.E.U8 desc[UR46][R16.64+0x29], R14 ;  /* 0x0000290e1000c986 */ /* 0x0001ec000c10112e */
[----:B0-----:R-:W0:Y:S01]  /*2ef50*/  @!P0 LDC.64 R14, c[0x0][0x5c0] ;  /* 0x00017000ff0e8b82 */ /* 0x001e220000000a00 */
[----:B------:R-:W-:Y:S02]  /*2ef60*/  LOP3.LUT R0, R0, 0xff7fffff, RZ, 0xc0, !PT ;  /* 0xff7fffff00007812 */ /* 0x000fe400078ec0ff */
[----:B------:R-:W-:Y:S02]  /*2ef70*/  LOP3.LUT R5, R5, 0xfffffdff, RZ, 0xc0, !PT ;  /* 0xfffffdff05057812 */ /* 0x000fe400078ec0ff */
[----:B------:R-:W-:-:S02]  /*2ef80*/  @P3 LOP3.LUT R0, R0, 0x800000, RZ, 0xfc, !PT ;  /* 0x0080000000003812 */ /* 0x000fc400078efcff */
[----:B------:R-:W-:Y:S02]  /*2ef90*/  LOP3.LUT R13, R13, 0x7fffffff, RZ, 0xc0, !PT ;  /* 0x7fffffff0d0d7812 */ /* 0x000fe400078ec0ff */
[----:B------:R-:W-:Y:S02]  /*2efa0*/  @P0 LOP3.LUT R5, R5, 0x200, RZ, 0xfc, !PT ;  /* 0x0000020005050812 */ /* 0x000fe400078efcff */
[----:B------:R-:W-:Y:S02]  /*2efb0*/  LOP3.LUT P6, RZ, R0, 0x1000000, RZ, 0xc0, !PT ;  /* 0x0100000000ff7812 */ /* 0x000fe400078cc0ff */
[----:B------:R-:W-:Y:S02]  /*2efc0*/  @P2 LOP3.LUT R13, R13, 0x80000000, RZ, 0xfc, !PT ;  /* 0x800000000d0d2812 */ /* 0x000fe400078efcff */
[----:B0-----:R-:W-:-:S04]  /*2efd0*/  @!P0 IADD3 R164, P4, P5, R12, R14, R7 ;  /* 0x0000000e0ca48210 */ /* 0x001fc80007d9e007 */
[----:B------:R-:W-:Y:S02]  /*2efe0*/  @!P0 IADD3.X R165, R29, R15, R6, P4, P5 ;  /* 0x0000000f1da58210 */ /* 0x000fe400027ea406 */
[----:B------:R-:W-:Y:S01]  /*2eff0*/  ISETP.GE.AND P0, PT, R26, 0x101, PT ;  /* 0x000001011a00780c */ /* 0x000fe20003f06270 */
[----:B----4-:R-:W-:Y:S02]  /*2f000*/  FMUL R14, R96, UR41 ;  /* 0x00000029600e7c20 */ /* 0x010fe40008400000 */
[----:B------:R-:W4:Y:S01]  /*2f010*/  LDL.LU R96, [R1+0x330] ;  /* 0x0003300001607983 */ /* 0x000f220000300800 */
[----:B------:R-:W-:Y:S02]  /*2f020*/  ISETP.LT.OR P2, PT, R27, 0x61, !P0 ;  /* 0x000000611b00780c */ /* 0x000fe40004741670 */
[----:B------:R-:W-:-:S05]  /*2f030*/  F2FP.SATFINITE.E4M3.F32.PACK_AB_MERGE_C R14, RZ, R14, RZ ;  /* 0x0000000eff0e723e */ /* 0x000fca00048070ff */
[----:B------:R0:W-:Y:S06]  /*2f040*/  @!P6 STG.E.U8 desc[UR46][R40.64+0x30], R14 ;  /* 0x0000300e2800e986 */ /* 0x0001ec000c10112e */
[----:B0-----:R-:W0:Y:S01]  /*2f050*/  @!P2 LDC.64 R14, c[0x0][0x5c0] ;  /* 0x00017000ff0eab82 */ /* 0x001e220000000a00 */
[C---:B------:R-:W-:Y:S02]  /*2f060*/  LOP3.LUT P3, RZ, R0.reuse, 0x1000, RZ, 0xc0, !PT ;  /* 0x0000100000ff7812 */ /* 0x040fe4000786c0ff */
[----:B------:R-:W-:-:S04]  /*2f070*/  LOP3.LUT R0, R0, 0xfeffffff, RZ, 0xc0, !PT ;  /* 0xfeffffff00007812 */ /* 0x000fc800078ec0ff */
[----:B------:R-:W-:Y:S02]  /*2f080*/  @P2 LOP3.LUT R0, R0, 0x1000000, RZ, 0xfc, !PT ;  /* 0x0100000000002812 */ /* 0x000fe400078efcff */
[----:B0-----:R-:W-:-:S04]  /*2f090*/  @!P2 IADD3 R200, P4, P5, R12, R14, R9 ;  /* 0x0000000e0cc8a210 */ /* 0x001fc80007d9e009 */
[----:B------:R-:W-:Y:S02]  /*2f0a0*/  @!P2 IADD3.X R201, R29, R15, R8, P4, P5 ;  /* 0x0000000f1dc9a210 */ /* 0x000fe400027ea408 */
[----:B------:R-:W-:Y:S02]  /*2f0b0*/  ISETP.LT.OR P4, PT, R27, 0x31, !P1 ;  /* 0x000000311b00780c */ /* 0x000fe40004f81670 */
[----:B------:R-:W-:Y:S01]  /*2f0c0*/  LOP3.LUT P2, RZ, R0, 0x2000000, RZ, 0xc0, !PT ;  /* 0x0200000000ff7812 */ /* 0x000fe2000784c0ff */
[----:B---3--:R-:W-:Y:S02]  /*2f0d0*/  FMUL R14, R95, UR41 ;  /* 0x000000295f0e7c20 */ /* 0x008fe40008400000 */
[----:B------:R-:W3:Y:S01]  /*2f0e0*/  LDL.LU R95, [R1+0x334] ;  /* 0x00033400015f7983 */ /* 0x000ee20000300800 */
        /* <DEDUP_REMOVED lines=26> */
[----:B------:R-:W0:Y:S01]  /*2f290*/  @!P2 LDC.64 R14, c[0x0][0x5c0] ;  /* 0x00017000ff0eab82 */ /* 0x000e220000000a00 */
[----:B------:R-:W-:Y:S01]  /*2f2a0*/  STL [R1+0x724], R11 ;  /* 0x0007240b01007387 */ /* 0x000fe20000100800 */
[----:B0-----:R-:W-:Y:S01]  /*2f2b0*/  @!P2 IADD3 R192, P5, P6, R12, R14, R9 ;  /* 0x0000000e0cc0a210 */ /* 0x001fe20007ebe009 */
[----:B----4-:R-:W-:Y:S02]  /*2f2c0*/  FMUL R14, R96, UR41 ;  /* 0x00000029600e7c20 */ /* 0x010fe40008400000 */
[----:B------:R-:W4:Y:S01]  /*2f2d0*/  LDL.LU R96, [R1+0x33c] ;  /* 0x00033c0001607983 */ /* 0x000f220000300800 */
[----:B------:R-:W-:Y:S02]  /*2f2e0*/  @!P2 IADD3.X R193, R29, R15, R8, P5, P6 ;  /* 0x0000000f1dc1a210 */ /* 0x000fe40002fec408 */
[----:B------:R-:W-:-:S02]  /*2f2f0*/  ISETP.LT.OR P6, PT, R27, 0x6a, !P0 ;  /* 0x0000006a1b00780c */ /* 0x000fc400047c1670 */
[----:B------:R-:W-:-:S05]  /*2f300*/  F2FP.SATFINITE.E4M3.F32.PACK_AB_MERGE_C R14, RZ, R14, RZ ;  /* 0x0000000eff0e723e */ /* 0x000fca00048070ff */
[----:B------:R0:W-:Y:S06]  /*2f310*/  @!P4 STG.E.U8 desc[UR46][R16.64+0x31], R14 ;  /* 0x0000310e1000c986 */ /* 0x0001ec000c10112e */
[----:B0-----:R-:W0:Y:S01]  /*2f320*/  @!P6 LDC.64 R14, c[0x0][0x5c0] ;  /* 0x00017000ff0eeb82 */ /* 0x001e220000000a00 */
[----:B------:R-:W-:-:S04]  /*2f330*/  LOP3.LUT R5, R5, 0xffff7fff, RZ, 0xc0, !PT ;  /* 0xffff7fff05057812 */ /* 0x000fc800078ec0ff */
[----:B------:R-:W-:Y:S02]  /*2f340*/  @P2 LOP3.LUT R5, R5, 0x8000, RZ, 0xfc, !PT ;  /* 0x0000800005052812 */ /* 0x000fe400078efcff */
[----:B------:R-:W-:Y:S02]  /*2f350*/  LOP3.LUT P2, RZ, R11, 0x1, RZ, 0xc0, !PT ;  /* 0x000000010bff7812 */ /* 0x000fe4000784c0ff */
[----:B0-----:R-:W-:Y:S01]  /*2f360*/  @!P6 IADD3 R182, P4, P5, R12, R14, R9 ;  /* 0x0000000e0cb6e210 */ /* 0x001fe20007d9e009 */
[----:B---3--:R-:W-:-:S05]  /*2f370*/  FMUL R14, R95, UR41 ;  /* 0x000000295f0e7c20 */ /* 0x008fca0008400000 */
[----:B------:R-:W-:-:S05]  /*2f380*/  F2FP.SATFINITE.E4M3.F32.PACK_AB_MERGE_C R14, RZ, R14, RZ ;  /* 0x0000000eff0e723e */ /* 0x000fca00048070ff */
[----:B------:R0:W-:Y:S01]  /*2f390*/  @!P2 STG.E.U8 desc[UR46][R68.64+0x38], R14 ;  /* 0x0000380e4400a986 */ /* 0x0001e2000c10112e */
[----:B------:R-:W-:Y:S02]  /*2f3a0*/  ISETP.LT.OR P2, PT, R27, 0x71, !P0 ;  /* 0x000000711b00780c */ /* 0x000fe40004741670 */
[----:B------:R-:W-:-:S11]  /*2f3b0*/  @!P6 IADD3.X R183, R29, R15, R8, P4, P5 ;  /* 0x0000000f1db7e210 */ /* 0x000fd600027ea408 */
[----:B0-----:R-:W0:Y:S02]  /*2f3c0*/  @!P2 LDC.64 R14, c[0x0][0x5c0] ;  /* 0x00017000ff0eab82 */ /* 0x001e240000000a00 */
[----:B0-----:R-:W-:Y:S01]  /*2f3d0*/  @!P2 IADD3 R190, P4, P5, R12, R14, R9 ;  /* 0x0000000e0cbea210 */ /* 0x001fe20007d9e009 */
[----:B--2---:R-:W-:Y:S02]  /*2f3e0*/  FMUL R14, R94, UR41 ;  /* 0x000000295e0e7c20 */ /* 0x004fe40008400000 */
[----:B------:R-:W2:Y:S04]  /*2f3f0*/  LDL.LU R94, [R1+0x340] ;  /* 0x00034000015e7983 */ /* 0x000ea80000300800 */
[----:B------:R-:W3:Y:S01]  /*2f400*/  LDL.LU R95, [R1+0x344] ;  /* 0x00034400015f7983 */ /* 0x000ee20000300800 */
[----:B------:R-:W-:-:S02]  /*2f410*/  @!P2 IADD3.X R191, R29, R15, R8, P4, P5 ;  /* 0x0000000f1dbfa210 */ /* 0x000fc400027ea408 */
[----:B------:R-:W-:Y:S02]  /*2f420*/  ISETP.LT.OR P4, PT, R27, 0x39, !P1 ;  /* 0x000000391b00780c */ /* 0x000fe40004f81670 */
[C---:B------:R-:W-:Y:S02]  /*2f430*/  LOP3.LUT P3, RZ, R0.reuse, 0x2000, RZ, 0xc0, !PT ;  /* 0x0000200000ff7812 */ /* 0x040fe4000786c0ff */
        /* <DEDUP_REMOVED lines=13> */
[----:B0-----:R-:W-:Y:S01]  /*2f510*/  @!P2 IADD3 R178, P5, P6, R12, R14, R9 ;  /* 0x0000000e0cb2a210 */ /* 0x001fe20007ebe009 */
[----:B----4-:R-:W-:Y:S02]  /*2f520*/  FMUL R14, R96, UR41 ;  /* 0x00000029600e7c20 */ /* 0x010fe40008400000 */
[----:B------:R-:W4:Y:S03]  /*2f530*/  LDL.LU R96, [R1+0x348] ;  /* 0x0003480001607983 */ /* 0x000f260000300800 */
[----:B------:R-:W-:-:S05]  /*2f540*/  F2FP.SATFINITE.E4M3.F32.PACK_AB_MERGE_C R14, RZ, R14, RZ ;  /* 0x0000000eff0e723e */ /* 0x000fca00048070ff */
[----:B------:R0:W-:Y:S01]  /*2f550*/  @!P4 STG.E.U8 desc[UR46][R16.64+0x38], R14 ;  /* 0x0000380e1000c986 */ /* 0x0001e2000c10112e */
[----:B------:R-:W-:Y:S02]  /*2f560*/  ISETP.LT.OR P4, PT, R27, 0x3a, !P1 ;  /* 0x0000003a1b00780c */ /* 0x000fe40004f81670 */
[----:B------:R-:W-:Y:S02]  /*2f570*/  @!P2 IADD3.X R179, R29, R15, R8, P5, P6 ;  /* 0x0000000f1db3a210 */ /* 0x000fe40002fec408 */
[----:B------:R-:W-:-:S09]  /*2f580*/  LOP3.LUT R0, R0, 0xffffdfff, RZ, 0xc0, !PT ;  /* 0xffffdfff00007812 */ /* 0x000fd200078ec0ff */
[----:B0-----:R-:W0:Y:S01]  /*2f590*/  @!P4 LDC.64 R14, c[0x0][0x5c0] ;  /* 0x00017000ff0ecb82 */ /* 0x001e220000000a00 */
[----:B------:R-:W-:Y:S02]  /*2f5a0*/  @P2 LOP3.LUT R0, R0, 0x2000, RZ, 0xfc, !PT ;  /* 0x0000200000002812 */ /* 0x000fe400078efcff */
[C---:B------:R-:W-:Y:S02]  /*2f5b0*/  LOP3.LUT P2, RZ, R13.reuse, 0x80000000, RZ, 0xc0, !PT ;  /* 0x800000000dff7812 */ /* 0x040fe4000784c0ff */
[C---:B------:R-:W-:Y:S02]  /*2f5c0*/  LOP3.LUT P3, RZ, R13.reuse, 0x40000000, RZ, 0xc0, !PT ;  /* 0x400000000dff7812 */ /* 0x040fe4000786c0ff */
        /* <DEDUP_REMOVED lines=10> */
[----:B------:R-:W2:Y:S03]  /*2f670*/  LDL.LU R94, [R1+0x34c] ;  /* 0x00034c00015e7983 */ /* 0x000ea60000300800 */
[----:B------:R-:W-:-:S05]  /*2f680*/  F2FP.SATFINITE.E4M3.F32.PACK_AB_MERGE_C R14, RZ, R14, RZ ;  /* 0x0000000eff0e723e */ /* 0x000fca00048070ff */
[----:B------:R3:W-:Y:S01]  /*2f690*/  @!P4 STG.E.U8 desc[UR46][R16.64+0x39], R14 ;  /* 0x0000390e1000c986 */ /* 0x0007e2000c10112e */
[----:B------:R-:W-:Y:S01]  /*2f6a0*/  LOP3.LUT R5, R5, 0xfeffffff, RZ, 0xc0, !PT ;  /* 0xfeffffff05057812 */ /* 0x000fe200078ec0ff */
[----:B---3--:R-:W-:Y:S02]  /*2f6b0*/  FMUL R16, R95, UR41 ;  /* 0x000000295f107c20 */ /* 0x008fe40008400000 */
[----:B------:R-:W3:Y:S01]  /*2f6c0*/  LDL.LU R95, [R1+0x350] ;  /* 0x00035000015f7983 */ /* 0x000ee20000300800 */
[----:B------:R-:W-:Y:S02]  /*2f6d0*/  @P1 LOP3.LUT R5, R5, 0x1000000, RZ, 0xfc, !PT ;  /* 0x0100000005051812 */ /* 0x000fe400078efcff */
[----:B------:R-:W-:Y:S02]  /*2f6e0*/  @!P1 IADD3.X R169, R29, R15, R8, P5, P6 ;  /* 0x0000000f1da99210 */ /* 0x000fe40002fec408 */
[----:B------:R-:W-:-:S04]  /*2f6f0*/  ISETP.GE.AND P1, PT, R26, 0x1, PT ;  /* 0x000000011a00780c */ /* 0x000fc80003f26270 */
[----:B------:R-:W-:-:S13]  /*2f700*/  ISETP.LT.OR P4, PT, R27, 0x41, !P1 ;  /* 0x000000411b00780c */ /* 0x000fda0004f81670 */
[----:B------:R-:W0:Y:S01]  /*2f710*/  @!P4 LDC.64 R14, c[0x0][0x5c0] ;  /* 0x00017000ff0ecb82 */ /* 0x000e220000000a00 */
[----:B------:R-:W-:Y:S02]  /*2f720*/  ISETP.LT.OR P0, PT, R27, 0x7a, !P0 ;  /* 0x0000007a1b00780c */ /* 0x000fe40004701670 */
[----:B------:R-:W-:Y:S02]  /*2f730*/  F2FP.SATFINITE.E4M3.F32.PACK_AB_MERGE_C R16, RZ, R16, RZ ;  /* 0x00000010ff10723e */ /* 0x000fe400048070ff */
[----:B0-----:R-:W-:-:S05]  /*2f740*/  @!P4 IADD3 R14, P5, R12, R14, RZ ;  /* 0x0000000e0c0ec210 */ /* 0x001fca0007fbe0ff */
[----:B------:R-:W-:-:S05]  /*2f750*/  @!P4 IMAD.X R15, R29, 0x1, R15, P5 ;  /* 0x000000011d0fc824 */ /* 0x000fca00028e060f */
[----:B------:R0:W-:Y:S02]  /*2f760*/  @!P4 STG.E.U8 desc[UR46][R14.64+0x40], R16 ;  /* 0x000040100e00c986 */ /* 0x0001e4000c10112e */
[----:B0-----:R-:W0:Y:S01]  /*2f770*/  @!P0 LDC.64 R14, c[0x0][0x5c0] ;  /* 0x00017000ff0e8b82 */ /* 0x001e220000000a00 */
[----:B----4-:R-:W-:Y:S02]  /*2f780*/  FMUL R16, R96, UR41 ;  /* 0x0000002960107c20 */ /* 0x010fe40008400000 */
[----:B------:R-:W4:Y:S01]  /*2f790*/  LDL.LU R96, [R1+0x354] ;  /* 0x0003540001607983 */ /* 0x000f220000300800 */
[----:B0-----:R-:W-:-:S04]  /*2f7a0*/  @!P0 IADD3 R150, P4, P5, R12, R14, R9 ;  /* 0x0000000e0c968210 */ /* 0x001fc80007d9e009 */
[----:B------:R-:W-:Y:S02]  /*2f7b0*/  @!P0 IADD3.X R151, R29, R15, R8, P4, P5 ;  /* 0x0000000f1d978210 */ /* 0x000fe400027ea408 */
[----:B------:R-:W-:-:S13]  /*2f7c0*/  ISETP.LT.OR P4, PT, R27, 0x42, !P1 ;  /* 0x000000421b00780c */ /* 0x000fda0004f81670 */
[----:B------:R-:W0:Y:S01]  /*2f7d0*/  @!P4 LDC.64 R14, c[0x0][0x5c0] ;  /* 0x00017000ff0ecb82 */ /* 0x000e220000000a00 */
[----:B------:R-:W-:Y:S02]  /*2f7e0*/  ISETP.LT.OR P6, PT, R27, 0x81, !P3 ;  /* 0x000000811b00780c */ /* 0x000fe40005fc1670 */
[----:B------:R-:W-:Y:S02]  /*2f7f0*/  F2FP.SATFINITE.E4M3.F32.PACK_AB_MERGE_C R16, RZ, R16, RZ ;  /* 0x00000010ff10723e */ /* 0x000fe400048070ff */
[----:B0-----:R-:W-:-:S05]  /*2f800*/  @!P4 IADD3 R14, P5, R12, R14, RZ ;  /* 0x0000000e0c0ec210 */ /* 0x001fca0007fbe0ff */
[----:B------:R-:W-:-:S05]  /*2f810*/  @!P4 IMAD.X R15, R29, 0x1, R15, P5 ;  /* 0x000000011d0fc824 */ /* 0x000fca00028e060f */
[----:B------:R0:W-:Y:S02]  /*2f820*/  @!P4 STG.E.U8 desc[UR46][R14.64+0x41], R16 ;  /* 0x000041100e00c986 */ /* 0x0001e4000c10112e */
[----:B0-----:R-:W0:Y:S02]  /*2f830*/  @!P6 LDC.64 R14, c[0x0][0x5c0] ;  /* 0x00017000ff0eeb82 */ /* 0x001e240000000a00 */
[----:B0-----:R-:W-:Y:S02]  /*2f840*/  @!P6 IADD3 R176, P4, P5, R12, R14, R3 ;  /* 0x0000000e0cb0e210 */ /* 0x001fe40007d9e003 */
[----:B------:R-:W-:-:S04]  /*2f850*/  LOP3.LUT R5, R5, 0xfdffffff, RZ, 0xc0, !PT ;  /* 0xfdffffff05057812 */ /* 0x000fc800078ec0ff */
[----:B------:R-:W-:Y:S02]  /*2f860*/  @P0 LOP3.LUT R5, R5, 0x2000000, RZ, 0xfc, !PT ;  /* 0x0200000005050812 */ /* 0x000fe400078efcff */
[----:B------:R-:W-:Y:S02]  /*2f870*/  ISETP.LT.OR P0, PT, R27, 0x41, !P3 ;  /* 0x000000411b00780c */ /* 0x000fe40005f01670 */
[----:B------:R-:W-:Y:S01]  /*2f880*/  @!P6 IADD3.X R177, R29, R15, R4, P4, P5 ;  /* 0x0000000f1db1e210 */ /* 0x000fe200027ea404 */
[----:B--2---:R-:W-:Y:S02]  /*2f890*/  FMUL R14, R94, UR41 ;  /* 0x000000295e0e7c20 */ /* 0x004fe40008400000 */
[----:B------:R-:W2:Y:S03]  /*2f8a0*/  LDL.LU R94, [R1+0x358] ;  /* 0x00035800015e7983 */ /* 0x000ea60000300800 */
[----:B------:R-:W-:-:S05]  /*2f8b0*/  F2FP.SATFINITE.E4M3.F32.PACK_AB_MERGE_C R14, RZ, R14, RZ ;  /* 0x0000000eff0e723e */ /* 0x000fca00048070ff */
[----:B------:R0:W-:Y:S01]  /*2f8c0*/  @!P0 STG.E.U8 desc[UR46][R70.64+0x40], R14 ;  /* 0x0000400e46008986 */ /* 0x0001e2000c10112e */
[----:B------:R-:W-:Y:S02]  /*2f8d0*/  ISETP.LT.OR P0, PT, R27, 0x82, !P3 ;  /* 0x000000821b00780c */ /* 0x000fe40005f01670 */
[----:B------:R-:W-:-:S11]  /*2f8e0*/  LOP3.LUT R10, R10, 0xfffffffb, RZ, 0xc0, !PT ;  /* 0xfffffffb0a0a7812 */ /* 0x000fd600078ec0ff */
[----:B0-----:R-:W0:Y:S01]  /*2f8f0*/  @!P0 LDC.64 R14, c[0x0][0x5c0] ;  /* 0x00017000ff0e8b82 */ /* 0x001e220000000a00 */
[----:B------:R-:W-:Y:S02]  /*2f900*/  @P6 LOP3.LUT R10, R10, 0x4, RZ, 0xfc, !PT ;  /* 0x000000040a0a6812 */ /* 0x000fe400078efcff */
[----:B------:R-:W-:Y:S02]  /*2f910*/  ISETP.LT.OR P6, PT, R27, 0x89, !P3 ;  /* 0x000000891b00780c */ /* 0x000fe40005fc1670 */
[----:B0-----:R-:W-:-:S04]  /*2f920*/  @!P0 IADD3 R156, P4, P5, R12, R14, R3 ;  /* 0x0000000e0c9c8210 */ /* 0x001fc80007d9e003 */
[----:B------:R-:W-:-:S07]  /*2f930*/  @!P0 IADD3.X R157, R29, R15, R4, P4, P5 ;  /* 0x0000000f1d9d8210 */ /* 0x000fce00027ea404 */
[----:B------:R-:W0:Y:S02]  /*2f940*/  @!P6 LDC.64 R14, c[0x0][0x5c0] ;  /* 0x00017000ff0eeb82 */ /* 0x000e240000000a00 */
[----:B0-----:R-:W-:Y:S01]  /*2f950*/  @!P6 IADD3 R186, P4, P5, R12, R14, R3 ;  /* 0x0000000e0cbae210 */ /* 0x001fe20007d9e003 */
[----:B---3--:R-:W-:Y:S02]  /*2f960*/  FMUL R14, R95, UR41 ;  /* 0x000000295f0e7c20 */ /* 0x008fe40008400000 */
[----:B------:R-:W3:Y:S01]  /*2f970*/  LDL.LU R95, [R1+0x35c] ;  /* 0x00035c00015f7983 */ /* 0x000ee20000300800 */
[----:B----4-:R-:W-:-:S03]  /*2f980*/  FMUL R16, R96, UR41 ;  /* 0x0000002960107c20 */ /* 0x010fc60008400000 */
[----:B------:R-:W4:Y:S01]  /*2f990*/  LDL.LU R96, [R1+0x360] ;  /* 0x0003600001607983 */ /* 0x000f220000300800 */
[----:B------:R-:W-:Y:S02]  /*2f9a0*/  LOP3.LUT R10, R10, 0xfffffff7, RZ, 0xc0, !PT ;  /* 0xfffffff70a0a7812 */ /* 0x000fe400078ec0ff */
[----:B------:R-:W-:Y:S02]  /*2f9b0*/  @!P6 IADD3.X R187, R29, R15, R4, P4, P5 ;  /* 0x0000000f1dbbe210 */ /* 0x000fe400027ea404 */
[----:B------:R-:W-:Y:S02]  /*2f9c0*/  @P0 LOP3.LUT R10, R10, 0x8, RZ, 0xfc, !PT ;  /* 0x000000080a0a0812 */ /* 0x000fe400078efcff */
[C---:B------:R-:W-:Y:S02]  /*2f9d0*/  ISETP.LT.OR P0, PT, R27.reuse, 0x42, !P3 ;  /* 0x000000421b00780c */ /* 0x040fe40005f01670 */
[----:B------:R-:W-:Y:S02]  /*2f9e0*/  ISETP.LT.OR P4, PT, R27, 0x49, !P1 ;  /* 0x000000491b00780c */ /* 0x000fe40004f81670 */
[----:B------:R-:W-:-:S09]  /*2f9f0*/  F2FP.SATFINITE.E4M3.F32.PACK_AB_MERGE_C R14, RZ, R14, RZ ;  /* 0x0000000eff0e723e */ /* 0x000fd200048070ff */
[----:B------:R0:W-:Y:S02]  /*2fa00*/  @!P0 STG.E.U8 desc[UR46][R54.64+0x41], R14 ;  /* 0x0000410e36008986 */ /* 0x0001e4000c10112e */
[----:B0-----:R-:W0:Y:S01]  /*2fa10*/  @!P4 LDC.64 R14, c[0x0][0x5c0] ;  /* 0x00017000ff0ecb82 */ /* 0x001e220000000a00 */
[----:B------:R-:W-:Y:S02]  /*2fa20*/  F2FP.SATFINITE.E4M3.F32.PACK_AB_MERGE_C R16, RZ, R16, RZ ;  /* 0x00000010ff10723e */ /* 0x000fe400048070ff */
[----:B0-----:R-:W-:-:S05]  /*2fa30*/  @!P4 IADD3 R14, P5, R12, R14, RZ ;  /* 0x0000000e0c0ec210 */ /* 0x001fca0007fbe0ff */
[----:B------:R-:W-:-:S05]  /*2fa40*/  @!P4 IMAD.X R15, R29, 0x1, R15, P5 ;  /* 0x000000011d0fc824 */ /* 0x000fca00028e060f */
[----:B------:R0:W-:Y:S01]  /*2fa50*/  @!P4 STG.E.U8 desc[UR46][R14.64+0x48], R16 ;  /* 0x000048100e00c986 */ /* 0x0001e2000c10112e */
[----:B------:R-:W-:-:S13]  /*2fa60*/  ISETP.LT.OR P0, PT, R27, 0x8a, !P3 ;  /* 0x0000008a1b00780c */ /* 0x000fda0005f01670 */
[----:B0-----:R-:W0:Y:S02]  /*2fa70*/  @!P0 LDC.64 R14, c[0x0][0x5c0] ;  /* 0x00017000ff0e8b82 */ /* 0x001e240000000a00 */
[----:B0-----:R-:W-:-:S04]  /*2fa80*/  @!P0 IADD3 R154, P4, P5, R12, R14, R3 ;  /* 0x0000000e0c9a8210 */ /* 0x001fc80007d9e003 */
[----:B------:R-:W-:Y:S02]  /*2fa90*/  @!P0 IADD3.X R155, R29, R15, R4, P4, P5 ;  /* 0x0000000f1d9b8210 */ /* 0x000fe400027ea404 */
[----:B------:R-:W-:-:S13]  /*2faa0*/  ISETP.LT.OR P4, PT, R27, 0x4a, !P1 ;  /* 0x0000004a1b00780c */ /* 0x000fda0004f81670 */
[----:B------:R-:W0:Y:S01]  /*2fab0*/  @!P4 LDC.64 R14, c[0x0][0x5c0] ;  /* 0x00017000ff0ecb82 */ /* 0x000e220000000a00 */
[----:B--2---:R-:W-:Y:S02]  /*2fac0*/  FMUL R16, R94, UR41 ;  /* 0x000000295e107c20 */ /* 0x004fe40008400000 */
[----:B------:R-:W2:Y:S01]  /*2fad0*/  LDL.LU R94, [R1+0x364] ;  /* 0x00036400015e7983 */ /* 0x000ea20000300800 */
[----:B------:R-:W-:-:S04]  /*2fae0*/  LOP3.LUT R10, R10, 0xffffff7f, RZ, 0xc0, !PT ;  /* 0xffffff7f0a0a7812 */ /* 0x000fc800078ec0ff */
[----:B------:R-:W-:Y:S02]  /*2faf0*/  @P6 LOP3.LUT R10, R10, 0x80, RZ, 0xfc, !PT ;  /* 0x000000800a0a6812 */ /* 0x000fe400078efcff */
[----:B------:R-:W-:Y:S02]  /*2fb00*/  ISETP.LT.OR P6, PT, R27, 0x91, !P3 ;  /* 0x000000911b00780c */ /* 0x000fe40005fc1670 */
[----:B0-----:R-:W-:Y:S02]  /*2fb10*/  @!P4 IADD3 R14, P5, R12, R14, RZ ;  /* 0x0000000e0c0ec210 */ /* 0x001fe40007fbe0ff */
[----:B------:R-:W-:-:S03]  /*2fb20*/  F2FP.SATFINITE.E4M3.F32.PACK_AB_MERGE_C R16, RZ, R16, RZ ;  /* 0x00000010ff10723e */ /* 0x000fc600048070ff */
[----:B------:R-:W-:-:S05]  /*2fb30*/  @!P4 IMAD.X R15, R29, 0x1, R15, P5 ;  /* 0x000000011d0fc824 */ /* 0x000fca00028e060f */
[----:B------:R0:W-:Y:S02]  /*2fb40*/  @!P4 STG.E.U8 desc[UR46][R14.64+0x49], R16 ;  /* 0x000049100e00c986 */ /* 0x0001e4000c10112e */
[----:B0-----:R-:W0:Y:S01]  /*2fb50*/  @!P6 LDC.64 R14, c[0x0][0x5c0] ;  /* 0x00017000ff0eeb82 */ /* 0x001e220000000a00 */
[----:B------:R-:W-:-:S04]  /*2fb60*/  LOP3.LUT R10, R10, 0xfffffeff, RZ, 0xc0, !PT ;  /* 0xfffffeff0a0a7812 */ /* 0x000fc800078ec0ff */
[----:B------:R-:W-:Y:S02]  /*2fb70*/  @P0 LOP3.LUT R10, R10, 0x100, RZ, 0xfc, !PT ;  /* 0x000001000a0a0812 */ /* 0x000fe400078efcff */
[----:B------:R-:W-:Y:S02]  /*2fb80*/  ISETP.LT.OR P0, PT, R27, 0x49, !P3 ;  /* 0x000000491b00780c */ /* 0x000fe40005f01670 */
[----:B0-----:R-:W-:Y:S01]  /*2fb90*/  @!P6 IADD3 R162, P4, P5, R12, R14, R3 ;  /* 0x0000000e0ca2e210 */ /* 0x001fe20007d9e003 */
[----:B---3--:R-:W-:-:S03]  /*2fba0*/  FMUL R14, R95, UR41 ;  /* 0x000000295f0e7c20 */ /* 0x008fc60008400000 */
[----:B------:R-:W-:Y:S01]  /*2fbb0*/  @!P6 IADD3.X R163, R29, R15, R4, P4, P5 ;  /* 0x0000000f1da3e210 */ /* 0x000fe200027ea404 */
[----:B------:R-:W3:Y:S01]  /*2fbc0*/  LDL.LU R95, [R1+0x368] ;  /* 0x00036800015f7983 */ /* 0x000ee20000300800 */
[----:B------:R-:W-:-:S05]  /*2fbd0*/  F2FP.SATFINITE.E4M3.F32.PACK_AB_MERGE_C R14, RZ, R14, RZ ;  /* 0x0000000eff0e723e */ /* 0x000fca00048070ff */
[----:B------:R0:W-:Y:S01]  /*2fbe0*/  @!P0 STG.E.U8 desc[UR46][R74.64+0x48], R14 ;  /* 0x0000480e4a008986 */ /* 0x0001e2000c10112e */
[----:B------:R-:W-:-:S13]  /*2fbf0*/  ISETP.LT.OR P0, PT, R27, 0x92, !P3 ;  /* 0x000000921b00780c */ /* 0x000fda0005f01670 */
        /* <DEDUP_REMOVED lines=10> */
[----:B----4-:R-:W-:Y:S02]  /*2fca0*/  FMUL R14, R96, UR41 ;  /* 0x00000029600e7c20 */ /* 0x010fe40008400000 */
[----:B------:R-:W4:Y:S01]  /*2fcb0*/  LDL.LU R96, [R1+0x36c] ;  /* 0x00036c0001607983 */ /* 0x000f220000300800 */
[----:B------:R-:W-:Y:S02]  /*2fcc0*/  @!P0 IADD3.X R185, R29, R15, R4, P4, P5 ;  /* 0x0000000f1db98210 */ /* 0x000fe400027ea404 */
[C---:B------:R-:W-:Y:S02]  /*2fcd0*/  ISETP.LT.OR P6, PT, R27.reuse, 0x4a, !P3 ;  /* 0x0000004a1b00780c */ /* 0x040fe40005fc1670 */
[----:B------:R-:W-:-:S02]  /*2fce0*/  ISETP.LT.OR P4, PT, R27, 0x51, !P1 ;  /* 0x000000511b00780c */ /* 0x000fc40004f81670 */
[----:B------:R-:W-:-:S09]  /*2fcf0*/  F2FP.SATFINITE.E4M3.F32.PACK_AB_MERGE_C R14, RZ, R14, RZ ;  /* 0x0000000eff0e723e */ /* 0x000fd200048070ff */
[----:B------:R0:W-:Y:S02]  /*2fd00*/  @!P6 STG.E.U8 desc[UR46][R72.64+0x49], R14 ;  /* 0x0000490e4800e986 */ /* 0x0001e4000c10112e */
[----:B0-----:R-:W0:Y:S01]  /*2fd10*/  @!P4 LDC.64 R14, c[0x0][0x5c0] ;  /* 0x00017000ff0ecb82 */ /* 0x001e220000000a00 */
[----:B------:R-:W-:-:S04]  /*2fd20*/  LOP3.LUT R10, R10, 0xfffbffff, RZ, 0xc0, !PT ;  /* 0xfffbffff0a0a7812 */ /* 0x000fc800078ec0ff */
[----:B------:R-:W-:Y:S01]  /*2fd30*/  @P0 LOP3.LUT R10, R10, 0x40000, RZ, 0xfc, !PT ;  /* 0x000400000a0a0812 */ /* 0x000fe200078efcff */
[----:B--2---:R-:W-:Y:S02]  /*2fd40*/  FMUL R16, R94, UR41 ;  /* 0x000000295e107c20 */ /* 0x004fe40008400000 */
[----:B------:R-:W2:Y:S01]  /*2fd50*/  LDL.LU R94, [R1+0x370] ;  /* 0x00037000015e7983 */ /* 0x000ea20000300800 */
[----:B0-----:R-:W-:Y:S02]  /*2fd60*/  @!P4 IADD3 R14, P5, R12, R14, RZ ;  /* 0x0000000e0c0ec210 */ /* 0x001fe40007fbe0ff */
[----:B------:R-:W-:-:S03]  /*2fd70*/  F2FP.SATFINITE.E4M3.F32.PACK_AB_MERGE_C R16, RZ, R16, RZ ;  /* 0x00000010ff10723e */ /* 0x000fc600048070ff */
[----:B------:R-:W-:-:S05]  /*2fd80*/  @!P4 IMAD.X R15, R29, 0x1, R15, P5 ;  /* 0x000000011d0fc824 */ /* 0x000fca00028e060f */
[----:B------:R0:W-:Y:S01]  /*2fd90*/  @!P4 STG.E.U8 desc[UR46][R14.64+0x50], R16 ;  /* 0x000050100e00c986 */ /* 0x0001e2000c10112e */
[----:B------:R-:W-:Y:S02]  /*2fda0*/  ISETP.LT.OR P4, PT, R27, 0x9a, !P3 ;  /* 0x0000009a1b00780c */ /* 0x000fe40005f81670 */
[----:B------:R-:W-:Y:S02]  /*2fdb0*/  LOP3.LUT R10, R10, 0xfff7ffff, RZ, 0xc0, !PT ;  /* 0xfff7ffff0a0a7812 */ /* 0x000fe400078ec0ff */
[----:B------:R-:W-:-:S04]  /*2fdc0*/  LOP3.LUT R13, R13, 0xfbffffff, RZ, 0xc0, !PT ;  /* 0xfbffffff0d0d7812 */ /* 0x000fc800078ec0ff */
[----:B------:R-:W-:-:S05]  /*2fdd0*/  @P3 LOP3.LUT R13, R13, 0x4000000, RZ, 0xfc, !PT ;  /* 0x040000000d0d3812 */ /* 0x000fca00078efcff */
[----:B------:R-:W-:-:S04]  /*2fde0*/  @P4 LOP3.LUT R10, R10, 0x80000, RZ, 0xfc, !PT ;  /* 0x000800000a0a4812 */ /* 0x000fc800078efcff */
[----:B------:R-:W-:-:S13]  /*2fdf0*/  LOP3.LUT P3, RZ, R10, 0x80000, RZ, 0xc0, !PT ;  /* 0x000800000aff7812 */ /* 0x000fda000786c0ff */
[----:B0-----:R-:W0:Y:S02]  /*2fe00*/  @!P3 LDC.64 R14, c[0x0][0x5c0] ;  /* 0x00017000ff0ebb82 */ /* 0x001e240000000a00 */
[----:B0-----:R-:W-:-:S04]  /*2fe10*/  @!P3 IADD3 R174, P4, P5, R12, R14, R3 ;  /* 0x0000000e0caeb210 */ /* 0x001fc80007d9e003 */
[----:B------:R-:W-:Y:S02]  /*2fe20*/  @!P3 IADD3.X R175, R29, R15, R4, P4, P5 ;  /* 0x0000000f1dafb210 */ /* 0x000fe400027ea404 */
[----:B------:R-:W-:-:S13]  /*2fe30*/  ISETP.LT.OR P4, PT, R27, 0x52, !P1 ;  /* 0x000000521b00780c */ /* 0x000fda0004f81670 */
[----:B------:R-:W0:Y:S01]  /*2fe40*/  @!P4 LDC.64 R14, c[0x0][0x5c0] ;  /* 0x00017000ff0ecb82 */ /* 0x000e220000000a00 */
[----:B---3--:R-:W-:Y:S02]  /*2fe50*/  FMUL R16, R95, UR41 ;  /* 0x000000295f107c20 */ /* 0x008fe40008400000 */
[----:B------:R-:W3:Y:S01]  /*2fe60*/  LDL.LU R95, [R1+0x374] ;  /* 0x00037400015f7983 */ /* 0x000ee20000300800 */
[----:B------:R-:W-:Y:S02]  /*2fe70*/  ISETP.LT.OR P3, PT, R27, 0x81, !P2 ;  /* 0x000000811b00780c */ /* 0x000fe40005761670 */
[----:B------:R-:W-:Y:S02]  /*2fe80*/  F2FP.SATFINITE.E4M3.F32.PACK_AB_MERGE_C R16, RZ, R16, RZ ;  /* 0x00000010ff10723e */ /* 0x000fe400048070ff */
[----:B0-----:R-:W-:-:S05]  /*2fe90*/  @!P4 IADD3 R14, P5, R12, R14, RZ ;  /* 0x0000000e0c0ec210 */ /* 0x001fca0007fbe0ff */
[----:B------:R-:W-:-:S05]  /*2fea0*/  @!P4 IMAD.X R15, R29, 0x1, R15, P5 ;  /* 0x000000011d0fc824 */ /* 0x000fca00028e060f */
[----:B------:R0:W-:Y:S02]  /*2feb0*/  @!P4 STG.E.U8 desc[UR46][R14.64+0x51], R16 ;  /* 0x000051100e00c986 */ /* 0x0001e4000c10112e */
[----:B0-----:R-:W0:Y:S01]  /*2fec0*/  @!P3 LDC.64 R14, c[0x0][0x5c0] ;  /* 0x00017000ff0ebb82 */ /* 0x001e220000000a00 */
[----:B------:R-:W-:Y:S02]  /*2fed0*/  LOP3.LUT P0, RZ, R0, 0x10000000, RZ, 0xc0, !PT ;  /* 0x1000000000ff7812 */ /* 0x000fe4000780c0ff */
[----:B0-----:R-:W-:Y:S01]  /*2fee0*/  @!P3 IADD3 R160, P4, P5, R12, R14, R7 ;  /* 0x0000000e0ca0b210 */ /* 0x001fe20007d9e007 */
[----:B----4-:R-:W-:-:S03]  /*2fef0*/  FMUL R14, R96, UR41 ;  /* 0x00000029600e7c20 */ /* 0x010fc60008400000 */
[----:B------:R-:W-:Y:S01]  /*2ff00*/  @!P3 IADD3.X R161, R29, R15, R6, P4, P5 ;  /* 0x0000000f1da1b210 */ /* 0x000fe200027ea406 */
[----:B------:R-:W4:Y:S01]  /*2ff10*/  LDL.LU R96, [R1+0x378] ;  /* 0x0003780001607983 */ /* 0x000f220000300800 */
        /* <DEDUP_REMOVED lines=11> */
[----:B--2---:R-:W-:Y:S02]  /*2ffd0*/  FMUL R14, R94, UR41 ;  /* 0x000000295e0e7c20 */ /* 0x004fe40008400000 */
[----:B------:R-:W2:Y:S01]  /*2ffe0*/  LDL.LU R94, [R1+0x37c] ;  /* 0x00037c00015e7983 */ /* 0x000ea20000300800 */
[----:B------:R-:W-:Y:S02]  /*2fff0*/  LOP3.LUT P6, RZ, R0, 0x20, RZ, 0xc0, !PT ;  /* 0x0000002000ff7812 */ /* 0x000fe400078cc0ff */
[----:B------:R-:W-:Y:S02]  /*30000*/  @!P3 IADD3.X R199, R29, R15, R6, P4, P5 ;  /* 0x0000000f1dc7b210 */ /* 0x000fe400027ea406 */
[----:B------:R-:W-:-:S02]  /*30010*/  ISETP.LT.OR P4, PT, R27, 0x59, !P1 ;  /* 0x000000591b00780c */ /* 0x000fc40004f81670 */
[----:B------:R-:W-:-:S07]  /*30020*/  F2FP.SATFINITE.E4M3.F32.PACK_AB_MERGE_C R14, RZ, R14, RZ ;  /* 0x0000000eff0e723e */ /* 0x000fce00048070ff */
[----:B------:R0:W-:Y:S04]  /*30030*/  @!P6 STG.E.U8 desc[UR46][R46.64+0x51], R14 ;  /* 0x0000510e2e00e986 */ /* 0x0001e8000c10112e */
[----:B0-----:R-:W0:Y:S01]  /*30040*/  @!P4 LDC.64 R14, c[0x0][0x5c0] ;  /* 0x00017000ff0ecb82 */ /* 0x001e220000000a00 */
[----:B------:R-:W-:Y:S02]  /*30050*/  ISETP.LT.OR P6, PT, R27, 0x8a, !P2 ;  /* 0x0000008a1b00780c */ /* 0x000fe400057c1670 */
[----:B0-----:R-:W-:-:S05]  /*30060*/  @!P4 IADD3 R14, P5, R12, R14, RZ ;  /* 0x0000000e0c0ec210 */ /* 0x001fca0007fbe0ff */
[----:B------:R-:W-:Y:S02]  /*30070*/  @!P4 IMAD.X R15, R29, 0x1, R15, P5 ;  /* 0x000000011d0fc824 */ /* 0x000fe400028e060f */
[----:B---3--:R-:W-:Y:S02]  /*30080*/  FMUL R16, R95, UR41 ;  /* 0x000000295f107c20 */ /* 0x008fe40008400000 */
[----:B------:R-:W3:Y:S03]  /*30090*/  LDL.LU R95, [R1+0x380] ;  /* 0x00038000015f7983 */ /* 0x000ee60000300800 */
[----:B------:R-:W-:-:S05]  /*300a0*/  F2FP.SATFINITE.E4M3.F32.PACK_AB_MERGE_C R16, RZ, R16, RZ ;  /* 0x00000010ff10723e */ /* 0x000fca00048070ff */
[----:B------:R0:W-:Y:S02]  /*300b0*/  @!P4 STG.E.U8 desc[UR46][R14.64+0x58], R16 ;  /* 0x000058100e00c986 */ /* 0x0001e4000c10112e */
[----:B0-----:R-:W0:Y:S02]  /*300c0*/  @!P6 LDC.64 R14, c[0x0][0x5c0] ;  /* 0x00017000ff0eeb82 */ /* 0x001e240000000a00 */
[----:B0-----:R-:W-:-:S04]  /*300d0*/  @!P6 IADD3 R180, P4, P5, R12, R14, R7 ;  /* 0x0000000e0cb4e210 */ /* 0x001fc80007d9e007 */
[----:B------:R-:W-:Y:S02]  /*300e0*/  @!P6 IADD3.X R181, R29, R15, R6, P4, P5 ;  /* 0x0000000f1db5e210 */ /* 0x000fe400027ea406 */
[----:B------:R-:W-:-:S13]  /*300f0*/  ISETP.LT.OR P4, PT, R27, 0x5a, !P1 ;  /* 0x0000005a1b00780c */ /* 0x000fda0004f81670 */
[----:B------:R-:W0:Y:S01]  /*30100*/  @!P4 LDC.64 R14, c[0x0][0x5c0] ;  /* 0x00017000ff0ecb82 */ /* 0x000e220000000a00 */
[----:B------:R-:W-:Y:S01]  /*30110*/  ISETP.LT.OR P1, PT, R27, 0x91, !P2 ;  /* 0x000000911b00780c */ /* 0x000fe20005721670 */
[----:B----4-:R-:W-:Y:S02]  /*30120*/  FMUL R16, R96, UR41 ;  /* 0x0000002960107c20 */ /* 0x010fe40008400000 */
[----:B------:R-:W4:Y:S01]  /*30130*/  LDL.LU R96, [R1+0x384] ;  /* 0x0003840001607983 */ /* 0x000f220000300800 */
[----:B0-----:R-:W-:Y:S02]  /*30140*/  @!P4 IADD3 R14, P5, R12, R14, RZ ;  /* 0x0000000e0c0ec210 */ /* 0x001fe40007fbe0ff */
[----:B------:R-:W-:-:S03]  /*30150*/  F2FP.SATFINITE.E4M3.F32.PACK_AB_MERGE_C R16, RZ, R16, RZ ;  /* 0x00000010ff10723e */ /* 0x000fc600048070ff */
[----:B------:R-:W-:-:S05]  /*30160*/  @!P4 IMAD.X R15, R29, 0x1, R15, P5 ;  /* 0x000000011d0fc824 */ /* 0x000fca00028e060f */
[----:B------:R0:W-:Y:S02]  /*30170*/  @!P4 STG.E.U8 desc[UR46][R14.64+0x59], R16 ;  /* 0x000059100e00c986 */ /* 0x0001e4000c10112e */
[----:B0-----:R-:W0:Y:S02]  /*30180*/  @!P1 LDC.64 R14, c[0x0][0x5c0] ;  /* 0x00017000ff0e9b82 */ /* 0x001e240000000a00 */
[----:B0-----:R-:W-:Y:S01]  /*30190*/  @!P1 IADD3 R194, P4, P5, R12, R14, R7 ;  /* 0x0000000e0cc29210 */ /* 0x001fe20007d9e007 */
[----:B--2---:R-:W-:Y:S02]  /*301a0*/  FMUL R14, R94, UR41 ;  /* 0x000000295e0e7c20 */ /* 0x004fe40008400000 */
[----:B------:R-:W2:Y:S01]  /*301b0*/  LDL.LU R94, [R1+0x388] ;  /* 0x00038800015e7983 */ /* 0x000ea20000300800 */
[----:B------:R-:W-:-:S04]  /*301c0*/  LOP3.LUT R10, R10, 0xffdfffff, RZ, 0xc0, !PT ;  /* 0xffdfffff0a0a7812 */ /* 0x000fc800078ec0ff */
[----:B------:R-:W-:Y:S02]  /*301d0*/  @P0 LOP3.LUT R10, R10, 0x200000, RZ, 0xfc, !PT ;  /* 0x002000000a0a0812 */ /* 0x000fe400078efcff */
[----:B------:R-:W-:Y:S02]  /*301e0*/  LOP3.LUT P0, RZ, R0, 0x40000000, RZ, 0xc0, !PT ;  /* 0x4000000000ff7812 */ /* 0x000fe4000780c0ff */
[----:B------:R-:W-:-:S11]  /*301f0*/  F2FP.SATFINITE.E4M3.F32.PACK_AB_MERGE_C R14, RZ, R14, RZ ;  /* 0x0000000eff0e723e */ /* 0x000fd600048070ff */
[----:B------:R0:W-:Y:S01]  /*30200*/  @!P0 STG.E.U8 desc[UR46][R80.64+0x58], R14 ;  /* 0x0000580e50008986 */ /* 0x0001e2000c10112e */
[----:B------:R-:W-:Y:S02]  /*30210*/  ISETP.LT.OR P0, PT, R27, 0x92, !P2 ;  /* 0x000000921b00780c */ /* 0x000fe40005701670 */
[----:B------:R-:W-:Y:S02]  /*30220*/  @!P1 IADD3.X R195, R29, R15, R6, P4, P5 ;  /* 0x0000000f1dc39210 */ /* 0x000fe400027ea406 */
[----:B------:R-:W-:-:S04]  /*30230*/  LOP3.LUT R10, R10, 0xff7fffff, RZ, 0xc0, !PT ;  /* 0xff7fffff0a0a7812 */ /* 0x000fc800078ec0ff */
[----:B------:R-:W-:-:S05]  /*30240*/  @P3 LOP3.LUT R10, R10, 0x800000, RZ, 0xfc, !PT ;  /* 0x008000000a0a3812 */ /* 0x000fca00078efcff */
[----:B0-----:R-:W0:Y:S01]  /*30250*/  @!P0 LDC.64 R14, c[0x0][0x5c0] ;  /* 0x00017000ff0e8b82 */ /* 0x001e220000000a00 */
[----:B------:R-:W-:-:S04]  /*30260*/  LOP3.LUT R10, R10, 0xffbfffff, RZ, 0xc0, !PT ;  /* 0xffbfffff0a0a7812 */ /* 0x000fc800078ec0ff */
[----:B------:R-:W-:-:S04]  /*30270*/  @P6 LOP3.LUT R10, R10, 0x400000, RZ, 0xfc, !PT ;  /* 0x004000000a0a6812 */ /* 0x000fc800078efcff */
[----:B------:R-:W-:-:S04]  /*30280*/  LOP3.LUT R10, R10, 0xffefffff, RZ, 0xc0, !PT ;  /* 0xffefffff0a0a7812 */ /* 0x000fc800078ec0ff */
[----:B------:R-:W-:-:S04]  /*30290*/  @P1 LOP3.LUT R10, R10, 0x100000, RZ, 0xfc, !PT ;  /* 0x001000000a0a1812 */ /* 0x000fc800078efcff */
[----:B------:R-:W-:Y:S02]  /*302a0*/  LOP3.LUT R10, R10, 0xfffeffff, RZ, 0xc0, !PT ;  /* 0xfffeffff0a0a7812 */ /* 0x000fe400078ec0ff */
[----:B0-----:R-:W-:Y:S02]  /*302b0*/  @!P0 IADD3 R188, P4, P5, R12, R14, R7 ;  /* 0x0000000e0cbc8210 */ /* 0x001fe40007d9e007 */
[----:B------:R-:W-:Y:S02]  /*302c0*/  @P0 LOP3.LUT R10, R10, 0x10000, RZ, 0xfc, !PT ;  /* 0x000100000a0a0812 */ /* 0x000fe400078efcff */
[----:B------:R-:W-:Y:S02]  /*302d0*/  @!P0 IADD3.X R189, R29, R15, R6, P4, P5 ;  /* 0x0000000f1dbd8210 */ /* 0x000fe400027ea406 */
[----:B------:R-:W-:-:S13]  /*302e0*/  ISETP.LT.OR P0, PT, R27, 0x99, !P2 ;  /* 0x000000991b00780c */ /* 0x000fda0005701670 */
[----:B------:R-:W0:Y:S02]  /*302f0*/  @!P0 LDC.64 R14, c[0x0][0x5c0] ;  /* 0x00017000ff0e8b82 */ /* 0x000e240000000a00 */
[----:B0-----:R-:W-:Y:S01]  /*30300*/  @!P0 IADD3 R208, P4, P5, R12, R14, R7 ;  /* 0x0000000e0cd08210 */ /* 0x001fe20007d9e007 */
[----:B---3--:R-:W-:Y:S02]  /*30310*/  FMUL R14, R95, UR41 ;  /* 0x000000295f0e7c20 */ /* 0x008fe40008400000 */
[----:B------:R-:W3:Y:S01]  /*30320*/  LDL.LU R95, [R1+0x38c] ;  /* 0x00038c00015f7983 */ /* 0x000ee20000300800 */
[----:B------:R-:W-:Y:S02]  /*30330*/  LOP3.LUT P3, RZ, R0, 0x20000000, RZ, 0xc0, !PT ;  /* 0x2000000000ff7812 */ /* 0x000fe4000786c0ff */
[----:B------:R-:W-:-:S11]  /*30340*/  F2FP.SATFINITE.E4M3.F32.PACK_AB_MERGE_C R14, RZ, R14, RZ ;  /* 0x0000000eff0e723e */ /* 0x000fd600048070ff */
[----:B------:R0:W-:Y:S01]  /*30350*/  @!P3 STG.E.U8 desc[UR46][R78.64+0x59], R14 ;  /* 0x0000590e4e00b986 */ /* 0x0001e2000c10112e */
[----:B------:R-:W-:Y:S02]  /*30360*/  ISETP.LT.OR P3, PT, R27, 0x9a, !P2 ;  /* 0x0000009a1b00780c */ /* 0x000fe40005761670 */
[----:B------:R-:W-:-:S11]  /*30370*/  @!P0 IADD3.X R209, R29, R15, R6, P4, P5 ;  /* 0x0000000f1dd18210 */ /* 0x000fd600027ea406 */
[----:B0-----:R-:W0:Y:S01]  /*30380*/  @!P3 LDC.64 R14, c[0x0][0x5c0] ;  /* 0x00017000ff0ebb82 */ /* 0x001e220000000a00 */
[----:B------:R-:W-:-:S04]  /*30390*/  LOP3.LUT R10, R10, 0xffff7fff, RZ, 0xc0, !PT ;  /* 0xffff7fff0a0a7812 */ /* 0x000fc800078ec0ff */
[----:B------:R-:W-:-:S04]  /*303a0*/  @P0 LOP3.LUT R10, R10, 0x8000, RZ, 0xfc, !PT ;  /* 0x000080000a0a0812 */ /* 0x000fc800078efcff */
[----:B------:R-:W-:Y:S02]  /*303b0*/  LOP3.LUT R10, R10, 0xffffbfff, RZ, 0xc0, !PT ;  /* 0xffffbfff0a0a7812 */ /* 0x000fe400078ec0ff */
[C---:B------:R-:W-:Y:S02]  /*303c0*/  LOP3.LUT P0, RZ, R13.reuse, 0x20000000, RZ, 0xc0, !PT ;  /* 0x200000000dff7812 */ /* 0x040fe4000780c0ff */
[----:B------:R-:W-:Y:S02]  /*303d0*/  LOP3.LUT R13, R13, 0xfeffffff, RZ, 0xc0, !PT ;  /* 0xfeffffff0d0d7812 */ /* 0x000fe400078ec0ff */
[----:B------:R-:W-:Y:S02]  /*303e0*/  @P3 LOP3.LUT R10, R10, 0x4000, RZ, 0xfc, !PT ;  /* 0x000040000a0a3812 */ /* 0x000fe400078efcff */
[----:B0-----:R-:W-:-:S04]  /*303f0*/  @!P3 IADD3 R202, P4, P5, R12, R14, R7 ;  /* 0x0000000e0ccab210 */ /* 0x001fc80007d9e007 */
[----:B------:R-:W-:Y:S02]  /*30400*/  @!P3 IADD3.X R203, R29, R15, R6, P4, P5 ;  /* 0x0000000f1dcbb210 */ /* 0x000fe400027ea406 */
[----:B------:R-:W-:Y:S02]  /*30410*/  ISETP.GE.AND P3, PT, R26, 0x101, PT ;  /* 0x000001011a00780c */ /* 0x000fe40003f66270 */
[----:B------:R-:W-:Y:S02]  /*30420*/  LOP3.LUT P6, RZ, R0, 0x8000, RZ, 0xc0, !PT ;  /* 0x0000800000ff7812 */ /* 0x000fe400078cc0ff */
[----:B------:R-:W-:Y:S02]  /*30430*/  @P2 LOP3.LUT R13, R13, 0x1000000, RZ, 0xfc, !PT ;  /* 0x010000000d0d2812 */ /* 0x000fe400078efcff */
[----:B------:R-:W-:Y:S01]  /*30440*/  ISETP.LT.OR P2, PT, R27, 0x81, !P3 ;  /* 0x000000811b00780c */ /* 0x000fe20005f41670 */
[----:B----4-:R-:W-:Y:S02]  /*30450*/  FMUL R14, R96, UR41 ;  /* 0x00000029600e7c20 */ /* 0x010fe40008400000 */
[----:B------:R-:W4:Y:S03]  /*30460*/  LDL.LU R96, [R1+0x390] ;  /* 0x0003900001607983 */ /* 0x000f260000300800 */
[----:B------:R-:W-:-:S05]  /*30470*/  F2FP.SATFINITE.E4M3.F32.PACK_AB_MERGE_C R14, RZ, R14, RZ ;  /* 0x0000000eff0e723e */ /* 0x000fca00048070ff */
[----:B------:R0:W-:Y:S02]  /*30480*/  @!P6 STG.E.U8 desc[UR46][R50.64+0x40], R14 ;  /* 0x0000400e3200e986 */ /* 0x0001e4000c10112e */
[----:B0-----:R-:W0:Y:S02]  /*30490*/  @!P2 LDC.64 R14, c[0x0][0x5c0] ;  /* 0x00017000ff0eab82 */ /* 0x001e240000000a00 */
[----:B0-----:R-:W-:Y:S01]  /*304a0*/  @!P2 IADD3 R214, P4, P5, R12, R14, R9 ;  /* 0x0000000e0cd6a210 */ /* 0x001fe20007d9e009 */
[----:B--2---:R-:W-:Y:S02]  /*304b0*/  FMUL R14, R94, UR41 ;  /* 0x000000295e0e7c20 */ /* 0x004fe40008400000 */
[----:B------:R-:W2:Y:S01]  /*304c0*/  LDL.LU R94, [R1+0x394] ;  /* 0x00039400015e7983 */ /* 0x000ea20000300800 */
[----:B------:R-:W-:Y:S02]  /*304d0*/  @!P2 IADD3.X R215, R29, R15, R8, P4, P5 ;  /* 0x0000000f1dd7a210 */ /* 0x000fe400027ea408 */
[----:B------:R-:W-:-:S02]  /*304e0*/  ISETP.LT.OR P4, PT, R27, 0x41, !P0 ;  /* 0x000000411b00780c */ /* 0x000fc40004781670 */
[----:B------:R-:W-:-:S04]  /*304f0*/  LOP3.LUT R10, R10, 0xffffdfff, RZ, 0xc0, !PT ;  /* 0xffffdfff0a0a7812 */ /* 0x000fc800078ec0ff */
[----:B------:R-:W-:Y:S02]  /*30500*/  @P2 LOP3.LUT R10, R10, 0x2000, RZ, 0xfc, !PT ;  /* 0x000020000a0a2812 */ /* 0x000fe400078efcff */
[----:B------:R-:W-:-:S05]  /*30510*/  LOP3.LUT P2, RZ, R2, 0x1, RZ, 0xc0, !PT ;  /* 0x0000000102ff7812 */ /* 0x000fca000784c0ff */
[----:B------:R-:W0:Y:S01]  /*30520*/  @!P4 LDC.64 R16, c[0x0][0x5c0] ;  /* 0x00017000ff10cb82 */ /* 0x000e220000000a00 */
[----:B------:R-:W-:Y:S02]  /*30530*/  LOP3.LUT R13, R13, 0xefffffff, RZ, 0xc0, !PT ;  /* 0xefffffff0d0d7812 */ /* 0x000fe400078ec0ff */
[----:B------:R-:W-:-:S05]  /*30540*/  LOP3.LUT P1, RZ, R0, 0x10000, RZ, 0xc0, !PT ;  /* 0x0001000000ff7812 */ /* 0x000fca000782c0ff */
        /* <DEDUP_REMOVED lines=26> */
[----:B----4-:R-:W-:-:S03]  /*306f0*/  FMUL R14, R96, UR41 ;  /* 0x00000029600e7c20 */ /* 0x010fc60008400000 */
[----:B------:R-:W-:Y:S02]  /*30700*/  @!P2 IADD3.X R213, R29, R15, R8, P5, P6 ;  /* 0x0000000f1dd5a210 */ /* 0x000fe40002fec408 */
[----:B------:R-:W-:Y:S02]  /*30710*/  ISETP.LT.OR P6, PT, R27, 0x8a, !P3 ;  /* 0x0000008a1b00780c */ /* 0x000fe40005fc1670 */
[----:B------:R-:W-:-:S05]  /*30720*/  F2FP.SATFINITE.E4M3.F32.PACK_AB_MERGE_C R14, RZ, R14, RZ ;  /* 0x0000000eff0e723e */ /* 0x000fca00048070ff */
[----:B------:R0:W-:Y:S06]  /*30730*/  @!P4 STG.E.U8 desc[UR46][R16.64+0x41], R14 ;  /* 0x0000410e1000c986 */ /* 0x0001ec000c10112e */
        /* <DEDUP_REMOVED lines=10> */
[----:B------:R-:W-:-:S11]  /*307e0*/  @!P6 IADD3.X R207, R29, R15, R8, P4, P5 ;  /* 0x0000000f1dcfe210 */ /* 0x000fd600027ea408 */
[----:B0-----:R-:W0:Y:S02]  /*307f0*/  @!P2 LDC.64 R14, c[0x0][0x5c0] ;  /* 0x00017000ff0eab82 */ /* 0x001e240000000a00 */
[----:B0-----:R-:W-:-:S04]  /*30800*/  @!P2 IADD3 R216, P4, P5, R12, R14, R9 ;  /* 0x0000000e0cd8a210 */ /* 0x001fc80007d9e009 */
[----:B------:R-:W-:Y:S02]  /*30810*/  @!P2 IADD3.X R217, R29, R15, R8, P4, P5 ;  /* 0x0000000f1dd9a210 */ /* 0x000fe400027ea408 */
[----:B------:R-:W-:Y:S02]  /*30820*/  ISETP.LT.OR P4, PT, R27, 0x49, !P0 ;  /* 0x000000491b00780c */ /* 0x000fe40004781670 */
[----:B------:R-:W-:-:S11]  /*30830*/  LOP3.LUT R13, R13, 0xf7ffffff, RZ, 0xc0, !PT ;  /* 0xf7ffffff0d0d7812 */ /* 0x000fd600078ec0ff */
[----:B------:R-:W0:Y:S01]  /*30840*/  @!P4 LDC.64 R16, c[0x0][0x5c0] ;  /* 0x00017000ff10cb82 */ /* 0x000e220000000a00 */
[----:B---3--:R-:W-:Y:S02]  /*30850*/  FMUL R15, R95, UR41 ;  /* 0x000000295f0f7c20 */ /* 0x008fe40008400000 */
[----:B------:R-:W3:Y:S04]  /*30860*/  LDL.LU R95, [R1+0x3a0] ;  /* 0x0003a000015f7983 */ /* 0x000ee80000300800 */
[----:B------:R-:W4:Y:S01]  /*30870*/  LDL.LU R96, [R1+0x3a4] ;  /* 0x0003a40001607983 */ /* 0x000f220000300800 */
[----:B------:R-:W-:Y:S02]  /*30880*/  LOP3.LUT P1, RZ, R0, 0x10, RZ, 0xc0, !PT ;  /* 0x0000001000ff7812 */ /* 0x000fe4000782c0ff */
[----:B------:R-:W-:-:S02]  /*30890*/  @P0 LOP3.LUT R13, R13, 0x8000000, RZ, 0xfc, !PT ;  /* 0x080000000d0d0812 */ /* 0x000fc400078efcff */
        /* <DEDUP_REMOVED lines=8> */
[----:B------:R-:W-:Y:S02]  /*30920*/  @!P4 IADD3.X R18, R4, R29, R6, P5, P6 ;  /* 0x0000001d0412c210 */ /* 0x000fe40002fec406 */
[----:B0-----:R-:W-:Y:S02]  /*30930*/  @!P0 IADD3 R204, P5, P6, R12, R14, R9 ;  /* 0x0000000e0ccc8210 */ /* 0x001fe40007ebe009 */
[----:B------:R-:W-:-:S04]  /*30940*/  LOP3.LUT R10, R10, 0xffffffdf, RZ, 0xc0, !PT ;  /* 0xffffffdf0a0a7812 */ /* 0x000fc800078ec0ff */
[----:B------:R-:W-:Y:S01]  /*30950*/  @P2 LOP3.LUT R10, R10, 0x20, RZ, 0xfc, !PT ;  /* 0x000000200a0a2812 */ /* 0x000fe200078efcff */
[----:B------:R-:W-:-:S03]  /*30960*/  @!P4 IMAD.X R17, R18, 0x1, R17, P1 ;  /* 0x000000011211c824 */ /* 0x000fc600008e0611 */
[----:B------:R-:W-:Y:S02]  /*30970*/  LOP3.LUT R10, R10, 0xffffffef, RZ, 0xc0, !PT ;  /* 0xffffffef0a0a7812 */ /* 0x000fe400078ec0ff */
[----:B------:R-:W-:Y:S01]  /*30980*/  @!P0 IADD3.X R205, R29, R15, R8, P5, P6 ;  /* 0x0000000f1dcd8210 */ /* 0x000fe20002fec408 */
[----:B--2---:R-:W-:Y:S02]  /*30990*/  FMUL R14, R94, UR41 ;  /* 0x000000295e0e7c20 */ /* 0x004fe40008400000 */
[----:B------:R-:W2:Y:S01]  /*309a0*/  LDL.LU R94, [R1+0x3a8] ;  /* 0x0003a800015e7983 */ /* 0x000ea20000300800 */
[----:B------:R-:W-:Y:S02]  /*309b0*/  @P0 LOP3.LUT R10, R10, 0x10, RZ, 0xfc, !PT ;  /* 0x000000100a0a0812 */ /* 0x000fe400078efcff */
        /* <DEDUP_REMOVED lines=13> */
[----:B------:R-:W-:-:S04]  /*30a90*/  ISETP.GE.AND P6, PT, R26, 0x101, PT ;  /* 0x000001011a00780c */ /* 0x000fc80003fc6270 */
[----:B------:R-:W-:Y:S01]  /*30aa0*/  ISETP.LT.OR P6, PT, R27, 0x9a, !P6 ;  /* 0x0000009a1b00780c */ /* 0x000fe200077c1670 */
[----:B---3--:R-:W-:Y:S02]  /*30ab0*/  FMUL R14, R95, UR41 ;  /* 0x000000295f0e7c20 */ /* 0x008fe40008400000 */
[----:B------:R-:W3:Y:S03]  /*30ac0*/  LDL.LU R95, [R1+0x3ac] ;  /* 0x0003ac00015f7983 */ /* 0x000ee60000300800 */
[----:B------:R-:W-:-:S05]  /*30ad0*/  F2FP.SATFINITE.E4M3.F32.PACK_AB_MERGE_C R14, RZ, R14, RZ ;  /* 0x0000000eff0e723e */ /* 0x000fca00048070ff */
[----:B------:R0:W-:Y:S02]  /*30ae0*/  @!P4 STG.E.U8 desc[UR46][R16.64+0x49], R14 ;  /* 0x0000490e1000c986 */ /* 0x0001e4000c10112e */
[----:B0-----:R-:W0:Y:S01]  /*30af0*/  @!P6 LDC.64 R14, c[0x0][0x5c0] ;  /* 0x00017000ff0eeb82 */ /* 0x001e220000000a00 */
[----:B------:R-:W-:Y:S02]  /*30b00*/  LOP3.LUT P2, RZ, R2, 0x2, RZ, 0xc0, !PT ;  /* 0x0000000202ff7812 */ /* 0x000fe4000784c0ff */
        /* <DEDUP_REMOVED lines=10> */
[----:B0-----:R-:W-:-:S04]  /*30bb0*/  @!P2 IADD3 R170, P4, P5, R12, R14, R3 ;  /* 0x0000000e0caaa210 */ /* 0x001fc80007d9e003 */
[----:B------:R-:W-:Y:S01]  /*30bc0*/  @!P2 IADD3.X R171, R29, R15, R4, P4, P5 ;  /* 0x0000000f1daba210 */ /* 0x000fe200027ea404 */
[----:B--2---:R-:W-:Y:S02]  /*30bd0*/  FMUL R15, R94, UR41 ;  /* 0x000000295e0f7c20 */ /* 0x004fe40008400000 */
[----:B------:R-:W2:Y:S01]  /*30be0*/  LDL.LU R94, [R1+0x3b0] ;  /* 0x0003b000015e7983 */ /* 0x000ea20000300800 */
[----:B------:R-:W-:Y:S02]  /*30bf0*/  ISETP.LT.OR P4, PT, R27, 0x51, !P0 ;  /* 0x000000511b00780c */ /* 0x000fe40004781670 */
[----:B------:R-:W-:Y:S01]  /*30c00*/  LOP3.LUT R10, R10, 0xfffffffe, RZ, 0xc0, !PT ;  /* 0xfffffffe0a0a7812 */ /* 0x000fe200078ec0ff */
[----:B------:R-:W4:Y:S03]  /*30c10*/  LDL.LU R96, [R1+0x3b4] ;  /* 0x0003b40001607983 */ /* 0x000f260000300800 */
[----:B------:R-:W-:-:S02]  /*30c20*/  @P2 LOP3.LUT R10, R10, 0x1, RZ, 0xfc, !PT ;  /* 0x000000010a0a2812 */ /* 0x000fc400078efcff */
[----:B------:R-:W-:-:S05]  /*30c30*/  LOP3.LUT P2, RZ, R2, 0x4, RZ, 0xc0, !PT ;  /* 0x0000000402ff7812 */ /* 0x000fca000784c0ff */
[----:B------:R-:W0:Y:S01]  /*30c40*/  @!P4 LDC.64 R16, c[0x0][0x5c0] ;  /* 0x00017000ff10cb82 */ /* 0x000e220000000a00 */
[----:B------:R-:W-:Y:S02]  /*30c50*/  LOP3.LUT R13, R13, 0xfdffffff, RZ, 0xc0, !PT ;  /* 0xfdffffff0d0d7812 */ /* 0x000fe400078ec0ff */
[----:B------:R-:W-:Y:S02]  /*30c60*/  LOP3.LUT P1, RZ, R0, 0x40, RZ, 0xc0, !PT ;  /* 0x0000004000ff7812 */ /* 0x000fe4000782c0ff */
[----:B------:R-:W-:-:S03]  /*30c70*/  LOP3.LUT R5, R5, 0x7fffffff, RZ, 0xc0, !PT ;  /* 0x7fffffff05057812 */ /* 0x000fc600078ec0ff */
[----:B------:R-:W-:Y:S02]  /*30c80*/  @P2 LOP3.LUT R13, R13, 0x2000000, RZ, 0xfc, !PT ;  /* 0x020000000d0d2812 */ /* 0x000fe400078efcff */
[----:B------:R-:W-:Y:S02]  /*30c90*/  ISETP.LT.OR P2, PT, R27, 0xa2, !P3 ;  /* 0x000000a21b00780c */ /* 0x000fe40005f41670 */
[----:B------:R-:W-:Y:S02]  /*30ca0*/  @P6 LOP3.LUT R5, R5, 0x80000000, RZ, 0xfc, !PT ;  /* 0x8000000005056812 */ /* 0x000fe400078efcff */
[----:B------:R-:W-:Y:S02]  /*30cb0*/  F2FP.SATFINITE.E4M3.F32.PACK_AB_MERGE_C R15, RZ, R15, RZ ;  /* 0x0000000fff0f723e */ /* 0x000fe400048070ff */
[----:B------:R-:W-:-:S03]  /*30cc0*/  @!P4 IADD3 R14, P5, P6, R3, R12, R7 ;  /* 0x0000000c030ec210 */ /* 0x000fc60007ebe007 */
[----:B------:R1:W-:Y:S01]  /*30cd0*/  @!P1 STG.E.U8 desc[UR46][R52.64+0x51], R15 ;  /* 0x0000510f34009986 */ /* 0x0003e2000c10112e */
[----:B0-----:R-:W-:-:S03]  /*30ce0*/  @!P4 IADD3 R16, P1, R14, R16, RZ ;  /* 0x000000100e10c210 */ /* 0x001fc60007f3e0ff */
        /* <DEDUP_REMOVED lines=39> */
[----:B---3--:R-:W-:Y:S02]  /*30f60*/  FMUL R15, R95, UR41 ;  /* 0x000000295f0f7c20 */ /* 0x008fe40008400000 */
[----:B------:R-:W3:Y:S01]  /*30f70*/  LDL.LU R95, [R1+0x3c0] ;  /* 0x0003c000015f7983 */ /* 0x000ee20000300800 */
[----:B------:R-:W-:Y:S02]  /*30f80*/  ISETP.LT.OR P4, PT, R27, 0x59, !P0 ;  /* 0x000000591b00780c */ /* 0x000fe40004781670 */
[----:B------:R-:W-:Y:S01]  /*30f90*/  LOP3.LUT R5, R5, 0xf7ffffff, RZ, 0xc0, !PT ;  /* 0xf7ffffff05057812 */ /* 0x000fe200078ec0ff */
[----:B------:R-:W4:Y:S03]  /*30fa0*/  LDL.LU R96, [R1+0x3c4] ;  /* 0x0003c40001607983 */ /* 0x000f260000300800 */
[----:B------:R-:W-:-:S07]  /*30fb0*/  @P6 LOP3.LUT R5, R5, 0x8000000, RZ, 0xfc, !PT ;  /* 0x0800000005056812 */ /* 0x000fce00078efcff */
[----:B------:R-:W0:Y:S01]  /*30fc0*/  @!P4 LDC.64 R16, c[0x0][0x5c0] ;  /* 0x00017000ff10cb82 */ /* 0x000e220000000a00 */
[----:B------:R-:W-:Y:S02]  /*30fd0*/  LOP3.LUT R5, R5, 0xefffffff, RZ, 0xc0, !PT ;  /* 0xefffffff05057812 */ /* 0x000fe400078ec0ff */
[----:B------:R-:W-:Y:S02]  /*30fe0*/  LOP3.LUT P1, RZ, R0, 0x20000, RZ, 0xc0, !PT ;  /* 0x0002000000ff7812 */ /* 0x000fe4000782c0ff */
[----:B------:R-:W-:Y:S02]  /*30ff0*/  @P2 LOP3.LUT R5, R5, 0x10000000, RZ, 0xfc, !PT ;  /* 0x1000000005052812 */ /* 0x000fe400078efcff */
[----:B------:R-:W-:Y:S02]  /*31000*/  ISETP.LT.OR P2, PT, R27, 0xb2, !P3 ;  /* 0x000000b21b00780c */ /* 0x000fe40005f41670 */
[----:B------:R-:W-:Y:S02]  /*31010*/  F2FP.SATFINITE.E4M3.F32.PACK_AB_MERGE_C R15, RZ, R15, RZ ;  /* 0x0000000fff0f723e */ /* 0x000fe400048070ff */
[----:B------:R-:W-:-:S05]  /*31020*/  @!P4 IADD3 R14, P5, P6, R3, R12, R7 ;  /* 0x0000000c030ec210 */ /* 0x000fca0007ebe007 */
[----:B------:R1:W-:Y:S01]  /*31030*/  @!P1 STG.E.U8 desc[UR46][R58.64+0x59], R15 ;  /* 0x0000590f3a009986 */ /* 0x0003e2000c10112e */
[----:B0-----:R-:W-:-:S03]  /*31040*/  @!P4 IADD3 R16, P1, R14, R16, RZ ;  /* 0x000000100e10c210 */ /* 0x001fc60007f3e0ff */
        /* <DEDUP_REMOVED lines=9> */
[----:B------:R-:W-:Y:S02]  /*310e0*/  LOP3.LUT R5, R5, 0xfbffffff, RZ, 0xc0, !PT ;  /* 0xfbffffff05057812 */ /* 0x000fe400078ec0ff */
[----:B------:R-:W-:Y:S02]  /*310f0*/  @!P2 IADD3.X R123, R29, R15, R4, P5, P6 ;  /* 0x0000000f1d7ba210 */ /* 0x000fe40002fec404 */
[----:B------:R-:W-:Y:S02]  /*31100*/  @P2 LOP3.LUT R5, R5, 0x4000000, RZ, 0xfc, !PT ;  /* 0x0400000005052812 */ /* 0x000fe400078efcff */
[C---:B------:R-:W-:Y:S02]  /*31110*/  LOP3.LUT P2, RZ, R13.reuse, 0x1000000, RZ, 0xc0, !PT ;  /* 0x010000000dff7812 */ /* 0x040fe4000784c0ff */
[----:B------:R-:W-:-:S02]  /*31120*/  LOP3.LUT P1, RZ, R13, 0x800000, RZ, 0xc0, !PT ;  /* 0x008000000dff7812 */ /* 0x000fc4000782c0ff */
[----:B------:R-:W-:Y:S01]  /*31130*/  LOP3.LUT R13, R13, 0xfffdffff, RZ, 0xc0, !PT ;  /* 0xfffdffff0d0d7812 */ /* 0x000fe200078ec0ff */
[----:B0-----:R-:W0:Y:S03]  /*31140*/  @!P4 LDC.64 R14, c[0x0][0x5c0] ;  /* 0x00017000ff0ecb82 */ /* 0x001e260000000a00 */
[----:B------:R-:W-:Y:S02]  /*31150*/  @P0 LOP3.LUT R13, R13, 0x20000, RZ, 0xfc, !PT ;  /* 0x000200000d0d0812 */ /* 0x000fe400078efcff */
[----:B------:R-:W-:Y:S02]  /*31160*/  LOP3.LUT P0, RZ, R0, 0x4, RZ, 0xc0, !PT ;  /* 0x0000000400ff7812 */ /* 0x000fe4000780c0ff */
[----:B------:R-:W-:Y:S02]  /*31170*/  LOP3.LUT R13, R13, 0xffbfffff, RZ, 0xc0, !PT ;  /* 0xffbfffff0d0d7812 */ /* 0x000fe400078ec0ff */
[----:B------:R-:W-:-:S09]  /*31180*/  @!P4 IADD3 R16, P5, P6, R3, R12, R7 ;  /* 0x0000000c0310c210 */ /* 0x000fd20007ebe007 */
[----:B------:R-:W-:Y:S02]  /*31190*/  @P0 LOP3.LUT R13, R13, 0x400000, RZ, 0xfc, !PT ;  /* 0x004000000d0d0812 */ /* 0x000fe400078efcff */
[----:B------:R-:W-:Y:S02]  /*311a0*/  ISETP.LT.OR P0, PT, R27, 0xb9, !P3 ;  /* 0x000000b91b00780c */ /* 0x000fe40005f01670 */
[----:B------:R-:W-:Y:S02]  /*311b0*/  @!P4 IADD3.X R17, R4, R29, R6, P5, P6 ;  /* 0x0000001d0411c210 */ /* 0x000fe40002fec406 */
[----:B0-----:R-:W-:-:S05]  /*311c0*/  @!P4 IADD3 R16, P5, R16, R14, RZ ;  /* 0x0000000e1010c210 */ /* 0x001fca0007fbe0ff */
[----:B------:R-:W-:-:S04]  /*311d0*/  @!P4 IMAD.X R17, R17, 0x1, R15, P5 ;  /* 0x000000011111c824 */ /* 0x000fc800028e060f */
[----:B------:R-:W0:Y:S01]  /*311e0*/  @!P0 LDC.64 R14, c[0x0][0x5c0] ;  /* 0x00017000ff0e8b82 */ /* 0x000e220000000a00 */
[----:B------:R-:W-:-:S04]  /*311f0*/  LOP3.LUT R5, R5, 0xff7fffff, RZ, 0xc0, !PT ;  /* 0xff7fffff05057812 */ /* 0x000fc800078ec0ff */
[----:B------:R-:W-:Y:S02]  /*31200*/  @P0 LOP3.LUT R5, R5, 0x800000, RZ, 0xfc, !PT ;  /* 0x0080000005050812 */ /* 0x000fe400078efcff */
        /* <DEDUP_REMOVED lines=8> */
[----:B------:R-:W-:Y:S02]  /*31290*/  LOP3.LUT R13, R13, 0xffefffff, RZ, 0xc0, !PT ;  /* 0xffefffff0d0d7812 */ /* 0x000fe400078ec0ff */
[----:B------:R-:W-:Y:S02]  /*312a0*/  LOP3.LUT P6, RZ, R0, 0x100, RZ, 0xc0, !PT ;  /* 0x0000010000ff7812 */ /* 0x000fe400078cc0ff */
[----:B------:R-:W-:Y:S02]  /*312b0*/  @P3 LOP3.LUT R13, R13, 0x100000, RZ, 0xfc, !PT ;  /* 0x001000000d0d3812 */ /* 0x000fe400078efcff */
[----:B------:R-:W-:Y:S02]  /*312c0*/  ISETP.LT.OR P3, PT, R27, 0xa1, !P2 ;  /* 0x000000a11b00780c */ /* 0x000fe40005761670 */
[----:B0-----:R-:W-:Y:S01]  /*312d0*/  @!P0 IADD3 R114, P4, P5, R12, R14, R3 ;  /* 0x0000000e0c728210 */ /* 0x001fe20007d9e003 */
[----:B----4-:R-:W-:-:S05]  /*312e0*/  FMUL R14, R96, UR41 ;  /* 0x00000029600e7c20 */ /* 0x010fca0008400000 */
[----:B------:R-:W-:Y:S02]  /*312f0*/  F2FP.SATFINITE.E4M3.F32.PACK_AB_MERGE_C R14, RZ, R14, RZ ;  /* 0x0000000eff0e723e */ /* 0x000fe400048070ff */
[----:B------:R-:W-:-:S03]  /*31300*/  @!P0 IADD3.X R115, R29, R15, R4, P4, P5 ;  /* 0x0000000f1d738210 */ /* 0x000fc600027ea404 */
[----:B------:R0:W-:Y:S02]  /*31310*/  @!P6 STG.E.U8 desc[UR46][R90.64+0x40], R14 ;  /* 0x0000400e5a00e986 */ /* 0x0001e4000c10112e */
[----:B0-----:R-:W0:Y:S02]  /*31320*/  @!P3 LDC.64 R14, c[0x0][0x5c0] ;  /* 0x00017000ff0ebb82 */ /* 0x001e240000000a00 */
[----:B0-----:R-:W-:-:S04]  /*31330*/  @!P3 IADD3 R112, P4, P5, R12, R14, R7 ;  /* 0x0000000e0c70b210 */ /* 0x001fc80007d9e007 */
[----:B------:R-:W-:Y:S01]  /*31340*/  @!P3 IADD3.X R113, R29, R15, R6, P4, P5 ;  /* 0x0000000f1d71b210 */ /* 0x000fe200027ea406 */
[----:B--2---:R-:W-:Y:S02]  /*31350*/  FMUL R15, R94, UR41 ;  /* 0x000000295e0f7c20 */ /* 0x004fe40008400000 */
[----:B------:R-:W2:Y:S04]  /*31360*/  LDL.LU R94, [R1+0x3d0] ;  /* 0x0003d000015e7983 */ /* 0x000ea80000300800 */
[----:B------:R-:W4:Y:S01]  /*31370*/  LDL.LU R96, [R1+0x3d4] ;  /* 0x0003d40001607983 */ /* 0x000f220000300800 */
[----:B------:R-:W-:Y:S02]  /*31380*/  LOP3.LUT R5, R5, 0xffbfffff, RZ, 0xc0, !PT ;  /* 0xffbfffff05057812 */ /* 0x000fe400078ec0ff */
[----:B------:R-:W-:-:S02]  /*31390*/  ISETP.LT.OR P4, PT, R27, 0x41, !P1 ;  /* 0x000000411b00780c */ /* 0x000fc40004f81670 */
[----:B------:R-:W-:-:S04]  /*313a0*/  @P0 LOP3.LUT R5, R5, 0x400000, RZ, 0xfc, !PT ;  /* 0x0040000005050812 */ /* 0x000fc800078efcff */
[----:B------:R-:W-:-:S04]  /*313b0*/  LOP3.LUT R5, R5, 0xffdfffff, RZ, 0xc0, !PT ;  /* 0xffdfffff05057812 */ /* 0x000fc800078ec0ff */
[----:B------:R-:W-:Y:S02]  /*313c0*/  @P3 LOP3.LUT R5, R5, 0x200000, RZ, 0xfc, !PT ;  /* 0x0020000005053812 */ /* 0x000fe400078efcff */
[----:B------:R-:W-:Y:S01]  /*313d0*/  LOP3.LUT P3, RZ, R2, 0x8, RZ, 0xc0, !PT ;  /* 0x0000000802ff7812 */ /* 0x000fe2000786c0ff */
[----:B------:R-:W0:Y:S01]  /*313e0*/  @!P4 LDC.64 R16, c[0x0][0x5c0] ;  /* 0x00017000ff10cb82 */ /* 0x000e220000000a00 */
[C---:B------:R-:W-:Y:S02]  /*313f0*/  LOP3.LUT P0, RZ, R13.reuse, 0x400000, RZ, 0xc0, !PT ;  /* 0x004000000dff7812 */ /* 0x040fe4000780c0ff */
[----:B------:R-:W-:Y:S02]  /*31400*/  LOP3.LUT R13, R13, 0xffdfffff, RZ, 0xc0, !PT ;  /* 0xffdfffff0d0d7812 */ /* 0x000fe400078ec0ff */
[----:B------:R-:W-:-:S07]  /*31410*/  F2FP.SATFINITE.E4M3.F32.PACK_AB_MERGE_C R15, RZ, R15, RZ ;  /* 0x0000000fff0f723e */ /* 0x000fce00048070ff */
[----:B------:R-:W-:Y:S02]  /*31420*/  @P3 LOP3.LUT R13, R13, 0x200000, RZ, 0xfc, !PT ;  /* 0x002000000d0d3812 */ /* 0x000fe400078efcff */
[----:B------:R-:W-:Y:S02]  /*31430*/  ISETP.LT.OR P3, PT, R27, 0xa2, !P2 ;  /* 0x000000a21b00780c */ /* 0x000fe40005761670 */
[----:B------:R-:W-:Y:S01]  /*31440*/  @!P4 IADD3 R14, P5, P6, R3, R12, R9 ;  /* 0x0000000c030ec210 */ /* 0x000fe20007ebe009 */
[----:B------:R1:W-:Y:S03]  /*31450*/  @!P0 STG.E.U8 desc[UR46][R30.64+0x41], R15 ;  /* 0x0000410f1e008986 */ /* 0x0003e6000c10112e */
[----:B0-----:R-:W-:-:S07]  /*31460*/  @!P4 IADD3 R16, P0, R14, R16, RZ ;  /* 0x000000100e10c210 */ /* 0x001fce0007f1e0ff */
        /* <DEDUP_REMOVED lines=20> */
[----:B------:R-:W-:Y:S01]  /*315b0*/  @!P3 IADD3.X R109, R29, R15, R6, P5, P6 ;  /* 0x0000000f1d6db210 */ /* 0x000fe20002fec406 */
[----:B------:R-:W-:Y:S04]  /*315c0*/  STL [R1+0x73c], R108 ;  /* 0x00073c6c01007387 */ /* 0x000fe80000100800 */
[----:B------:R-:W-:Y:S01]  /*315d0*/  STL [R1+0x738], R109 ;  /* 0x0007386d01007387 */ /* 0x000fe20000100800 */
[----:B------:R-:W-:Y:S01]  /*315e0*/  ISETP.LT.OR P6, PT, R27, 0xaa, !P2 ;  /* 0x000000aa1b00780c */ /* 0x000fe200057c1670 */
[----:B--2---:R-:W-:Y:S02]  /*315f0*/  FMUL R14, R94, UR41 ;  /* 0x000000295e0e7c20 */ /* 0x004fe40008400000 */
[----:B------:R-:W2:Y:S03]  /*31600*/  LDL.LU R94, [R1+0x3dc] ;  /* 0x0003dc00015e7983 */ /* 0x000ea60000300800 */
        /* <DEDUP_REMOVED lines=12> */
[----:B0-----:R-:W0:Y:S01]  /*316d0*/  @!P3 LDC.64 R14, c[0x0][0x5c0] ;  /* 0x00017000ff0ebb82 */ /* 0x001e220000000a00 */
[----:B------:R-:W-:Y:S01]  /*316e0*/  STL [R1+0x740], R105 ;  /* 0x0007406901007387 */ /* 0x000fe20000100800 */
[----:B0-----:R-:W-:-:S04]  /*316f0*/  @!P3 IADD3 R106, P4, P5, R12, R14, R7 ;  /* 0x0000000e0c6ab210 */ /* 0x001fc80007d9e007 */
[----:B------:R-:W-:-:S05]  /*31700*/  @!P3 IADD3.X R107, R29, R15, R6, P4, P5 ;  /* 0x0000000f1d6bb210 */ /* 0x000fca00027ea406 */
[----:B------:R-:W-:Y:S04]  /*31710*/  STL [R1+0x734], R107 ;  /* 0x0007346b01007387 */ /* 0x000fe80000100800 */
[----:B------:R-:W4:Y:S01]  /*31720*/  LDL.LU R96, [R1+0x3e0] ;  /* 0x0003e00001607983 */ /* 0x000f220000300800 */
[----:B------:R-:W-:Y:S02]  /*31730*/  ISETP.LT.OR P4, PT, R27, 0x49, !P1 ;  /* 0x000000491b00780c */ /* 0x000fe40004f81670 */
[----:B------:R-:W-:-:S04]  /*31740*/  LOP3.LUT R5, R5, 0xfffdffff, RZ, 0xc0, !PT ;  /* 0xfffdffff05057812 */ /* 0x000fc800078ec0ff */
[----:B------:R-:W-:-:S07]  /*31750*/  @P6 LOP3.LUT R5, R5, 0x20000, RZ, 0xfc, !PT ;  /* 0x0002000005056812 */ /* 0x000fce00078efcff */
[----:B------:R-:W0:Y:S01]  /*31760*/  @!P4 LDC.64 R16, c[0x0][0x5c0] ;  /* 0x00017000ff10cb82 */ /* 0x000e220000000a00 */
[----:B------:R-:W-:Y:S02]  /*31770*/  LOP3.LUT R5, R5, 0xfffeffff, RZ, 0xc0, !PT ;  /* 0xfffeffff05057812 */ /* 0x000fe400078ec0ff */
[----:B------:R-:W-:Y:S02]  /*31780*/  LOP3.LUT P0, RZ, R2, 0x10, RZ, 0xc0, !PT ;  /* 0x0000001002ff7812 */ /* 0x000fe4000780c0ff */
[----:B------:R-:W-:Y:S01]  /*31790*/  @P3 LOP3.LUT R5, R5, 0x10000, RZ, 0xfc, !PT ;  /* 0x0001000005053812 */ /* 0x000fe200078efcff */
[----:B---3--:R-:W-:Y:S01]  /*317a0*/  FMUL R15, R95, UR41 ;  /* 0x000000295f0f7c20 */ /* 0x008fe20008400000 */
[----:B------:R-:W-:Y:S02]  /*317b0*/  ISETP.LT.OR P3, PT, R27, 0xb2, !P2 ;  /* 0x000000b21b00780c */ /* 0x000fe40005761670 */
[----:B------:R-:W-:Y:S02]  /*317c0*/  @!P4 IADD3 R14, P5, P6, R3, R12, R9 ;  /* 0x0000000c030ec210 */ /* 0x000fe40007ebe009 */
[----:B------:R-:W-:-:S05]  /*317d0*/  F2FP.SATFINITE.E4M3.F32.PACK_AB_MERGE_C R15, RZ, R15, RZ ;  /* 0x0000000fff0f723e */ /* 0x000fca00048070ff */
[----:B------:R1:W-:Y:S01]  /*317e0*/  @!P0 STG.E.U8 desc[UR46][R48.64+0x49], R15 ;  /* 0x0000490f30008986 */ /* 0x0003e2000c10112e */
[----:B0-----:R-:W-:-:S03]  /*317f0*/  @!P4 IADD3 R16, P0, R14, R16, RZ ;  /* 0x000000100e10c210 */ /* 0x001fc60007f1e0ff */
[----:B-1----:R-:W0:Y:S01]  /*31800*/  @!P3 LDC.64 R14, c[0x0][0x5c0] ;  /* 0x00017000ff0ebb82 */ /* 0x002e220000000a00 */
[----:B------:R-:W-:Y:S02]  /*31810*/  @!P4 IADD3.X R18, R4, R29, R8, P5, P6 ;  /* 0x0000001d0412c210 */ /* 0x000fe40002fec408 */
[----:B0-----:R-:W-:-:S04]  /*31820*/  @!P3 IADD3 R102, P5, P6, R12, R14, R7 ;  /* 0x0000000e0c66b210 */ /* 0x001fc80007ebe007 */
[----:B------:R-:W-:-:S05]  /*31830*/  @!P3 IADD3.X R103, R29, R15, R6, P5, P6 ;  /* 0x0000000f1d67b210 */ /* 0x000fca0002fec406 */
[----:B------:R-:W-:Y:S04]  /*31840*/  STL [R1+0x730], R103 ;  /* 0x0007306701007387 */ /* 0x000fe80000100800 */
[----:B------:R-:W3:Y:S01]  /*31850*/  LDL.LU R95, [R1+0x3e4] ;  /* 0x0003e400015f7983 */ /* 0x000ee20000300800 */
[----:B------:R-:W-:Y:S01]  /*31860*/  @!P4 IMAD.X R17, R18, 0x1, R17, P0 ;  /* 0x000000011211c824 */ /* 0x000fe200000e0611 */
[----:B------:R-:W-:Y:S01]  /*31870*/  ISETP.LT.OR P0, PT, R27, 0xb9, !P2 ;  /* 0x000000b91b00780c */ /* 0x000fe20005701670 */
[----:B--2---:R-:W-:Y:S02]  /*31880*/  FMUL R14, R94, UR41 ;  /* 0x000000295e0e7c20 */ /* 0x004fe40008400000 */
[----:B------:R-:W2:Y:S03]  /*31890*/  LDL.LU R94, [R1+0x3e8] ;  /* 0x0003e800015e7983 */ /* 0x000ea60000300800 */
        /* <DEDUP_REMOVED lines=9> */
[----:B0-----:R-:W-:-:S04]  /*31930*/  @!P0 IADD3 R100, P5, P6, R12, R14, R7 ;  /* 0x0000000e0c648210 */ /* 0x001fc80007ebe007 */
[----:B------:R-:W-:-:S05]  /*31940*/  @!P0 IADD3.X R101, R29, R15, R6, P5, P6 ;  /* 0x0000000f1d658210 */ /* 0x000fca0002fec406 */
[----:B------:R-:W-:Y:S04]  /*31950*/  STL [R1+0x72c], R101 ;  /* 0x00072c6501007387 */ /* 0x000fe80000100800 */
[----:B------:R-:W2:Y:S01]  /*31960*/  LDL.LU R218, [R1+0x3ec] ;  /* 0x0003ec0001da7983 */ /* 0x000ea20000300800 */
[----:B------:R-:W-:-:S04]  /*31970*/  LOP3.LUT R5, R5, 0xffffbfff, RZ, 0xc0, !PT ;  /* 0xffffbfff05057812 */ /* 0x000fc800078ec0ff */
[----:B------:R-:W-:-:S04]  /*31980*/  @P3 LOP3.LUT R5, R5, 0x4000, RZ, 0xfc, !PT ;  /* 0x0000400005053812 */ /* 0x000fc800078efcff */
[----:B------:R-:W-:-:S04]  /*31990*/  LOP3.LUT R5, R5, 0xffffdfff, RZ, 0xc0, !PT ;  /* 0xffffdfff05057812 */ /* 0x000fc800078ec0ff */
[----:B------:R-:W-:Y:S02]  /*319a0*/  @P0 LOP3.LUT R5, R5, 0x2000, RZ, 0xfc, !PT ;  /* 0x0000200005050812 */ /* 0x000fe400078efcff */
[----:B------:R-:W-:Y:S01]  /*319b0*/  ISETP.LT.OR P0, PT, R27, 0xba, !P2 ;  /* 0x000000ba1b00780c */ /* 0x000fe20005701670 */
[----:B----4-:R-:W-:-:S05]  /*319c0*/  FMUL R14, R96, UR41 ;  /* 0x00000029600e7c20 */ /* 0x010fca0008400000 */
[----:B------:R-:W-:-:S05]  /*319d0*/  F2FP.SATFINITE.E4M3.F32.PACK_AB_MERGE_C R14, RZ, R14, RZ ;  /* 0x0000000eff0e723e */ /* 0x000fca00048070ff */
[----:B------:R0:W-:Y:S02]  /*319e0*/  @!P4 STG.E.U8 desc[UR46][R16.64+0x49], R14 ;  /* 0x0000490e1000c986 */ /* 0x0001e4000c10112e */
[----:B0-----:R-:W0:Y:S02]  /*319f0*/  @!P0 LDC.64 R14, c[0x0][0x5c0] ;  /* 0x00017000ff0e8b82 */ /* 0x001e240000000a00 */
[----:B0-----:R-:W-:-:S04]  /*31a00*/  @!P0 IADD3 R98, P4, P5, R12, R14, R7 ;  /* 0x0000000e0c628210 */ /* 0x001fc80007d9e007 */
[----:B------:R-:W-:-:S05]  /*31a10*/  @!P0 IADD3.X R99, R29, R15, R6, P4, P5 ;  /* 0x0000000f1d638210 */ /* 0x000fca00027ea406 */
[----:B------:R-:W-:Y:S04]  /*31a20*/  STL [R1+0x728], R99 ;  /* 0x0007286301007387 */ /* 0x000fe80000100800 */
[----:B------:R-:W4:Y:S01]  /*31a30*/  LDL.LU R220, [R1+0x3f0] ;  /* 0x0003f00001dc7983 */ /* 0x000f220000300800 */
[----:B------:R-:W-:Y:S02]  /*31a40*/  LOP3.LUT R5, R5, 0xffffefff, RZ, 0xc0, !PT ;  /* 0xffffefff05057812 */ /* 0x000fe400078ec0ff */
[----:B------:R-:W-:Y:S01]  /*31a50*/  LOP3.LUT R13, R13, 0xfff7ffff, RZ, 0xc0, !PT ;  /* 0xfff7ffff0d0d7812 */ /* 0x000fe200078ec0ff */
[----:B------:R-:W4:Y:S01]  /*31a60*/  LDL.LU R219, [R1+0x3f4] ;  /* 0x0003f40001db7983 */ /* 0x000f220000300800 */
[----:B------:R-:W-:Y:S02]  /*31a70*/  @P0 LOP3.LUT R5, R5, 0x1000, RZ, 0xfc, !PT ;  /* 0x0000100005050812 */ /* 0x000fe400078efcff */
[----:B------:R-:W-:-:S02]  /*31a80*/  ISETP.GE.AND P0, PT, R26, 0x101, PT ;  /* 0x000001011a00780c */ /* 0x000fc40003f06270 */
[----:B------:R-:W-:Y:S02]  /*31a90*/  LOP3.LUT P6, RZ, R2, 0x20, RZ, 0xc0, !PT ;  /* 0x0000002002ff7812 */ /* 0x000fe400078cc0ff */
[----:B------:R-:W-:Y:S02]  /*31aa0*/  @P2 LOP3.LUT R13, R13, 0x80000, RZ, 0xfc, !PT ;  /* 0x000800000d0d2812 */ /* 0x000fe400078efcff */
[----:B------:R-:W-:Y:S01]  /*31ab0*/  ISETP.LT.OR P2, PT, R27, 0xa1, !P0 ;  /* 0x000000a11b00780c */ /* 0x000fe20004741670 */
[----:B---3--:R-:W-:-:S05]  /*31ac0*/  FMUL R14, R95, UR41 ;  /* 0x000000295f0e7c20 */ /* 0x008fca0008400000 */
[----:B------:R-:W-:-:S05]  /*31ad0*/  F2FP.SATFINITE.E4M3.F32.PACK_AB_MERGE_C R14, RZ, R14, RZ ;  /* 0x0000000eff0e723e */ /* 0x000fca00048070ff */
[----:B------:R0:W-:Y:S02]  /*31ae0*/  @!P6 STG.E.U8 desc[UR46][R92.64+0x50], R14 ;  /* 0x0000500e5c00e986 */ /* 0x0001e4000c10112e */
[----:B0-----:R-:W0:Y:S01]  /*31af0*/  @!P2 LDC.64 R14, c[0x0][0x5c0] ;  /* 0x00017000ff0eab82 */ /* 0x001e220000000a00 */
[----:B------:R-:W-:Y:S02]  /*31b00*/  LOP3.LUT P3, RZ, R0, 0x40000, RZ, 0xc0, !PT ;  /* 0x0004000000ff7812 */ /* 0x000fe4000786c0ff */
[----:B0-----:R-:W-:-:S04]  /*31b10*/  @!P2 IADD3 R96, P4, P5, R12, R14, R9 ;  /* 0x0000000e0c60a210 */ /* 0x001fc80007d9e009 */
[----:B------:R-:W-:Y:S02]  /*31b20*/  @!P2 IADD3.X R97, R29, R15, R8, P4, P5 ;  /* 0x0000000f1d61a210 */ /* 0x000fe400027ea408 */
[----:B------:R-:W-:-:S13]  /*31b30*/  ISETP.LT.OR P4, PT, R27, 0x51, !P1 ;  /* 0x000000511b00780c */ /* 0x000fda0004f81670 */
[----:B------:R-:W0:Y:S01]  /*31b40*/  @!P4 LDC.64 R16, c[0x0][0x5c0] ;  /* 0x00017000ff10cb82 */ /* 0x000e220000000a00 */
[----:B------:R-:W-:Y:S02]  /*31b50*/  LOP3.LUT R5, R5, 0xfffff7ff, RZ, 0xc0, !PT ;  /* 0xfffff7ff05057812 */ /* 0x000fe400078ec0ff */
[----:B------:R-:W-:Y:S02]  /*31b60*/  @!P4 IADD3 R14, P5, P6, R3, R12, R9 ;  /* 0x0000000c030ec210 */ /* 0x000fe40007ebe009 */
[----:B------:R-:W-:Y:S02]  /*31b70*/  @P2 LOP3.LUT R5, R5, 0x800, RZ, 0xfc, !PT ;  /* 0x0000080005052812 */ /* 0x000fe400078efcff */
[----:B0-----:R-:W-:Y:S01]  /*31b80*/  @!P4 IADD3 R16, P2, R14, R16, RZ ;  /* 0x000000100e10c210 */ /* 0x001fe20007f5e0ff */
[----:B--2---:R-:W-:-:S05]  /*31b90*/  FMUL R15, R94, UR41 ;  /* 0x000000295e0f7c20 */ /* 0x004fca0008400000 */
[----:B------:R-:W-:-:S05]  /*31ba0*/  F2FP.SATFINITE.E4M3.F32.PACK_AB_MERGE_C R15, RZ, R15, RZ ;  /* 0x0000000fff0f723e */ /* 0x000fca00048070ff */
[----:B------:R0:W-:Y:S01]  /*31bb0*/  @!P3 STG.E.U8 desc[UR46][R42.64+0x51], R15 ;  /* 0x0000510f2a00b986 */ /* 0x0001e2000c10112e */
[----:B------:R-:W-:-:S13]  /*31bc0*/  ISETP.LT.OR P3, PT, R27, 0xa2, !P0 ;  /* 0x000000a21b00780c */ /* 0x000fda0004761670 */
[----:B0-----:R-:W0:Y:S01]  /*31bd0*/  @!P3 LDC.64 R14, c[0x0][0x5c0] ;  /* 0x00017000ff0ebb82 */ /* 0x001e220000000a00 */
[----:B------:R-:W-:Y:S02]  /*31be0*/  @!P4 IADD3.X R18, R4, R29, R8, P5, P6 ;  /* 0x0000001d0412c210 */ /* 0x000fe40002fec408 */
[----:B0-----:R-:W-:Y:S01]  /*31bf0*/  @!P3 IADD3 R94, P5, P6, R12, R14, R9 ;  /* 0x0000000e0c5eb210 */ /* 0x001fe20007ebe009 */
[----:B------:R-:W-:Y:S02]  /*31c00*/  FMUL R14, R218, UR41 ;  /* 0x00000029da0e7c20 */ /* 0x000fe40008400000 */
        /* <DEDUP_REMOVED lines=16> */
[----:B----4-:R-:W-:Y:S02]  /*31d10*/  FMUL R14, R220, UR41 ;  /* 0x00000029dc0e7c20 */ /* 0x010fe40008400000 */
[----:B------:R-:W3:Y:S01]  /*31d20*/  LDL.LU R220, [R1+0x3fc] ;  /* 0x0003fc0001dc7983 */ /* 0x000ee20000300800 */
        /* <DEDUP_REMOVED lines=8> */
[----:B------:R-:W-:Y:S02]  /*31db0*/  FMUL R14, R219, UR41 ;  /* 0x00000029db0e7c20 */ /* 0x000fe40008400000 */
[----:B------:R-:W4:Y:S01]  /*31dc0*/  LDL.LU R219, [R1+0x400] ;  /* 0x0004000001db7983 */ /* 0x000f220000300800 */
[----:B------:R-:W-:-:S02]  /*31dd0*/  LOP3.LUT P6, RZ, R0, 0x80000, RZ, 0xc0, !PT ;  /* 0x0008000000ff7812 */ /* 0x000fc400078cc0ff */
        /* <DEDUP_REMOVED lines=8> */
[----:B------:R-:W-:Y:S02]  /*31e60*/  LOP3.LUT P2, RZ, R2, 0x40, RZ, 0xc0, !PT ;  /* 0x0000004002ff7812 */ /* 0x000fe4000784c0ff */
[----:B------:R-:W-:-:S09]  /*31e70*/  LOP3.LUT R5, R5, 0xffffffbf, RZ, 0xc0, !PT ;  /* 0xffffffbf05057812 */ /* 0x000fd200078ec0ff */
[----:B------:R-:W0:Y:S01]  /*31e80*/  @!P4 LDC.64 R16, c[0x0][0x5c0] ;  /* 0x00017000ff10cb82 */ /* 0x000e220000000a00 */
[----:B------:R-:W-:Y:S01]  /*31e90*/  @P3 LOP3.LUT R5, R5, 0x40, RZ, 0xfc, !PT ;  /* 0x0000004005053812 */ /* 0x000fe200078efcff */
[----:B--2---:R-:W-:Y:S02]  /*31ea0*/  FMUL R15, R218, UR41 ;  /* 0x00000029da0f7c20 */ /* 0x004fe40008400000 */
[----:B------:R-:W2:Y:S03]  /*31eb0*/  LDL.LU R218, [R1+0x404] ;  /* 0x0004040001da7983 */ /* 0x000ea60000300800 */
[----:B------:R-:W-:Y:S02]  /*31ec0*/  F2FP.SATFINITE.E4M3.F32.PACK_AB_MERGE_C R15, RZ, R15, RZ ;  /* 0x0000000fff0f723e */ /* 0x000fe400048070ff */
[----:B------:R-:W-:-:S03]  /*31ed0*/  LOP3.LUT R5, R5, 0xffffffdf, RZ, 0xc0, !PT ;  /* 0xffffffdf05057812 */ /* 0x000fc600078ec0ff */
[----:B------:R1:W-:Y:S01]  /*31ee0*/  @!P2 STG.E.U8 desc[UR46][R116.64+0x59], R15 ;  /* 0x0000590f7400a986 */ /* 0x0003e2000c10112e */
[----:B------:R-:W-:Y:S02]  /*31ef0*/  ISETP.LT.OR P2, PT, R27, 0xb2, !P0 ;  /* 0x000000b21b00780c */ /* 0x000fe40004741670 */
[----:B------:R-:W-:Y:S02]  /*31f00*/  @P6 LOP3.LUT R5, R5, 0x20, RZ, 0xfc, !PT ;  /* 0x0000002005056812 */ /* 0x000fe400078efcff */
[----:B------:R-:W-:-:S04]  /*31f10*/  @!P4 IADD3 R14, P5, P6, R3, R12, R9 ;  /* 0x0000000c030ec210 */ /* 0x000fc80007ebe009 */
        /* <DEDUP_REMOVED lines=10> */
[----:B------:R-:W-:Y:S02]  /*31fc0*/  ISETP.LT.OR P4, PT, R27, 0x5a, !P1 ;  /* 0x0000005a1b00780c */ /* 0x000fe40004f81670 */
[C---:B------:R-:W-:Y:S02]  /*31fd0*/  LOP3.LUT P3, RZ, R13.reuse, 0x100000, RZ, 0xc0, !PT ;  /* 0x001000000dff7812 */ /* 0x040fe4000786c0ff */
[----:B------:R-:W-:-:S09]  /*31fe0*/  LOP3.LUT R13, R13, 0xffff7fff, RZ, 0xc0, !PT ;  /* 0xffff7fff0d0d7812 */ /* 0x000fd200078ec0ff */
[----:B0-----:R-:W0:Y:S01]  /*31ff0*/  @!P4 LDC.64 R14, c[0x0][0x5c0] ;  /* 0x00017000ff0ecb82 */ /* 0x001e220000000a00 */
[----:B------:R-:W-:Y:S02]  /*32000*/  @P1 LOP3.LUT R13, R13, 0x8000, RZ, 0xfc, !PT ;  /* 0x000080000d0d1812 */ /* 0x000fe400078efcff */
[----:B------:R-:W-:Y:S02]  /*32010*/  ISETP.GE.AND P1, PT, R26, 0x101, PT ;  /* 0x000001011a00780c */ /* 0x000fe40003f26270 */
[----:B------:R-:W-:Y:S02]  /*32020*/  @!P4 IADD3 R16, P5, P6, R3, R12, R9 ;  /* 0x0000000c0310c210 */ /* 0x000fe40007ebe009 */
[----:B------:R-:W-:Y:S02]  /*32030*/  ISETP.LT.OR P0, PT, R27, 0xb9, !P1 ;  /* 0x000000b91b00780c */ /* 0x000fe40004f01670 */
[----:B------:R-:W-:Y:S02]  /*32040*/  @!P4 IADD3.X R17, R4, R29, R8, P5, P6 ;  /* 0x0000001d0411c210 */ /* 0x000fe40002fec408 */
[----:B0-----:R-:W-:-:S05]  /*32050*/  @!P4 IADD3 R16, P5, R16, R14, RZ ;  /* 0x0000000e1010c210 */ /* 0x001fca0007fbe0ff */
[----:B------:R-:W-:-:S04]  /*32060*/  @!P4 IMAD.X R17, R17, 0x1, R15, P5 ;  /* 0x000000011111c824 */ /* 0x000fc800028e060f */
[----:B------:R-:W0:Y:S02]  /*32070*/  @!P0 LDC.64 R14, c[0x0][0x5c0] ;  /* 0x00017000ff0e8b82 */ /* 0x000e240000000a00 */
[----:B0-----:R-:W-:Y:S01]  /*32080*/  @!P0 IADD3 R74, P5, P6, R12, R14, R9 ;  /* 0x0000000e0c4a8210 */ /* 0x001fe20007ebe009 */
[----:B----4-:R-:W-:Y:S02]  /*32090*/  FMUL R14, R219, UR41 ;  /* 0x00000029db0e7c20 */ /* 0x010fe40008400000 */
[----:B------:R-:W4:Y:S03]  /*320a0*/  LDL.LU R219, [R1+0x40c] ;  /* 0x00040c0001db7983 */ /* 0x000f260000300800 */
[----:B------:R-:W-:-:S05]  /*320b0*/  F2FP.SATFINITE.E4M3.F32.PACK_AB_MERGE_C R14, RZ, R14, RZ ;  /* 0x0000000eff0e723e */ /* 0x000fca00048070ff */
[----:B------:R0:W-:Y:S01]  /*320c0*/  @!P4 STG.E.U8 desc[UR46][R16.64+0x59], R14 ;  /* 0x0000590e1000c986 */ /* 0x0001e2000c10112e */
[----:B------:R-:W-:Y:S02]  /*320d0*/  @!P0 IADD3.X R75, R29, R15, R8, P5, P6 ;  /* 0x0000000f1d4b8210 */ /* 0x000fe40002fec408 */
[----:B------:R-:W-:-:S04]  /*320e0*/  ISETP.GE.AND P6, PT, R26, 0x1, PT ;  /* 0x000000011a00780c */ /* 0x000fc80003fc6270 */
[----:B------:R-:W-:Y:S02]  /*320f0*/  ISETP.LT.OR P4, PT, R27, 0x61, !P6 ;  /* 0x000000611b00780c */ /* 0x000fe40007781670 */
[----:B------:R-:W-:-:S11]  /*32100*/  LOP3.LUT R5, R5, 0xffffffef, RZ, 0xc0, !PT ;  /* 0xffffffef05057812 */ /* 0x000fd600078ec0ff */
[----:B0-----:R-:W0:Y:S01]  /*32110*/  @!P4 LDC.64 R14, c[0x0][0x5c0] ;  /* 0x00017000ff0ecb82 */ /* 0x001e220000000a00 */
[----:B------:R-:W-:-:S04]  /*32120*/  @P2 LOP3.LUT R5, R5, 0x10, RZ, 0xfc, !PT ;  /* 0x0000001005052812 */ /* 0x000fc800078efcff */
[----:B------:R-:W-:-:S04]  /*32130*/  LOP3.LUT R5, R5, 0xfffffff7, RZ, 0xc0, !PT ;  /* 0xfffffff705057812 */ /* 0x000fc800078ec0ff */
[----:B------:R-:W-:Y:S02]  /*32140*/  @P0 LOP3.LUT R5, R5, 0x8, RZ, 0xfc, !PT ;  /* 0x0000000805050812 */ /* 0x000fe400078efcff */
[----:B------:R-:W-:Y:S01]  /*32150*/  ISETP.LT.OR P0, PT, R27, 0xba, !P1 ;  /* 0x000000ba1b00780c */ /* 0x000fe20004f01670 */
[----:B--2---:R-:W-:Y:S02]  /*32160*/  FMUL R16, R218, UR41 ;  /* 0x00000029da107c20 */ /* 0x004fe40008400000 */
[----:B------:R-:W2:Y:S01]  /*32170*/  LDL.LU R218, [R1+0x410] ;  /* 0x0004100001da7983 */ /* 0x000ea20000300800 */
[----:B0-----:R-:W-:Y:S02]  /*32180*/  @!P4 IADD3 R14, P5, R12, R14, RZ ;  /* 0x0000000e0c0ec210 */ /* 0x001fe40007fbe0ff */
[----:B------:R-:W-:-:S03]  /*32190*/  F2FP.SATFINITE.E4M3.F32.PACK_AB_MERGE_C R16, RZ, R16, RZ ;  /* 0x00000010ff10723e */ /* 0x000fc600048070ff */
[----:B------:R-:W-:-:S05]  /*321a0*/  @!P4 IMAD.X R15, R29, 0x1, R15, P5 ;  /* 0x000000011d0fc824 */ /* 0x000fca00028e060f */
[----:B------:R0:W-:Y:S02]  /*321b0*/  @!P4 STG.E.U8 desc[UR46][R14.64+0x60], R16 ;  /* 0x000060100e00c986 */ /* 0x0001e4000c10112e */
        /* <DEDUP_REMOVED lines=17> */
[----:B----4-:R-:W-:Y:S02]  /*322d0*/  FMUL R14, R219, UR41 ;  /* 0x00000029db0e7c20 */ /* 0x010fe40008400000 */
[----:B------:R-:W4:Y:S03]  /*322e0*/  LDL.LU R219, [R1+0x418] ;  /* 0x0004180001db7983 */ /* 0x000f260000300800 */
        /* <DEDUP_REMOVED lines=14> */
[----:B------:R-:W-:Y:S02]  /*323d0*/  LOP3.LUT R2, R2, 0x7fffffff, RZ, 0xc0, !PT ;  /* 0x7fffffff02027812 */ /* 0x000fe400078ec0ff */
[----:B------:R-:W-:Y:S02]  /*323e0*/  @!P1 IADD3.X R61, R29, R15, R4, P4, P5 ;  /* 0x0000000f1d3d9210 */ /* 0x000fe400027ea404 */
[----:B------:R-:W-:-:S02]  /*323f0*/  @P0 LOP3.LUT R2, R2, 0x80000000, RZ, 0xfc, !PT ;  /* 0x8000000002020812 */ /* 0x000fc400078efcff */
[C---:B------:R-:W-:Y:S02]  /*32400*/  ISETP.LT.OR P0, PT, R27.reuse, 0x62, !P3 ;  /* 0x000000621b00780c */ /* 0x040fe40005f01670 */
[----:B------:R-:W-:Y:S02]  /*32410*/  ISETP.LT.OR P4, PT, R27, 0x69, !P6 ;  /* 0x000000691b00780c */ /* 0x000fe40007781670 */
[----:B------:R-:W-:-:S09]  /*32420*/  F2FP.SATFINITE.E4M3.F32.PACK_AB_MERGE_C R14, RZ, R14, RZ ;  /* 0x0000000eff0e723e */ /* 0x000fd200048070ff */
[----:B------:R0:W-:Y:S02]  /*32430*/  @!P0 STG.E.U8 desc[UR46][R36.64+0x61], R14 ;  /* 0x0000610e24008986 */ /* 0x0001e4000c10112e */
[----:B0-----:R-:W0:Y:S01]  /*32440*/  @!P4 LDC.64 R14, c[0x0][0x5c0] ;  /* 0x00017000ff0ecb82 */ /* 0x001e220000000a00 */
[----:B---3--:R-:W-:Y:S02]  /*32450*/  FMUL R16, R220, UR41 ;  /* 0x00000029dc107c20 */ /* 0x008fe40008400000 */
[----:B------:R-:W3:Y:S01]  /*32460*/  LDL.LU R220, [R1+0x420] ;  /* 0x0004200001dc7983 */ /* 0x000ee20000300800 */
[----:B------:R-:W-:Y:S02]  /*32470*/  ISETP.LT.OR P0, PT, R27, 0xca, !P3 ;  /* 0x000000ca1b00780c */ /* 0x000fe40005f01670 */
[----:B0-----:R-:W-:Y:S02]  /*32480*/  @!P4 IADD3 R14, P5, R12, R14, RZ ;  /* 0x0000000e0c0ec210 */ /* 0x001fe40007fbe0ff */
[----:B------:R-:W-:-:S03]  /*32490*/  F2FP.SATFINITE.E4M3.F32.PACK_AB_MERGE_C R16, RZ, R16, RZ ;  /* 0x00000010ff10723e */ /* 0x000fc600048070ff */
        /* <DEDUP_REMOVED lines=8> */
[----:B----4-:R-:W-:Y:S02]  /*32520*/  FMUL R16, R219, UR41 ;  /* 0x00000029db107c20 */ /* 0x010fe40008400000 */
[----:B------:R-:W4:Y:S01]  /*32530*/  LDL.LU R219, [R1+0x424] ;  /* 0x0004240001db7983 */ /* 0x000f220000300800 */
[----:B------:R-:W-:-:S04]  /*32540*/  @P2 LOP3.LUT R5, R5, 0x4, RZ, 0xfc, !PT ;  /* 0x0000000405052812 */ /* 0x000fc800078efcff */
[----:B------:R-:W-:-:S04]  /*32550*/  LOP3.LUT R5, R5, 0xfffffffd, RZ, 0xc0, !PT ;  /* 0xfffffffd05057812 */ /* 0x000fc800078ec0ff */
[----:B------:R-:W-:Y:S02]  /*32560*/  @P1 LOP3.LUT R5, R5, 0x2, RZ, 0xfc, !PT ;  /* 0x0000000205051812 */ /* 0x000fe400078efcff */
[----:B------:R-:W-:Y:S02]  /*32570*/  ISETP.LT.OR P1, PT, R27, 0xd1, !P3 ;  /* 0x000000d11b00780c */ /* 0x000fe40005f21670 */
[----:B0-----:R-:W-:Y:S02]  /*32580*/  @!P4 IADD3 R14, P5, R12, R14, RZ ;  /* 0x0000000e0c0ec210 */ /* 0x001fe40007fbe0ff */
[----:B------:R-:W-:-:S03]  /*32590*/  F2FP.SATFINITE.E4M3.F32.PACK_AB_MERGE_C R16, RZ, R16, RZ ;  /* 0x00000010ff10723e */ /* 0x000fc600048070ff */
[----:B------:R-:W-:-:S05]  /*325a0*/  @!P4 IMAD.X R15, R29, 0x1, R15, P5 ;  /* 0x000000011d0fc824 */ /* 0x000fca00028e060f */
[----:B------:R0:W-:Y:S02]  /*325b0*/  @!P4 STG.E.U8 desc[UR46][R14.64+0x69], R16 ;  /* 0x000069100e00c986 */ /* 0x0001e4000c10112e */
[----:B0-----:R-:W0:Y:S02]  /*325c0*/  @!P1 LDC.64 R14, c[0x0][0x5c0] ;  /* 0x00017000ff0e9b82 */ /* 0x001e240000000a00 */
[----:B0-----:R-:W-:Y:S02]  /*325d0*/  @!P1 IADD3 R56, P4, P5, R12, R14, R3 ;  /* 0x0000000e0c389210 */ /* 0x001fe40007d9e003 */
[----:B------:R-:W-:-:S04]  /*325e0*/  LOP3.LUT R2, R2, 0xbfffffff, RZ, 0xc0, !PT ;  /* 0xbfffffff02027812 */ /* 0x000fc800078ec0ff */
[----:B------:R-:W-:Y:S02]  /*325f0*/  @P0 LOP3.LUT R2, R2, 0x40000000, RZ, 0xfc, !PT ;  /* 0x4000000002020812 */ /* 0x000fe400078efcff */
[----:B------:R-:W-:Y:S01]  /*32600*/  ISETP.LT.OR P0, PT, R27, 0x69, !P3 ;  /* 0x000000691b00780c */ /* 0x000fe20005f01670 */
[----:B--2---:R-:W-:Y:S02]  /*32610*/  FMUL R14, R218, UR41 ;  /* 0x00000029da0e7c20 */ /* 0x004fe40008400000 */
[----:B------:R-:W2:Y:S03]  /*32620*/  LDL.LU R218, [R1+0x428] ;  /* 0x0004280001da7983 */ /* 0x000ea60000300800 */
[----:B------:R-:W-:-:S07]  /*32630*/  F2FP.SATFINITE.E4M3.F32.PACK_AB_MERGE_C R14, RZ, R14, RZ ;  /* 0x0000000eff0e723e */ /* 0x000fce00048070ff */
[----:B------:R0:W-:Y:S01]  /*32640*/  @!P0 STG.E.U8 desc[UR46][R120.64+0x68], R14 ;  /* 0x0000680e78008986 */ /* 0x0001e2000c10112e */
[----:B------:R-:W-:Y:S02]  /*32650*/  ISETP.LT.OR P0, PT, R27, 0xd2, !P3 ;  /* 0x000000d21b00780c */ /* 0x000fe40005f01670 */
[----:B------:R-:W-:-:S11]  /*32660*/  @!P1 IADD3.X R57, R29, R15, R4, P4, P5 ;  /* 0x0000000f1d399210 */ /* 0x000fd600027ea404 */
[----:B0-----:R-:W0:Y:S01]  /*32670*/  @!P0 LDC.64 R14, c[0x0][0x5c0] ;  /* 0x00017000ff0e8b82 */ /* 0x001e220000000a00 */
[----:B------:R-:W-:Y:S02]  /*32680*/  ISETP.LT.OR P2, PT, R27, 0xd9, !P3 ;  /* 0x000000d91b00780c */ /* 0x000fe40005f41670 */
[----:B0-----:R-:W-:-:S04]  /*32690*/  @!P0 IADD3 R54, P4, P5, R12, R14, R3 ;  /* 0x0000000e0c368210 */ /* 0x001fc80007d9e003 */
[----:B------:R-:W-:-:S07]  /*326a0*/  @!P0 IADD3.X R55, R29, R15, R4, P4, P5 ;  /* 0x0000000f1d378210 */ /* 0x000fce00027ea404 */
[----:B------:R-:W0:Y:S02]  /*326b0*/  @!P2 LDC.64 R14, c[0x0][0x5c0] ;  /* 0x00017000ff0eab82 */ /* 0x000e240000000a00 */
[----:B0-----:R-:W-:Y:S01]  /*326c0*/  @!P2 IADD3 R52, P4, P5, R12, R14, R3 ;  /* 0x0000000e0c34a210 */ /* 0x001fe20007d9e003 */
[----:B---3--:R-:W-:Y:S02]  /*326d0*/  FMUL R14, R220, UR41 ;  /* 0x00000029dc0e7c20 */ /* 0x008fe40008400000 */
[----:B------:R-:W3:Y:S01]  /*326e0*/  LDL.LU R220, [R1+0x42c] ;  /* 0x00042c0001dc7983 */ /* 0x000ee20000300800 */
        /* <DEDUP_REMOVED lines=8> */
[----:B----4-:R-:W-:Y:S02]  /*32770*/  FMUL R16, R219, UR41 ;  /* 0x00000029db107c20 */ /* 0x010fe40008400000 */
[----:B------:R-:W4:Y:S01]  /*32780*/  LDL.LU R219, [R1+0x430] ;  /* 0x0004300001db7983 */ /* 0x000f220000300800 */
[----:B0-----:R-:W-:Y:S02]  /*32790*/  @!P4 IADD3 R14, P5, R12, R14, RZ ;  /* 0x0000000e0c0ec210 */ /* 0x001fe40007fbe0ff */
[----:B------:R-:W-:-:S03]  /*327a0*/  F2FP.SATFINITE.E4M3.F32.PACK_AB_MERGE_C R16, RZ, R16, RZ ;  /* 0x00000010ff10723e */ /* 0x000fc600048070ff */
[----:B------:R-:W-:-:S05]  /*327b0*/  @!P4 IMAD.X R15, R29, 0x1, R15, P5 ;  /* 0x000000011d0fc824 */ /* 0x000fca00028e060f */
[----:B------:R0:W-:Y:S01]  /*327c0*/  @!P4 STG.E.U8 desc[UR46][R14.64+0x70], R16 ;  /* 0x000070100e00c986 */ /* 0x0001e2000c10112e */
[----:B------:R-:W-:-:S13]  /*327d0*/  ISETP.LT.OR P1, PT, R27, 0xda, !P3 ;  /* 0x000000da1b00780c */ /* 0x000fda0005f21670 */
[----:B0-----:R-:W0:Y:S01]  /*327e0*/  @!P1 LDC.64 R14, c[0x0][0x5c0] ;  /* 0x00017000ff0e9b82 */ /* 0x001e220000000a00 */
[----:B------:R-:W-:Y:S02]  /*327f0*/  LOP3.LUT R2, R2, 0xf7ffffff, RZ, 0xc0, !PT ;  /* 0xf7ffffff02027812 */ /* 0x000fe400078ec0ff */
[----:B0-----:R-:W-:-:S04]  /*32800*/  @!P1 IADD3 R50, P3, P4, R12, R14, R3 ;  /* 0x0000000e0c329210 */ /* 0x001fc80007c7e003 */
[----:B------:R-:W-:Y:S02]  /*32810*/  @!P1 IADD3.X R51, R29, R15, R4, P3, P4 ;  /* 0x0000000f1d339210 */ /* 0x000fe40001fe8404 */
[----:B------:R-:W-:Y:S02]  /*32820*/  ISETP.LT.OR P3, PT, R27, 0x72, !P6 ;  /* 0x000000721b00780c */ /* 0x000fe40007761670 */
[----:B------:R-:W-:-:S11]  /*32830*/  @P0 LOP3.LUT R2, R2, 0x8000000, RZ, 0xfc, !PT ;  /* 0x0800000002020812 */ /* 0x000fd600078efcff */
[----:B------:R-:W0:Y:S01]  /*32840*/  @!P3 LDC.64 R14, c[0x0][0x5c0] ;  /* 0x00017000ff0ebb82 */ /* 0x000e220000000a00 */
[----:B--2---:R-:W-:Y:S02]  /*32850*/  FMUL R16, R218, UR41 ;  /* 0x00000029da107c20 */ /* 0x004fe40008400000 */
[----:B------:R-:W2:Y:S01]  /*32860*/  LDL.LU R218, [R1+0x434] ;  /* 0x0004340001da7983 */ /* 0x000ea20000300800 */
[----:B------:R-:W-:-:S04]  /*32870*/  LOP3.LUT R2, R2, 0xefffffff, RZ, 0xc0, !PT ;  /* 0xefffffff02027812 */ /* 0x000fc800078ec0ff */
[----:B------:R-:W-:Y:S02]  /*32880*/  @P2 LOP3.LUT R2, R2, 0x10000000, RZ, 0xfc, !PT ;  /* 0x1000000002022812 */ /* 0x000fe400078efcff */
[----:B------:R-:W-:Y:S02]  /*32890*/  LOP3.LUT P2, RZ, R13, 0x80000, RZ, 0xc0, !PT ;  /* 0x000800000dff7812 */ /* 0x000fe4000784c0ff */
        /* <DEDUP_REMOVED lines=8> */
[----:B------:R-:W-:Y:S02]  /*32920*/  LOP3.LUT P0, RZ, R0, 0x400, RZ, 0xc0, !PT ;  /* 0x0000040000ff7812 */ /* 0x000fe4000780c0ff */
[----:B0-----:R-:W-:Y:S01]  /*32930*/  @!P1 IADD3 R48, P3, P4, R12, R14, R7 ;  /* 0x0000000e0c309210 */ /* 0x001fe20007c7e007 */
[----:B---3--:R-:W-:-:S03]  /*32940*/  FMUL R14, R220, UR41 ;  /* 0x00000029dc0e7c20 */ /* 0x008fc60008400000 */
[----:B------:R-:W-:Y:S01]  /*32950*/  @!P1 IADD3.X R49, R29, R15, R6, P3, P4 ;  /* 0x0000000f1d319210 */ /* 0x000fe20001fe8406 */
[----:B------:R-:W3:Y:S01]  /*32960*/  LDL.LU R220, [R1+0x438] ;  /* 0x0004380001dc7983 */ /* 0x000ee20000300800 */
        /* <DEDUP_REMOVED lines=11> */
[----:B----4-:R-:W-:Y:S02]  /*32a20*/  FMUL R14, R219, UR41 ;  /* 0x00000029db0e7c20 */ /* 0x010fe40008400000 */
[----:B------:R-:W4:Y:S01]  /*32a30*/  LDL.LU R219, [R1+0x43c] ;  /* 0x00043c0001db7983 */ /* 0x000f220000300800 */
[----:B------:R-:W-:Y:S02]  /*32a40*/  LOP3.LUT P5, RZ, R0, 0x200000, RZ, 0xc0, !PT ;  /* 0x0020000000ff7812 */ /* 0x000fe400078ac0ff */
[----:B------:R-:W-:Y:S02]  /*32a50*/  @!P1 IADD3.X R45, R29, R15, R6, P3, P4 ;  /* 0x0000000f1d2d9210 */ /* 0x000fe40001fe8406 */
[----:B------:R-:W-:-:S02]  /*32a60*/  ISETP.LT.OR P3, PT, R27, 0x79, !P6 ;  /* 0x000000791b00780c */ /* 0x000fc40007761670 */
[----:B------:R-:W-:-:S07]  /*32a70*/  F2FP.SATFINITE.E4M3.F32.PACK_AB_MERGE_C R14, RZ, R14, RZ ;  /* 0x0000000eff0e723e */ /* 0x000fce00048070ff */
[----:B------:R0:W-:Y:S04]  /*32a80*/  @!P5 STG.E.U8 desc[UR46][R22.64+0x71], R14 ;  /* 0x0000710e1600d986 */ /* 0x0001e8000c10112e */
[----:B0-----:R-:W0:Y:S01]  /*32a90*/  @!P3 LDC.64 R14, c[0x0][0x5c0] ;  /* 0x00017000ff0ebb82 */ /* 0x001e220000000a00 */
        /* <DEDUP_REMOVED lines=13> */
[----:B---3--:R-:W-:Y:S02]  /*32b70*/  FMUL R16, R220, UR41 ;  /* 0x00000029dc107c20 */ /* 0x008fe40008400000 */
[----:B------:R-:W3:Y:S03]  /*32b80*/  LDL.LU R220, [R1+0x444] ;  /* 0x0004440001dc7983 */ /* 0x000ee60000300800 */
[----:B------:R-:W-:Y:S02]  /*32b90*/  F2FP.SATFINITE.E4M3.F32.PACK_AB_MERGE_C R16, RZ, R16, RZ ;  /* 0x00000010ff10723e */ /* 0x000fe400048070ff */
[----:B0-----:R-:W-:-:S05]  /*32ba0*/  @!P3 IADD3 R14, P4, R12, R14, RZ ;  /* 0x0000000e0c0eb210 */ /* 0x001fca0007f9e0ff */
[----:B------:R-:W-:-:S05]  /*32bb0*/  @!P3 IMAD.X R15, R29, 0x1, R15, P4 ;  /* 0x000000011d0fb824 */ /* 0x000fca00020e060f */
[----:B------:R0:W-:Y:S02]  /*32bc0*/  @!P3 STG.E.U8 desc[UR46][R14.64+0x79], R16 ;  /* 0x000079100e00b986 */ /* 0x0001e4000c10112e */
[----:B0-----:R-:W0:Y:S01]  /*32bd0*/  @!P6 LDC.64 R14, c[0x0][0x5c0] ;  /* 0x00017000ff0eeb82 */ /* 0x001e220000000a00 */
[----:B------:R-:W-:-:S04]  /*32be0*/  LOP3.LUT R2, R2, 0xfeffffff, RZ, 0xc0, !PT ;  /* 0xfeffffff02027812 */ /* 0x000fc800078ec0ff */
[----:B------:R-:W-:-:S04]  /*32bf0*/  @P0 LOP3.LUT R2, R2, 0x1000000, RZ, 0xfc, !PT ;  /* 0x0100000002020812 */ /* 0x000fc800078efcff */
[----:B------:R-:W-:Y:S02]  /*32c00*/  LOP3.LUT P0, RZ, R2, 0x200, RZ, 0xc0, !PT ;  /* 0x0000020002ff7812 */ /* 0x000fe4000780c0ff */
[----:B0-----:R-:W-:Y:S01]  /*32c10*/  @!P6 IADD3 R40, P3, P4, R12, R14, R7 ;  /* 0x0000000e0c28e210 */ /* 0x001fe20007c7e007 */
[----:B----4-:R-:W-:Y:S02]  /*32c20*/  FMUL R14, R219, UR41 ;  /* 0x00000029db0e7c20 */ /* 0x010fe40008400000 */
[----:B------:R-:W4:Y:S03]  /*32c30*/  LDL.LU R219, [R1+0x448] ;  /* 0x0004480001db7983 */ /* 0x000f260000300800 */
[----:B------:R-:W-:-:S05]  /*32c40*/  F2FP.SATFINITE.E4M3.F32.PACK_AB_MERGE_C R14, RZ, R14, RZ ;  /* 0x0000000eff0e723e */ /* 0x000fca00048070ff */
        /* <DEDUP_REMOVED lines=17> */
[----:B--2---:R-:W-:Y:S02]  /*32d60*/  FMUL R14, R218, UR41 ;  /* 0x00000029da0e7c20 */ /* 0x004fe40008400000 */
[----:B------:R-:W2:Y:S01]  /*32d70*/  LDL.LU R218, [R1+0x44c] ;  /* 0x00044c0001da7983 */ /* 0x000ea20000300800 */
[----:B------:R-:W-:-:S04]  /*32d80*/  LOP3.LUT R2, R2, 0xfff7ffff, RZ, 0xc0, !PT ;  /* 0xfff7ffff02027812 */ /* 0x000fc800078ec0ff */
[----:B------:R-:W-:Y:S02]  /*32d90*/  @P0 LOP3.LUT R2, R2, 0x80000, RZ, 0xfc, !PT ;  /* 0x0008000002020812 */ /* 0x000fe400078efcff */
[----:B------:R-:W-:Y:S02]  /*32da0*/  @!P0 IADD3.X R37, R29, R15, R6, P3, P4 ;  /* 0x0000000f1d258210 */ /* 0x000fe40001fe8406 */
[----:B------:R-:W-:Y:S02]  /*32db0*/  LOP3.LUT P4, RZ, R2, 0x400, RZ, 0xc0, !PT ;  /* 0x0000040002ff7812 */ /* 0x000fe4000788c0ff */
[----:B------:R-:W-:-:S11]  /*32dc0*/  F2FP.SATFINITE.E4M3.F32.PACK_AB_MERGE_C R14, RZ, R14, RZ ;  /* 0x0000000eff0e723e */ /* 0x000fd600048070ff */
[----:B------:R0:W-:Y:S01]  /*32dd0*/  @!P4 STG.E.U8 desc[UR46][R138.64+0x79], R14 ;  /* 0x0000790e8a00c986 */ /* 0x0001e2000c10112e */
[----:B------:R-:W-:-:S13]  /*32de0*/  ISETP.LT.OR P4, PT, R27, 0xda, !P2 ;  /* 0x000000da1b00780c */ /* 0x000fda0005781670 */
[----:B0-----:R-:W0:Y:S01]  /*32df0*/  @!P4 LDC.64 R14, c[0x0][0x5c0] ;  /* 0x00017000ff0ecb82 */ /* 0x001e220000000a00 */
[----:B------:R-:W-:Y:S02]  /*32e00*/  LOP3.LUT R2, R2, 0xfffdffff, RZ, 0xc0, !PT ;  /* 0xfffdffff02027812 */ /* 0x000fe400078ec0ff */
[----:B------:R-:W-:Y:S02]  /*32e10*/  LOP3.LUT P1, RZ, R13, 0x40000, RZ, 0xc0, !PT ;  /* 0x000400000dff7812 */ /* 0x000fe4000782c0ff */
[----:B------:R-:W-:Y:S02]  /*32e20*/  LOP3.LUT P5, RZ, R0, 0x800, RZ, 0xc0, !PT ;  /* 0x0000080000ff7812 */ /* 0x000fe400078ac0ff */
[----:B------:R-:W-:Y:S02]  /*32e30*/  @P4 LOP3.LUT R2, R2, 0x20000, RZ, 0xfc, !PT ;  /* 0x0002000002024812 */ /* 0x000fe400078efcff */
[----:B0-----:R-:W-:-:S04]  /*32e40*/  @!P4 IADD3 R34, P2, P3, R12, R14, R7 ;  /* 0x0000000e0c22c210 */ /* 0x001fc80007b5e007 */
[----:B------:R-:W-:Y:S02]  /*32e50*/  @!P4 IADD3.X R35, R29, R15, R6, P2, P3 ;  /* 0x0000000f1d23c210 */ /* 0x000fe400017e6406 */
[----:B------:R-:W-:Y:S01]  /*32e60*/  ISETP.LT.OR P4, PT, R27, 0xc1, !P1 ;  /* 0x000000c11b00780c */ /* 0x000fe20004f81670 */
[----:B---3--:R-:W-:-:S05]  /*32e70*/  FMUL R14, R220, UR41 ;  /* 0x00000029dc0e7c20 */ /* 0x008fca0008400000 */
[----:B------:R-:W-:-:S05]  /*32e80*/  F2FP.SATFINITE.E4M3.F32.PACK_AB_MERGE_C R14, RZ, R14, RZ ;  /* 0x0000000eff0e723e */ /* 0x000fca00048070ff */
[----:B------:R0:W-:Y:S02]  /*32e90*/  @!P5 STG.E.U8 desc[UR46][R134.64+0x60], R14 ;  /* 0x0000600e8600d986 */ /* 0x0001e4000c10112e */
[----:B0-----:R-:W0:Y:S02]  /*32ea0*/  @!P4 LDC.64 R14, c[0x0][0x5c0] ;  /* 0x00017000ff0ecb82 */ /* 0x001e240000000a00 */
[----:B0-----:R-:W-:-:S04]  /*32eb0*/  @!P4 IADD3 R32, P2, P3, R12, R14, R9 ;  /* 0x0000000e0c20c210 */ /* 0x001fc80007b5e009 */
[----:B------:R-:W-:Y:S02]  /*32ec0*/  @!P4 IADD3.X R33, R29, R15, R8, P2, P3 ;  /* 0x0000000f1d21c210 */ /* 0x000fe400017e6408 */
[----:B------:R-:W-:Y:S01]  /*32ed0*/  LOP3.LUT P0, RZ, R13, 0x20000, RZ, 0xc0, !PT ;  /* 0x000200000dff7812 */ /* 0x000fe2000780c0ff */
[----:B----4-:R-:W-:Y:S02]  /*32ee0*/  FMUL R15, R219, UR41 ;  /* 0x00000029db0f7c20 */ /* 0x010fe40008400000 */
[----:B------:R-:W3:Y:S01]  /*32ef0*/  LDL.LU R219, [R1+0x450] ;  /* 0x0004500001db7983 */ /* 0x000ee20000300800 */
[----:B------:R-:W-:Y:S02]  /*32f00*/  ISETP.LT.OR P2, PT, R27, 0x61, !P0 ;  /* 0x000000611b00780c */ /* 0x000fe40004741670 */
[----:B------:R-:W-:Y:S01]  /*32f10*/  LOP3.LUT P6, RZ, R0, 0x8, RZ, 0xc0, !PT ;  /* 0x0000000800ff7812 */ /* 0x000fe200078cc0ff */
[----:B------:R-:W4:Y:S01]  /*32f20*/  LDL.LU R220, [R1+0x454] ;  /* 0x0004540001dc7983 */ /* 0x000f220000300800 */
[----:B------:R-:W-:-:S09]  /*32f30*/  F2FP.SATFINITE.E4M3.F32.PACK_AB_MERGE_C R15, RZ, R15, RZ ;  /* 0x0000000fff0f723e */ /* 0x000fd200048070ff */
[----:B------:R-:W0:Y:S02]  /*32f40*/  @!P2 LDC.64 R16, c[0x0][0x5c0] ;  /* 0x00017000ff10ab82 */ /* 0x000e240000000a00 */
[----:B------:R1:W-:Y:S01]  /*32f50*/  @!P6 STG.E.U8 desc[UR46][R132.64+0x61], R15 ;  /* 0x0000610f8400e986 */ /* 0x0003e2000c10112e */
[----:B------:R-:W-:Y:S02]  /*32f60*/  ISETP.LT.OR P6, PT, R27, 0xc2, !P1 ;  /* 0x000000c21b00780c */ /* 0x000fe40004fc1670 */
[----:B------:R-:W-:-:S04]  /*32f70*/  LOP3.LUT R2, R2, 0xfffbffff, RZ, 0xc0, !PT ;  /* 0xfffbffff02027812 */ /* 0x000fc800078ec0ff */
[----:B------:R-:W-:Y:S02]  /*32f80*/  @P4 LOP3.LUT R2, R2, 0x40000, RZ, 0xfc, !PT ;  /* 0x0004000002024812 */ /* 0x000fe400078efcff */
[----:B------:R-:W-:-:S04]  /*32f90*/  @!P2 IADD3 R14, P3, P4, R3, R12, R7 ;  /* 0x0000000c030ea210 */ /* 0x000fc80007c7e007 */
[----:B------:R-:W-:Y:S02]  /*32fa0*/  @!P2 IADD3.X R18, R4, R29, R6, P3, P4 ;  /* 0x0000001d0412a210 */ /* 0x000fe40001fe8406 */
[----:B0-----:R-:W-:Y:S02]  /*32fb0*/  @!P2 IADD3 R16, P3, R14, R16, RZ ;  /* 0x000000100e10a210 */ /* 0x001fe40007f7e0ff */
[----:B-1----:R-:W0:Y:S02]  /*32fc0*/  @!P6 LDC.64 R14, c[0x0][0x5c0] ;  /* 0x00017000ff0eeb82 */ /* 0x002e240000000a00 */
[----:B0-----:R-:W-:Y:S01]  /*32fd0*/  @!P6 IADD3 R30, P4, P5, R12, R14, R9 ;  /* 0x0000000e0c1ee210 */ /* 0x001fe20007d9e009 */
[----:B--2---:R-:W-:Y:S02]  /*32fe0*/  FMUL R14, R218, UR41 ;  /* 0x00000029da0e7c20 */ /* 0x004fe40008400000 */
[----:B------:R-:W2:Y:S01]  /*32ff0*/  LDL.LU R218, [R1+0x458] ;  /* 0x0004580001da7983 */ /* 0x000ea20000300800 */
[----:B------:R-:W-:-:S02]  /*33000*/  @!P2 IMAD.X R17, R18, 0x1, R17, P3 ;  /* 0x000000011211a824 */ /* 0x000fc400018e0611 */
[----:B------:R-:W-:-:S05]  /*33010*/  F2FP.SATFINITE.E4M3.F32.PACK_AB_MERGE_C R14, RZ, R14, RZ ;  /* 0x0000000eff0e723e */ /* 0x000fca00048070ff */
[----:B------:R0:W-:Y:S01]  /*33020*/  @!P2 STG.E.U8 desc[UR46][R16.64+0x60], R14 ;  /* 0x0000600e1000a986 */ /* 0x0001e2000c10112e */
[----:B------:R-:W-:Y:S02]  /*33030*/  ISETP.LT.OR P2, PT, R27, 0x62, !P0 ;  /* 0x000000621b00780c */ /* 0x000fe40004741670 */
[----:B------:R-:W-:Y:S02]  /*33040*/  LOP3.LUT R2, R2, 0xfffeffff, RZ, 0xc0, !PT ;  /* 0xfffeffff02027812 */ /* 0x000fe400078ec0ff */
[----:B------:R-:W-:Y:S02]  /*33050*/  @!P6 IADD3.X R31, R29, R15, R8, P4, P5 ;  /* 0x0000000f1d1fe210 */ /* 0x000fe400027ea408 */
[----:B------:R-:W-:-:S04]  /*33060*/  @P6 LOP3.LUT R2, R2, 0x10000, RZ, 0xfc, !PT ;  /* 0x0001000002026812 */ /* 0x000fc800078efcff */
[----:B------:R-:W-:-:S03]  /*33070*/  LOP3.LUT P5, RZ, R2, 0x800, RZ, 0xc0, !PT ;  /* 0x0000080002ff7812 */ /* 0x000fc600078ac0ff */
[----:B0-----:R-:W0:Y:S01]  /*33080*/  @!P2 LDC.64 R14, c[0x0][0x5c0] ;  /* 0x00017000ff0eab82 */ /* 0x001e220000000a00 */
[----:B------:R-:W-:Y:S02]  /*33090*/  LOP3.LUT R13, R13, 0xfffeffff, RZ, 0xc0, !PT ;  /* 0xfffeffff0d0d7812 */ /* 0x000fe400078ec0ff */
[----:B------:R-:W-:-:S07]  /*330a0*/  @!P2 IADD3 R16, P3, P4, R3, R12, R7 ;  /* 0x0000000c0310a210 */ /* 0x000fce0007c7e007 */
[----:B------:R-:W-:Y:S02]  /*330b0*/  @P5 LOP3.LUT R13, R13, 0x10000, RZ, 0xfc, !PT ;  /* 0x000100000d0d5812 */ /* 0x000fe400078efcff */
[----:B------:R-:W-:Y:S02]  /*330c0*/  ISETP.LT.OR P5, PT, R27, 0xc9, !P1 ;  /* 0x000000c91b00780c */ /* 0x000fe40004fa1670 */
[----:B------:R-:W-:Y:S02]  /*330d0*/  @!P2 IADD3.X R17, R4, R29, R6, P3, P4 ;  /* 0x0000001d0411a210 */ /* 0x000fe40001fe8406 */
[----:B0-----:R-:W-:-:S05]  /*330e0*/  @!P2 IADD3 R16, P3, R16, R14, RZ ;  /* 0x0000000e1010a210 */ /* 0x001fca0007f7e0ff */
[----:B------:R-:W-:-:S04]  /*330f0*/  @!P2 IMAD.X R17, R17, 0x1, R15, P3 ;  /* 0x000000011111a824 */ /* 0x000fc800018e060f */
[----:B------:R-:W0:Y:S02]  /*33100*/  @!P5 LDC.64 R14, c[0x0][0x5c0] ;  /* 0x00017000ff0edb82 */ /* 0x000e240000000a00 */
[----:B0-----:R-:W-:-:S04]  /*33110*/  @!P5 IADD3 R24, P3, P4, R12, R14, R9 ;  /* 0x0000000e0c18d210 */ /* 0x001fc80007c7e009 */
[----:B------:R-:W-:Y:S02]  /*33120*/  @!P5 IADD3.X R25, R29, R15, R8, P3, P4 ;  /* 0x0000000f1d19d210 */ /* 0x000fe40001fe8408 */
[----:B------:R-:W-:Y:S02]  /*33130*/  ISETP.LT.OR P4, PT, R27, 0xca, !P1 ;  /* 0x000000ca1b00780c */ /* 0x000fe40004f81670 */
[C---:B------:R-:W-:Y:S02]  /*33140*/  LOP3.LUT P6, RZ, R2.reuse, 0x1000, RZ, 0xc0, !PT ;  /* 0x0000100002ff7812 */ /* 0x040fe400078cc0ff */
[----:B------:R-:W-:-:S04]  /*33150*/  LOP3.LUT R2, R2, 0xffff7fff, RZ, 0xc0, !PT ;  /* 0xffff7fff02027812 */ /* 0x000fc800078ec0ff */
[----:B------:R-:W-:-:S04]  /*33160*/  @P5 LOP3.LUT R2, R2, 0x8000, RZ, 0xfc, !PT ;  /* 0x0000800002025812 */ /* 0x000fc800078efcff */
[----:B------:R-:W-:Y:S02]  /*33170*/  LOP3.LUT R2, R2, 0xffffdfff, RZ, 0xc0, !PT ;  /* 0xffffdfff02027812 */ /* 0x000fe400078ec0ff */
[----:B------:R-:W-:Y:S02]  /*33180*/  LOP3.LUT P5, RZ, R13, 0x10000, RZ, 0xc0, !PT ;  /* 0x000100000dff7812 */ /* 0x000fe400078ac0ff */
[----:B------:R-:W-:Y:S01]  /*33190*/  @P4 LOP3.LUT R2, R2, 0x2000, RZ, 0xfc, !PT ;  /* 0x0000200002024812 */ /* 0x000fe200078efcff */
[----:B---3--:R-:W-:Y:S02]  /*331a0*/  FMUL R14, R219, UR41 ;  /* 0x00000029db0e7c20 */ /* 0x008fe40008400000 */
[----:B------:R-:W3:Y:S03]  /*331b0*/  LDL.LU R219, [R1+0x45c] ;  /* 0x00045c0001db7983 */ /* 0x000ee60000300800 */
[----:B------:R-:W-:-:S05]  /*331c0*/  F2FP.SATFINITE.E4M3.F32.PACK_AB_MERGE_C R14, RZ, R14, RZ ;  /* 0x0000000eff0e723e */ /* 0x000fca00048070ff */
[----:B------:R0:W-:Y:S02]  /*331d0*/  @!P2 STG.E.U8 desc[UR46][R16.64+0x61], R14 ;  /* 0x0000610e1000a986 */ /* 0x0001e4000c10112e */
[----:B0-----:R-:W0:Y:S02]  /*331e0*/  @!P4 LDC.64 R14, c[0x0][0x5c0] ;  /* 0x00017000ff0ecb82 */ /* 0x001e240000000a00 */
[----:B0-----:R-:W-:Y:S01]  /*331f0*/  @!P4 IADD3 R22, P2, P3, R12, R14, R9 ;  /* 0x0000000e0c16c210 */ /* 0x001fe20007b5e009 */
[----:B----4-:R-:W-:Y:S02]  /*33200*/  FMUL R14, R220, UR41 ;  /* 0x00000029dc0e7c20 */ /* 0x010fe40008400000 */
[----:B------:R-:W4:Y:S01]  /*33210*/  LDL.LU R220, [R1+0x460] ;  /* 0x0004600001dc7983 */ /* 0x000f220000300800 */
[----:B------:R-:W-:Y:S02]  /*33220*/  @!P4 IADD3.X R23, R29, R15, R8, P2, P3 ;  /* 0x0000000f1d17c210 */ /* 0x000fe400017e6408 */
[----:B------:R-:W-:-:S02]  /*33230*/  ISETP.LT.OR P4, PT, R27, 0xd1, !P1 ;  /* 0x000000d11b00780c */ /* 0x000fc40004f81670 */
[----:B------:R-:W-:-:S05]  /*33240*/  F2FP.SATFINITE.E4M3.F32.PACK_AB_MERGE_C R14, RZ, R14, RZ ;  /* 0x0000000eff0e723e */ /* 0x000fca00048070ff */
[----:B------:R0:W-:Y:S06]  /*33250*/  @!P5 STG.E.U8 desc[UR46][R20.64+0x68], R14 ;  /* 0x0000680e1400d986 */ /* 0x0001ec000c10112e */
[----:B0-----:R-:W0:Y:S02]  /*33260*/  @!P4 LDC.64 R14, c[0x0][0x5c0] ;  /* 0x00017000ff0ecb82 */ /* 0x001e240000000a00 */
[----:B0-----:R-:W-:-:S04]  /*33270*/  @!P4 IADD3 R20, P2, P3, R12, R14, R9 ;  /* 0x0000000e0c14c210 */ /* 0x001fc80007b5e009 */
[----:B------:R-:W-:Y:S01]  /*33280*/  @!P4 IADD3.X R21, R29, R15, R8, P2, P3 ;  /* 0x0000000f1d15c210 */ /* 0x000fe200017e6408 */
[----:B--2---:R-:W-:Y:S02]  /*33290*/  FMUL R15, R218, UR41 ;  /* 0x00000029da0f7c20 */ /* 0x004fe40008400000 */
[----:B------:R-:W2:Y:S01]  /*332a0*/  LDL.LU R218, [R1+0x464] ;  /* 0x0004640001da7983 */ /* 0x000ea20000300800 */
[----:B------:R-:W-:-:S13]  /*332b0*/  ISETP.LT.OR P2, PT, R27, 0x69, !P0 ;  /* 0x000000691b00780c */ /* 0x000fda0004741670 */
[----:B------:R-:W0:Y:S01]  /*332c0*/  @!P2 LDC.64 R16, c[0x0][0x5c0] ;  /* 0x00017000ff10ab82 */ /* 0x000e220000000a00 */
[----:B------:R-:W-:Y:S02]  /*332d0*/  ISETP.LT.OR P1, PT, R27, 0xd2, !P1 ;  /* 0x000000d21b00780c */ /* 0x000fe40004f21670 */
[----:B------:R-:W-:Y:S02]  /*332e0*/  LOP3.LUT R2, R2, 0xffffbfff, RZ, 0xc0, !PT ;  /* 0xffffbfff02027812 */ /* 0x000fe400078ec0ff */
[----:B------:R-:W-:Y:S02]  /*332f0*/  F2FP.SATFINITE.E4M3.F32.PACK_AB_MERGE_C R15, RZ, R15, RZ ;  /* 0x0000000fff0f723e */ /* 0x000fe400048070ff */
[----:B------:R-:W-:Y:S02]  /*33300*/  @P4 LOP3.LUT R2, R2, 0x4000, RZ, 0xfc, !PT ;  /* 0x0000400002024812 */ /* 0x000fe400078efcff */
[----:B------:R-:W-:Y:S01]  /*33310*/  @!P2 IADD3 R14, P3, P4, R3, R12, R7 ;  /* 0x0000000c030ea210 */ /* 0x000fe20007c7e007 */
[----:B------:R1:W-:Y:S03]  /*33320*/  @!P6 STG.E.U8 desc[UR46][R140.64+0x69], R15 ;  /* 0x0000690f8c00e986 */ /* 0x0003e6000c10112e */
[----:B------:R-:W-:-:S02]  /*33330*/  @!P2 IADD3.X R28, R4, R29, R6, P3, P4 ;  /* 0x0000001d041ca210 */ /* 0x000fc40001fe8406 */
[----:B0-----:R-:W-:Y:S02]  /*33340*/  @!P2 IADD3 R16, P3, R14, R16, RZ ;  /* 0x000000100e10a210 */ /* 0x001fe40007f7e0ff */
[----:B-1----:R-:W0:Y:S03]  /*33350*/  @!P1 LDC.64 R14, c[0x0][0x5c0] ;  /* 0x00017000ff0e9b82 */ /* 0x002e260000000a00 */
        /* <DEDUP_REMOVED lines=13> */
[----:B----4-:R-:W-:Y:S02]  /*33430*/  FMUL R16, R220, UR41 ;  /* 0x00000029dc107c20 */ /* 0x010fe40008400000 */
[----:B------:R-:W4:Y:S03]  /*33440*/  LDL.LU R220, [R1+0x46c] ;  /* 0x00046c0001dc7983 */ /* 0x000f260000300800 */
[----:B------:R-:W-:-:S05]  /*33450*/  F2FP.SATFINITE.E4M3.F32.PACK_AB_MERGE_C R16, RZ, R16, RZ ;  /* 0x00000010ff10723e */ /* 0x000fca00048070ff */
[----:B------:R2:W-:Y:S02]  /*33460*/  @!P2 STG.E.U8 desc[UR46][R14.64+0x69], R16 ;  /* 0x000069100e00a986 */ /* 0x0005e4000c10112e */
[----:B--2---:R-:W-:Y:S02]  /*33470*/  FMUL R14, R218, UR41 ;  /* 0x00000029da0e7c20 */ /* 0x004fe40008400000 */
[----:B------:R-:W2:Y:S01]  /*33480*/  LDL.LU R218, [R1+0x470] ;  /* 0x0004700001da7983 */ /* 0x000ea20000300800 */
[----:B------:R-:W-:-:S13]  /*33490*/  ISETP.LT.OR P5, PT, R27, 0x71, !P0 ;  /* 0x000000711b00780c */ /* 0x000fda00047a1670 */
[----:B------:R-:W-:-:S04]  /*334a0*/  @!P5 IADD3 R64, P3, P4, R3, R12, R7 ;  /* 0x0000000c0340d210 */ /* 0x000fc80007c7e007 */
[----:B------:R-:W-:Y:S02]  /*334b0*/  @!P5 IADD3.X R17, R4, R29, R6, P3, P4 ;  /* 0x0000001d0411d210 */ /* 0x000fe40001fe8406 */
[----:B------:R-:W-:Y:S02]  /*334c0*/  ISETP.LT.OR P4, PT, R27, 0x72, !P0 ;  /* 0x000000721b00780c */ /* 0x000fe40004781670 */
[----:B------:R-:W-:Y:S02]  /*334d0*/  LOP3.LUT P6, RZ, R0, 0x400000, RZ, 0xc0, !PT ;  /* 0x0040000000ff7812 */ /* 0x000fe400078cc0ff */
[----:B------:R-:W-:-:S04]  /*334e0*/  LOP3.LUT R2, R2, 0xffffefff, RZ, 0xc0, !PT ;  /* 0xffffefff02027812 */ /* 0x000fc800078ec0ff */
[----:B------:R-:W-:Y:S02]  /*334f0*/  @P1 LOP3.LUT R2, R2, 0x1000, RZ, 0xfc, !PT ;  /* 0x0000100002021812 */ /* 0x000fe400078efcff */
[C---:B------:R-:W-:Y:S02]  /*33500*/  LOP3.LUT P1, RZ, R13.reuse, 0x8000, RZ, 0xc0, !PT ;  /* 0x000080000dff7812 */ /* 0x040fe4000782c0ff */
[----:B------:R-:W-:Y:S02]  /*33510*/  LOP3.LUT R13, R13, 0xffffbfff, RZ, 0xc0, !PT ;  /* 0xffffbfff0d0d7812 */ /* 0x000fe400078ec0ff */
[----:B------:R-:W-:Y:S02]  /*33520*/  @!P4 IADD3 R28, P2, P3, R3, R12, R7 ;  /* 0x0000000c031cc210 */ /* 0x000fe40007b5e007 */
[----:B------:R-:W-:Y:S02]  /*33530*/  F2FP.SATFINITE.E4M3.F32.PACK_AB_MERGE_C R14, RZ, R14, RZ ;  /* 0x0000000eff0e723e */ /* 0x000fe400048070ff */
[----:B------:R-:W-:-:S02]  /*33540*/  @!P4 IADD3.X R16, R4, R29, R6, P2, P3 ;  /* 0x0000001d0410c210 */ /* 0x000fc400017e6406 */
[----:B------:R-:W-:Y:S02]  /*33550*/  @P4 LOP3.LUT R13, R13, 0x4000, RZ, 0xfc, !PT ;  /* 0x000040000d0d4812 */ /* 0x000fe400078efcff */
[----:B------:R-:W-:Y:S01]  /*33560*/  LOP3.LUT P4, RZ, R0, 0x800000, RZ, 0xc0, !PT ;  /* 0x0080000000ff7812 */ /* 0x000fe2000788c0ff */
[----:B------:R3:W-:Y:S01]  /*33570*/  @!P6 STG.E.U8 desc[UR46][R148.64+0x70], R14 ;  /* 0x0000700e9400e986 */ /* 0x0007e2000c10112e */
[----:B------:R-:W-:Y:S02]  /*33580*/  ISETP.LT.OR P3, PT, R27, 0x79, !P0 ;  /* 0x000000791b00780c */ /* 0x000fe40004761670 */
[----:B------:R-:W-:-:S11]  /*33590*/  LOP3.LUT R13, R13, 0xffffdfff, RZ, 0xc0, !PT ;  /* 0xffffdfff0d0d7812 */ /* 0x000fd600078ec0ff */
[----:B------:R-:W-:-:S04]  /*335a0*/  @!P3 IADD3 R65, P2, P6, R3, R12, R7 ;  /* 0x0000000c0341b210 */ /* 0x000fc80007e5e007 */
[----:B------:R-:W-:Y:S02]  /*335b0*/  @!P3 IADD3.X R70, R4, R29, R6, P2, P6 ;  /* 0x0000001d0446b210 */ /* 0x000fe400017ec406 */
[----:B------:R-:W-:Y:S02]  /*335c0*/  ISETP.LT.OR P2, PT, R27, 0x7a, !P0 ;  /* 0x0000007a1b00780c */ /* 0x000fe40004741670 */
[----:B------:R-:W-:-:S04]  /*335d0*/  @P3 LOP3.LUT R13, R13, 0x2000, RZ, 0xfc, !PT ;  /* 0x000020000d0d3812 */ /* 0x000fc800078efcff */
[----:B------:R-:W-:-:S04]  /*335e0*/  LOP3.LUT R13, R13, 0xfffff7ff, RZ, 0xc0, !PT ;  /* 0xfffff7ff0d0d7812 */ /* 0x000fc800078ec0ff */
[----:B------:R-:W-:-:S03]  /*335f0*/  @P0 LOP3.LUT R13, R13, 0x800, RZ, 0xfc, !PT ;  /* 0x000008000d0d0812 */ /* 0x000fc600078efcff */
[----:B------:R-:W-:Y:S02]  /*33600*/  @!P2 IADD3 R77, P3, P6, R3, R12, R7 ;  /* 0x0000000c034da210 */ /* 0x000fe40007e7e007 */
[----:B------:R-:W-:Y:S02]  /*33610*/  LOP3.LUT R13, R13, 0xffffefff, RZ, 0xc0, !PT ;  /* 0xffffefff0d0d7812 */ /* 0x000fe400078ec0ff */
[----:B------:R-:W-:Y:S02]  /*33620*/  @!P2 IADD3.X R78, R4, R29, R6, P3, P6 ;  /* 0x0000001d044ea210 */ /* 0x000fe40001fec406 */
[----:B------:R-:W-:Y:S01]  /*33630*/  @P2 LOP3.LUT R13, R13, 0x1000, RZ, 0xfc, !PT ;  /* 0x000010000d0d2812 */ /* 0x000fe200078efcff */
[----:B---3--:R-:W-:Y:S02]  /*33640*/  FMUL R14, R219, UR41 ;  /* 0x00000029db0e7c20 */ /* 0x008fe40008400000 */
[----:B------:R-:W3:Y:S03]  /*33650*/  LDL.LU R219, [R1+0x474] ;  /* 0x0004740001db7983 */ /* 0x000ee60000300800 */
[----:B------:R-:W-:-:S05]  /*33660*/  F2FP.SATFINITE.E4M3.F32.PACK_AB_MERGE_C R14, RZ, R14, RZ ;  /* 0x0000000eff0e723e */ /* 0x000fca00048070ff */
[----:B------:R0:W-:Y:S01]  /*33670*/  @!P4 STG.E.U8 desc[UR46][R146.64+0x71], R14 ;  /* 0x0000710e9200c986 */ /* 0x0001e2000c10112e */
[----:B------:R-:W-:Y:S01]  /*33680*/  ISETP.LT.OR P4, PT, R27, 0x61, !P1 ;  /* 0x000000611b00780c */ /* 0x000fe20004f81670 */
[----:B0-----:R-:W0:-:S12]  /*33690*/  @!P5 LDC.64 R14, c[0x0][0x5c0] ;  /* 0x00017000ff0edb82 */ /* 0x001e180000000a00 */
[----:B------:R-:W-:-:S04]  /*336a0*/  @!P4 IADD3 R76, P3, P6, R3, R12, R9 ;  /* 0x0000000c034cc210 */ /* 0x000fc80007e7e009 */
[----:B------:R-:W-:Y:S02]  /*336b0*/  @!P4 IADD3.X R80, R4, R29, R8, P3, P6 ;  /* 0x0000001d0450c210 */ /* 0x000fe40001fec408 */
[----:B------:R-:W-:Y:S02]  /*336c0*/  LOP3.LUT P4, RZ, R13, 0x4000, RZ, 0xc0, !PT ;  /* 0x000040000dff7812 */ /* 0x000fe4000788c0ff */
[----:B0-----:R-:W-:-:S05]  /*336d0*/  @!P5 IADD3 R14, P0, R64, R14, RZ ;  /* 0x0000000e400ed210 */ /* 0x001fca0007f1e0ff */
[----:B------:R-:W-:Y:S02]  /*336e0*/  @!P5 IMAD.X R15, R17, 0x1, R15, P0 ;  /* 0x00000001110fd824 */ /* 0x000fe400000e060f */
[----:B----4-:R-:W-:Y:S02]  /*336f0*/  FMUL R17, R220, UR41 ;  /* 0x00000029dc117c20 */ /* 0x010fe40008400000 */
[----:B------:R-:W4:Y:S03]  /*33700*/  LDL.LU R220, [R1+0x478] ;  /* 0x0004780001dc7983 */ /* 0x000f260000300800 */
[----:B------:R-:W-:-:S05]  /*33710*/  F2FP.SATFINITE.E4M3.F32.PACK_AB_MERGE_C R17, RZ, R17, RZ ;  /* 0x00000011ff11723e */ /* 0x000fca00048070ff */
[----:B------:R0:W-:Y:S01]  /*33720*/  @!P5 STG.E.U8 desc[UR46][R14.64+0x70], R17 ;  /* 0x000070110e00d986 */ /* 0x0001e2000c10112e */
[----:B------:R-:W-:Y:S01]  /*33730*/  ISETP.LT.OR P3, PT, R27, 0x62, !P1 ;  /* 0x000000621b00780c */ /* 0x000fe20004f61670 */
[----:B0-----:R-:W0:-:S12]  /*33740*/  @!P4 LDC.64 R14, c[0x0][0x5c0] ;  /* 0x00017000ff0ecb82 */ /* 0x001e180000000a00 */
[----:B------:R-:W-:-:S04]  /*33750*/  @!P3 IADD3 R17, P5, P6, R3, R12, R9 ;  /* 0x0000000c0311b210 */ /* 0x000fc80007ebe009 */
[----:B------:R-:W-:Y:S02]  /*33760*/  @!P3 IADD3.X R71, R4, R29, R8, P5, P6 ;  /* 0x0000001d0447b210 */ /* 0x000fe40002fec408 */
[----:B0-----:R-:W-:Y:S01]  /*33770*/  @!P4 IADD3 R14, P5, R28, R14, RZ ;  /* 0x0000000e1c0ec210 */ /* 0x001fe20007fbe0ff */
[----:B--2---:R-:W-:Y:S02]  /*33780*/  FMUL R28, R218, UR41 ;  /* 0x00000029da1c7c20 */ /* 0x004fe40008400000 */
[----:B------:R-:W2:Y:S01]  /*33790*/  LDL.LU R218, [R1+0x47c] ;  /* 0x00047c0001da7983 */ /* 0x000ea20000300800 */
[----:B------:R-:W-:Y:S01]  /*337a0*/  ISETP.LT.OR P3, PT, R27, 0x69, !P1 ;  /* 0x000000691b00780c */ /* 0x000fe20004f61670 */
[----:B------:R-:W-:Y:S01]  /*337b0*/  @!P4 IMAD.X R15, R16, 0x1, R15, P5 ;  /* 0x00000001100fc824 */ /* 0x000fe200028e060f */
[----:B------:R-:W-:Y:S02]  /*337c0*/  F2FP.SATFINITE.E4M3.F32.PACK_AB_MERGE_C R28, RZ, R28, RZ ;  /* 0x0000001cff1c723e */ /* 0x000fe400048070ff */
[----:B------:R-:W-:-:S03]  /*337d0*/  LOP3.LUT P2, RZ, R5, 0x100, RZ, 0xc0, !PT ;  /* 0x0000010005ff7812 */ /* 0x000fc6000784c0ff */
[----:B------:R3:W-:Y:S01]  /*337e0*/  @!P4 STG.E.U8 desc[UR46][R14.64+0x71], R28 ;  /* 0x0000711c0e00c986 */ /* 0x0007e2000c10112e */
[----:B------:R-:W-:-:S05]  /*337f0*/  LOP3.LUT P0, RZ, R5, 0x200, RZ, 0xc0, !PT ;  /* 0x0000020005ff7812 */ /* 0x000fca000780c0ff */
[----:B------:R-:W-:-:S04]  /*33800*/  @!P3 IADD3 R16, P5, P6, R3, R12, R9 ;  /* 0x0000000c0310b210 */ /* 0x000fc80007ebe009 */
[----:B------:R-:W-:Y:S02]  /*33810*/  @!P3 IADD3.X R64, R4, R29, R8, P5, P6 ;  /* 0x0000001d0440b210 */ /* 0x000fe40002fec408 */
[----:B------:R-:W-:Y:S01]  /*33820*/  LOP3.LUT P3, RZ, R13, 0x2000, RZ, 0xc0, !PT ;  /* 0x000020000dff7812 */ /* 0x000fe2000786c0ff */
[----:B---3--:R-:W-:Y:S02]  /*33830*/  FMUL R14, R219, UR41 ;  /* 0x00000029db0e7c20 */ /* 0x008fe40008400000 */
[----:B------:R-:W3:Y:S03]  /*33840*/  LDL.LU R219, [R1+0x480] ;  /* 0x0004800001db7983 */ /* 0x000ee60000300800 */
[----:B------:R-:W-:-:S05]  /*33850*/  F2FP.SATFINITE.E4M3.F32.PACK_AB_MERGE_C R14, RZ, R14, RZ ;  /* 0x0000000eff0e723e */ /* 0x000fca00048070ff */
[----:B------:R4:W-:Y:S02]  /*33860*/  @!P2 STG.E.U8 desc[UR46][R158.64+0x78], R14 ;  /* 0x0000780e9e00a986 */ /* 0x0009e4000c10112e */
[----:B----4-:R-:W-:Y:S02]  /*33870*/  FMUL R14, R220, UR41 ;  /* 0x00000029dc0e7c20 */ /* 0x010fe40008400000 */
[----:B------:R-:W4:Y:S03]  /*33880*/  LDL.LU R220, [R1+0x484] ;  /* 0x0004840001dc7983 */ /* 0x000f260000300800 */
[----:B------:R-:W-:-:S05]  /*33890*/  F2FP.SATFINITE.E4M3.F32.PACK_AB_MERGE_C R14, RZ, R14, RZ ;  /* 0x0000000eff0e723e */ /* 0x000fca00048070ff */
[----:B------:R0:W-:Y:S02]  /*338a0*/  @!P0 STG.E.U8 desc[UR46][R164.64+0x79], R14 ;  /* 0x0000790ea4008986 */ /* 0x0001e4000c10112e */
[----:B0-----:R-:W0:Y:S02]  /*338b0*/  @!P3 LDC.64 R14, c[0x0][0x5c0] ;  /* 0x00017000ff0ebb82 */ /* 0x001e240000000a00 */
[----:B0-----:R-:W-:Y:S01]  /*338c0*/  @!P3 IADD3 R14, P0, R65, R14, RZ ;  /* 0x0000000e410eb210 */ /* 0x001fe20007f1e0ff */
[----:B--2---:R-:W-:Y:S02]  /*338d0*/  FMUL R65, R218, UR41 ;  /* 0x00000029da417c20 */ /* 0x004fe40008400000 */
[----:B------:R-:W2:Y:S01]  /*338e0*/  LDL.LU R218, [R1+0x488] ;  /* 0x0004880001da7983 */ /* 0x000ea20000300800 */
[C---:B------:R-:W-:Y:S02]  /*338f0*/  ISETP.LT.OR P4, PT, R27.reuse, 0x6a, !P1 ;  /* 0x0000006a1b00780c */ /* 0x040fe40004f81670 */
[----:B------:R-:W-:-:S11]  /*33900*/  ISETP.LT.OR P2, PT, R27, 0x71, !P1 ;  /* 0x000000711b00780c */ /* 0x000fd60004f41670 */
[----:B------:R-:W-:-:S04]  /*33910*/  @!P4 IADD3 R28, P5, P6, R3, R12, R9 ;  /* 0x0000000c031cc210 */ /* 0x000fc80007ebe009 */
[----:B------:R-:W-:Y:S02]  /*33920*/  @!P4 IADD3.X R72, R4, R29, R8, P5, P6 ;  /* 0x0000001d0448c210 */ /* 0x000fe40002fec408 */
[----:B------:R-:W-:-:S04]  /*33930*/  @!P2 IADD3 R73, P5, P6, R3, R12, R9 ;  /* 0x0000000c0349a210 */ /* 0x000fc80007ebe009 */
        /* <DEDUP_REMOVED lines=8> */
[----:B------:R-:W-:Y:S02]  /*339c0*/  @!P2 IADD3.X R92, R4, R29, R8, P5, P6 ;  /* 0x0000001d045ca210 */ /* 0x000fe40002fec408 */
[----:B------:R-:W-:Y:S01]  /*339d0*/  LOP3.LUT P2, RZ, R13, 0x1000, RZ, 0xc0, !PT ;  /* 0x000010000dff7812 */ /* 0x000fe2000784c0ff */
[----:B------:R-:W-:Y:S01]  /*339e0*/  @!P3 IMAD.X R15, R70, 0x1, R15, P0 ;  /* 0x00000001460fb824 */ /* 0x000fe200000e060f */
[----:B------:R-:W-:-:S05]  /*339f0*/  F2FP.SATFINITE.E4M3.F32.PACK_AB_MERGE_C R65, RZ, R65, RZ ;  /* 0x00000041ff41723e */ /* 0x000fca00048070ff */
[----:B------:R0:W-:Y:S01]  /*33a00*/  @!P3 STG.E.U8 desc[UR46][R14.64+0x78], R65 ;  /* 0x000078410e00b986 */ /* 0x0001e2000c10112e */
[----:B------:R-:W-:-:S05]  /*33a10*/  ISETP.LT.OR P3, PT, R27, 0x7a, !P1 ;  /* 0x0000007a1b00780c */ /* 0x000fca0004f61670 */
[----:B0-----:R-:W0:Y:S08]  /*33a20*/  @!P2 LDC.64 R14, c[0x0][0x5c0] ;  /* 0x00017000ff0eab82 */ /* 0x001e300000000a00 */
[----:B------:R-:W-:-:S04]  /*33a30*/  @!P3 IADD3 R65, P5, P6, R3, R12, R9 ;  /* 0x0000000c0341b210 */ /* 0x000fc80007ebe009 */
[----:B------:R-:W-:Y:S02]  /*33a40*/  @!P3 IADD3.X R81, R4, R29, R8, P5, P6 ;  /* 0x0000001d0451b210 */ /* 0x000fe40002fec408 */
[----:B------:R-:W-:Y:S02]  /*33a50*/  LOP3.LUT P4, RZ, R0, 0x1000000, RZ, 0xc0, !PT ;  /* 0x0100000000ff7812 */ /* 0x000fe4000788c0ff */
[----:B0-----:R-:W-:-:S05]  /*33a60*/  @!P2 IADD3 R14, P5, R77, R14, RZ ;  /* 0x0000000e4d0ea210 */ /* 0x001fca0007fbe0ff */
[----:B------:R-:W-:Y:S02]  /*33a70*/  @!P2 IMAD.X R15, R78, 0x1, R15, P5 ;  /* 0x000000014e0fa824 */ /* 0x000fe400028e060f */
[----:B---3--:R-:W-:Y:S02]  /*33a80*/  FMUL R70, R219, UR41 ;  /* 0x00000029db467c20 */ /* 0x008fe40008400000 */
[----:B------:R-:W3:Y:S03]  /*33a90*/  LDL.LU R219, [R1+0x48c] ;  /* 0x00048c0001db7983 */ /* 0x000ee60000300800 */
[----:B------:R-:W-:-:S05]  /*33aa0*/  F2FP.SATFINITE.E4M3.F32.PACK_AB_MERGE_C R70, RZ, R70, RZ ;  /* 0x00000046ff46723e */ /* 0x000fca00048070ff */
[----:B------:R4:W-:Y:S02]  /*33ab0*/  @!P2 STG.E.U8 desc[UR46][R14.64+0x79], R70 ;  /* 0x000079460e00a986 */ /* 0x0009e4000c10112e */
[----:B----4-:R-:W-:-:S05]  /*33ac0*/  FMUL R14, R220, UR41 ;  /* 0x00000029dc0e7c20 */ /* 0x010fca0008400000 */
[----:B------:R-:W-:-:S05]  /*33ad0*/  F2FP.SATFINITE.E4M3.F32.PACK_AB_MERGE_C R14, RZ, R14, RZ ;  /* 0x0000000eff0e723e */ /* 0x000fca00048070ff */
[----:B------:R2:W-:Y:S02]  /*33ae0*/  @!P4 STG.E.U8 desc[UR46][R200.64+0x60], R14 ;  /* 0x0000600ec800c986 */ /* 0x0005e4000c10112e */
[----:B--2---:R-:W-:Y:S02]  /*33af0*/  FMUL R14, R218, UR41 ;  /* 0x00000029da0e7c20 */ /* 0x004fe40008400000 */
[----:B------:R-:W2:Y:S01]  /*33b00*/  LDL.LU R218, [R1+0x490] ;  /* 0x0004900001da7983 */ /* 0x000ea20000300800 */
[C---:B------:R-:W-:Y:S02]  /*33b10*/  LOP3.LUT P0, RZ, R13.reuse, 0x800, RZ, 0xc0, !PT ;  /* 0x000008000dff7812 */ /* 0x040fe4000780c0ff */
[----:B------:R-:W-:Y:S01]  /*33b20*/  LOP3.LUT R13, R13, 0xffffffbf, RZ, 0xc0, !PT ;  /* 0xffffffbf0d0d7812 */ /* 0x000fe200078ec0ff */
[----:B------:R-:W4:Y:S03]  /*33b30*/  LDL.LU R220, [R1+0x494] ;  /* 0x0004940001dc7983 */ /* 0x000f260000300800 */
[----:B------:R-:W-:-:S02]  /*33b40*/  @P3 LOP3.LUT R13, R13, 0x40, RZ, 0xfc, !PT ;  /* 0x000000400d0d3812 */ /* 0x000fc400078efcff */
[----:B------:R-:W-:Y:S02]  /*33b50*/  ISETP.LT.OR P3, PT, R27, 0x81, !P0 ;  /* 0x000000811b00780c */ /* 0x000fe40004761670 */
[----:B------:R-:W-:-:S11]  /*33b60*/  LOP3.LUT R2, R2, 0xfffffbff, RZ, 0xc0, !PT ;  /* 0xfffffbff02027812 */ /* 0x000fd600078ec0ff */
[----:B------:R-:W-:Y:S02]  /*33b70*/  @!P3 IADD3 R116, P5, P6, R3, R12, R7 ;  /* 0x0000000c0374b210 */ /* 0x000fe40007ebe007 */
[----:B------:R-:W-:Y:S02]  /*33b80*/  @P3 LOP3.LUT R2, R2, 0x400, RZ, 0xfc, !PT ;  /* 0x0000040002023812 */ /* 0x000fe400078efcff */
[----:B------:R-:W-:Y:S02]  /*33b90*/  @!P3 IADD3.X R117, R4, R29, R6, P5, P6 ;  /* 0x0000001d0475b210 */ /* 0x000fe40002fec406 */
[----:B------:R-:W-:Y:S02]  /*33ba0*/  ISETP.LT.OR P3, PT, R27, 0x82, !P0 ;  /* 0x000000821b00780c */ /* 0x000fe40004761670 */
[----:B------:R-:W-:Y:S02]  /*33bb0*/  LOP3.LUT R2, R2, 0xfffff7ff, RZ, 0xc0, !PT ;  /* 0xfffff7ff02027812 */ /* 0x000fe400078ec0ff */
[----:B------:R-:W-:-:S02]  /*33bc0*/  LOP3.LUT P6, RZ, R0, 0x1000, RZ, 0xc0, !PT ;  /* 0x0000100000ff7812 */ /* 0x000fc400078cc0ff */
[----:B------:R-:W-:-:S07]  /*33bd0*/  ISETP.LT.OR P4, PT, R27, 0x61, !P1 ;  /* 0x000000611b00780c */ /* 0x000fce0004f81670 */
[----:B------:R-:W-:Y:S02]  /*33be0*/  @!P3 IADD3 R120, P2, P5, R3, R12, R7 ;  /* 0x0000000c0378b210 */ /* 0x000fe40007d5e007 */
[----:B------:R-:W-:Y:S02]  /*33bf0*/  @P3 LOP3.LUT R2, R2, 0x800, RZ, 0xfc, !PT ;  /* 0x0000080002023812 */ /* 0x000fe400078efcff */
[----:B------:R-:W-:Y:S02]  /*33c00*/  @!P3 IADD3.X R121, R4, R29, R6, P2, P5 ;  /* 0x0000001d0479b210 */ /* 0x000fe400017ea406 */
[----:B------:R-:W-:Y:S02]  /*33c10*/  ISETP.LT.OR P3, PT, R27, 0x89, !P0 ;  /* 0x000000891b00780c */ /* 0x000fe40004761670 */
[----:B------:R-:W-:Y:S02]  /*33c20*/  F2FP.SATFINITE.E4M3.F32.PACK_AB_MERGE_C R14, RZ, R14, RZ ;  /* 0x0000000eff0e723e */ /* 0x000fe400048070ff */
[----:B------:R-:W-:-:S03]  /*33c30*/  LOP3.LUT R2, R2, 0xfffffdff, RZ, 0xc0, !PT ;  /* 0xfffffdff02027812 */ /* 0x000fc600078ec0ff */
[----:B------:R0:W-:Y:S06]  /*33c40*/  @!P6 STG.E.U8 desc[UR46][R196.64+0x61], R14 ;  /* 0x0000610ec400e986 */ /* 0x0001ec000c10112e */
[----:B------:R-:W-:Y:S02]  /*33c50*/  @!P3 IADD3 R126, P2, P5, R3, R12, R7 ;  /* 0x0000000c037eb210 */ /* 0x000fe40007d5e007 */
[----:B------:R-:W-:Y:S01]  /*33c60*/  @P3 LOP3.LUT R2, R2, 0x200, RZ, 0xfc, !PT ;  /* 0x0000020002023812 */ /* 0x000fe200078efcff */
[----:B0-----:R-:W0:Y:S01]  /*33c70*/  @!P4 LDC.64 R14, c[0x0][0x5c0] ;  /* 0x00017000ff0ecb82 */ /* 0x001e220000000a00 */
[----:B------:R-:W-:-:S02]  /*33c80*/  @!P3 IADD3.X R127, R4, R29, R6, P2, P5 ;  /* 0x0000001d047fb210 */ /* 0x000fc400017ea406 */
[----:B------:R-:W-:Y:S02]  /*33c90*/  ISETP.LT.OR P3, PT, R27, 0x8a, !P0 ;  /* 0x0000008a1b00780c */ /* 0x000fe40004761670 */
[----:B------:R-:W-:-:S11]  /*33ca0*/  LOP3.LUT R2, R2, 0xfffffeff, RZ, 0xc0, !PT ;  /* 0xfffffeff02027812 */ /* 0x000fd600078ec0ff */
[----:B------:R-:W-:Y:S02]  /*33cb0*/  @!P3 IADD3 R132, P2, P5, R3, R12, R7 ;  /* 0x0000000c0384b210 */ /* 0x000fe40007d5e007 */
[----:B------:R-:W-:Y:S02]  /*33cc0*/  @P3 LOP3.LUT R2, R2, 0x100, RZ, 0xfc, !PT ;  /* 0x0000010002023812 */ /* 0x000fe400078efcff */
[----:B------:R-:W-:Y:S02]  /*33cd0*/  @!P3 IADD3.X R133, R4, R29, R6, P2, P5 ;  /* 0x0000001d0485b210 */ /* 0x000fe400017ea406 */
[----:B------:R-:W-:Y:S02]  /*33ce0*/  LOP3.LUT P3, RZ, R5, 0x8000, RZ, 0xc0, !PT ;  /* 0x0000800005ff7812 */ /* 0x000fe4000786c0ff */
[----:B0-----:R-:W-:Y:S02]  /*33cf0*/  @!P4 IADD3 R14, P2, R76, R14, RZ ;  /* 0x0000000e4c0ec210 */ /* 0x001fe40007f5e0ff */
[----:B------:R-:W-:-:S03]  /*33d00*/  LOP3.LUT R13, R13, 0xfffffbff, RZ, 0xc0, !PT ;  /* 0xfffffbff0d0d7812 */ /* 0x000fc600078ec0ff */
[----:B------:R-:W-:-:S06]  /*33d10*/  @!P4 IMAD.X R15, R80, 0x1, R15, P2 ;  /* 0x00000001500fc824 */ /* 0x000fcc00010e060f */
[----:B------:R-:W-:Y:S02]  /*33d20*/  @P3 LOP3.LUT R13, R13, 0x400, RZ, 0xfc, !PT ;  /* 0x000004000d0d3812 */ /* 0x000fe400078efcff */
[----:B------:R-:W-:Y:S02]  /*33d30*/  ISETP.LT.OR P3, PT, R27, 0x91, !P0 ;  /* 0x000000911b00780c */ /* 0x000fe40004761670 */
[----:B------:R-:W-:-:S11]  /*33d40*/  LOP3.LUT R2, R2, 0xffffff7f, RZ, 0xc0, !PT ;  /* 0xffffff7f02027812 */ /* 0x000fd600078ec0ff */
[----:B------:R-:W-:Y:S02]  /*33d50*/  @!P3 IADD3 R135, P5, P6, R3, R12, R7 ;  /* 0x0000000c0387b210 */ /* 0x000fe40007ebe007 */
[----:B------:R-:W-:Y:S02]  /*33d60*/  @P3 LOP3.LUT R2, R2, 0x80, RZ, 0xfc, !PT ;  /* 0x0000008002023812 */ /* 0x000fe400078efcff */
[----:B------:R-:W-:Y:S02]  /*33d70*/  @!P3 IADD3.X R137, R4, R29, R6, P5, P6 ;  /* 0x0000001d0489b210 */ /* 0x000fe40002fec406 */
[----:B------:R-:W-:Y:S01]  /*33d80*/  ISETP.LT.OR P3, PT, R27, 0x92, !P0 ;  /* 0x000000921b00780c */ /* 0x000fe20004761670 */
        /* <DEDUP_REMOVED lines=8> */
[----:B0-----:R-:W-:Y:S01]  /*33e10*/  @!P4 IADD3 R14, P2, R17, R14, RZ ;  /* 0x0000000e110ec210 */ /* 0x001fe20007f5e0ff */
[----:B--2---:R-:W-:Y:S02]  /*33e20*/  FMUL R17, R218, UR41 ;  /* 0x00000029da117c20 */ /* 0x004fe40008400000 */
[----:B------:R-:W2:Y:S01]  /*33e30*/  LDL.LU R218, [R1+0x49c] ;  /* 0x00049c0001da7983 */ /* 0x000ea20000300800 */
[----:B------:R-:W-:-:S04]  /*33e40*/  LOP3.LUT R2, R2, 0xffffffbf, RZ, 0xc0, !PT ;  /* 0xffffffbf02027812 */ /* 0x000fc800078ec0ff */
[----:B------:R-:W-:Y:S02]  /*33e50*/  @P3 LOP3.LUT R2, R2, 0x40, RZ, 0xfc, !PT ;  /* 0x0000004002023812 */ /* 0x000fe400078efcff */
[----:B------:R-:W-:Y:S01]  /*33e60*/  ISETP.LT.OR P3, PT, R27, 0x99, !P0 ;  /* 0x000000991b00780c */ /* 0x000fe20004761670 */
[----:B------:R-:W-:Y:S01]  /*33e70*/  @!P4 IMAD.X R15, R71, 0x1, R15, P2 ;  /* 0x00000001470fc824 */ /* 0x000fe200010e060f */
[----:B------:R-:W-:Y:S02]  /*33e80*/  LOP3.LUT R2, R2, 0xffffffef, RZ, 0xc0, !PT ;  /* 0xffffffef02027812 */ /* 0x000fe400078ec0ff */
[----:B------:R-:W-:-:S09]  /*33e90*/  F2FP.SATFINITE.E4M3.F32.PACK_AB_MERGE_C R17, RZ, R17, RZ ;  /* 0x00000011ff11723e */ /* 0x000fd200048070ff */
[----:B------:R-:W-:Y:S02]  /*33ea0*/  @!P3 IADD3 R138, P2, P5, R3, R12, R7 ;  /* 0x0000000c038ab210 */ /* 0x000fe40007d5e007 */
[----:B------:R-:W-:Y:S02]  /*33eb0*/  @P3 LOP3.LUT R2, R2, 0x10, RZ, 0xfc, !PT ;  /* 0x0000001002023812 */ /* 0x000fe400078efcff */
[----:B------:R-:W-:Y:S02]  /*33ec0*/  @!P3 IADD3.X R140, R4, R29, R6, P2, P5 ;  /* 0x0000001d048cb210 */ /* 0x000fe400017ea406 */
[----:B------:R-:W-:Y:S01]  /*33ed0*/  LOP3.LUT P3, RZ, R13, 0x400, RZ, 0xc0, !PT ;  /* 0x000004000dff7812 */ /* 0x000fe2000786c0ff */
[----:B------:R4:W-:Y:S01]  /*33ee0*/  @!P4 STG.E.U8 desc[UR46][R14.64+0x61], R17 ;  /* 0x000061110e00c986 */ /* 0x0009e2000c10112e */
[----:B------:R-:W-:Y:S02]  /*33ef0*/  ISETP.LT.OR P4, PT, R27, 0x9a, !P0 ;  /* 0x0000009a1b00780c */ /* 0x000fe40004781670 */
[----:B------:R-:W-:Y:S01]  /*33f00*/  LOP3.LUT R13, R13, 0xfffffeff, RZ, 0xc0, !PT ;  /* 0xfffffeff0d0d7812 */ /* 0x000fe200078ec0ff */
[----:B----4-:R-:W-:-:S02]  /*33f10*/  FMUL R14, R220, UR41 ;  /* 0x00000029dc0e7c20 */ /* 0x010fc40008400000 */
[----:B------:R-:W4:Y:S03]  /*33f20*/  LDL.LU R220, [R1+0x4a0] ;  /* 0x0004a00001dc7983 */ /* 0x000f260000300800 */
[----:B------:R-:W-:Y:S02]  /*33f30*/  F2FP.SATFINITE.E4M3.F32.PACK_AB_MERGE_C R14, RZ, R14, RZ ;  /* 0x0000000eff0e723e */ /* 0x000fe400048070ff */
[----:B------:R-:W-:Y:S02]  /*33f40*/  LOP3.LUT P6, RZ, R5, 0x40000, RZ, 0xc0, !PT ;  /* 0x0004000005ff7812 */ /* 0x000fe400078cc0ff */
[----:B------:R-:W-:Y:S01]  /*33f50*/  @P0 LOP3.LUT R13, R13, 0x100, RZ, 0xfc, !PT ;  /* 0x000001000d0d0812 */ /* 0x000fe200078efcff */
[----:B------:R3:W-:Y:S01]  /*33f60*/  @!P3 STG.E.U8 desc[UR46][R192.64+0x68], R14 ;  /* 0x0000680ec000b986 */ /* 0x0007e2000c10112e */
[C---:B------:R-:W-:Y:S02]  /*33f70*/  ISETP.LT.OR P3, PT, R27.reuse, 0x69, !P1 ;  /* 0x000000691b00780c */ /* 0x040fe40004f61670 */
[----:B------:R-:W-:-:S02]  /*33f80*/  ISETP.LT.OR P0, PT, R27, 0x81, !P1 ;  /* 0x000000811b00780c */ /* 0x000fc40004f01670 */
[----:B------:R-:W-:Y:S02]  /*33f90*/  LOP3.LUT R2, R2, 0xfffffff7, RZ, 0xc0, !PT ;  /* 0xfffffff702027812 */ /* 0x000fe400078ec0ff */
[----:B------:R-:W-:Y:S02]  /*33fa0*/  @!P4 IADD3 R139, P2, P5, R3, R12, R7 ;  /* 0x0000000c038bc210 */ /* 0x000fe40007d5e007 */
[----:B------:R-:W-:Y:S02]  /*33fb0*/  @P4 LOP3.LUT R2, R2, 0x8, RZ, 0xfc, !PT ;  /* 0x0000000802024812 */ /* 0x000fe400078efcff */
[----:B------:R-:W-:Y:S02]  /*33fc0*/  @!P4 IADD3.X R141, R4, R29, R6, P2, P5 ;  /* 0x0000001d048dc210 */ /* 0x000fe400017ea406 */
[----:B------:R-:W-:-:S03]  /*33fd0*/  LOP3.LUT R2, R2, 0xfffffffd, RZ, 0xc0, !PT ;  /* 0xfffffffd02027812 */ /* 0x000fc600078ec0ff */
[----:B------:R-:W-:Y:S02]  /*33fe0*/  @!P0 IADD3 R147, P2, P5, R3, R12, R9 ;  /* 0x0000000c03938210 */ /* 0x000fe40007d5e009 */
[----:B------:R-:W-:Y:S02]  /*33ff0*/  @P0 LOP3.LUT R2, R2, 0x2, RZ, 0xfc, !PT ;  /* 0x0000000202020812 */ /* 0x000fe400078efcff */
[----:B------:R-:W-:Y:S02]  /*34000*/  @!P0 IADD3.X R149, R4, R29, R8, P2, P5 ;  /* 0x0000001d04958210 */ /* 0x000fe400017ea408 */
[----:B------:R-:W-:-:S13]  /*34010*/  ISETP.LT.OR P0, PT, R27, 0x82, !P1 ;  /* 0x000000821b00780c */ /* 0x000fda0004f01670 */
[----:B------:R-:W-:-:S04]  /*34020*/  @!P0 IADD3 R158, P2, P5, R3, R12, R9 ;  /* 0x0000000c039e8210 */ /* 0x000fc80007d5e009 */
[----:B------:R-:W-:Y:S01]  /*34030*/  @!P0 IADD3.X R159, R4, R29, R8, P2, P5 ;  /* 0x0000001d049f8210 */ /* 0x000fe200017ea408 */
[----:B---3--:R-:W-:Y:S02]  /*34040*/  FMUL R14, R219, UR41 ;  /* 0x00000029db0e7c20 */ /* 0x008fe40008400000 */
[----:B------:R-:W3:Y:S03]  /*34050*/  LDL.LU R219, [R1+0x4a4] ;  /* 0x0004a40001db7983 */ /* 0x000ee60000300800 */
[----:B------:R-:W-:-:S05]  /*34060*/  F2FP.SATFINITE.E4M3.F32.PACK_AB_MERGE_C R14, RZ, R14, RZ ;  /* 0x0000000eff0e723e */ /* 0x000fca00048070ff */
[----:B------:R0:W-:Y:S02]  /*34070*/  @!P6 STG.E.U8 desc[UR46][R182.64+0x69], R14 ;  /* 0x0000690eb600e986 */ /* 0x0001e4000c10112e */
[----:B0-----:R-:W0:Y:S02]  /*34080*/  @!P3 LDC.64 R14, c[0x0][0x5c0] ;  /* 0x00017000ff0ebb82 */ /* 0x001e240000000a00 */
[----:B0-----:R-:W-:Y:S01]  /*34090*/  @!P3 IADD3 R14, P2, R16, R14, RZ ;  /* 0x0000000e100eb210 */ /* 0x001fe20007f5e0ff */
[----:B--2---:R-:W-:Y:S02]  /*340a0*/  FMUL R16, R218, UR41 ;  /* 0x00000029da107c20 */ /* 0x004fe40008400000 */
[----:B------:R-:W2:Y:S01]  /*340b0*/  LDL.LU R218, [R1+0x4a8] ;  /* 0x0004a80001da7983 */ /* 0x000ea20000300800 */
[----:B------:R-:W-:Y:S02]  /*340c0*/  LOP3.LUT R2, R2, 0xfffffffe, RZ, 0xc0, !PT ;  /* 0xfffffffe02027812 */ /* 0x000fe400078ec0ff */
[----:B------:R-:W-:-:S02]  /*340d0*/  LOP3.LUT P4, RZ, R13, 0x200, RZ, 0xc0, !PT ;  /* 0x000002000dff7812 */ /* 0x000fc4000788c0ff */
[----:B------:R-:W-:Y:S02]  /*340e0*/  @P0 LOP3.LUT R2, R2, 0x1, RZ, 0xfc, !PT ;  /* 0x0000000102020812 */ /* 0x000fe400078efcff */
[----:B------:R-:W-:Y:S01]  /*340f0*/  ISETP.LT.OR P0, PT, R27, 0x89, !P1 ;  /* 0x000000891b00780c */ /* 0x000fe20004f01670 */
[----:B------:R-:W-:Y:S01]  /*34100*/  @!P3 IMAD.X R15, R64, 0x1, R15, P2 ;  /* 0x00000001400fb824 */ /* 0x000fe200010e060f */
[----:B------:R-:W-:Y:S02]  /*34110*/  F2FP.SATFINITE.E4M3.F32.PACK_AB_MERGE_C R16, RZ, R16, RZ ;  /* 0x00000010ff10723e */ /* 0x000fe400048070ff */
[----:B------:R-:W-:-:S03]  /*34120*/  LOP3.LUT R0, R0, 0xdfffffff, RZ, 0xc0, !PT ;  /* 0xdfffffff00007812 */ /* 0x000fc600078ec0ff */
[----:B------:R0:W-:Y:S06]  /*34130*/  @!P3 STG.E.U8 desc[UR46][R14.64+0x68], R16 ;  /* 0x000068100e00b986 */ /* 0x0001ec000c10112e */
[----:B------:R-:W-:Y:S01]  /*34140*/  @!P0 IADD3 R165, P5, P6, R3, R12, R9 ;  /* 0x0000000c03a58210 */ /* 0x000fe20007ebe009 */
[----:B0-----:R-:W0:Y:S01]  /*34150*/  @!P4 LDC.64 R14, c[0x0][0x5c0] ;  /* 0x00017000ff0ecb82 */ /* 0x001e220000000a00 */
[----:B------:R-:W-:Y:S02]  /*34160*/  @P0 LOP3.LUT R0, R0, 0x20000000, RZ, 0xfc, !PT ;  /* 0x2000000000000812 */ /* 0x000fe400078efcff */
[----:B------:R-:W-:-:S02]  /*34170*/  @!P0 IADD3.X R183, R4, R29, R8, P5, P6 ;  /* 0x0000001d04b78210 */ /* 0x000fc40002fec408 */
[----:B------:R-:W-:Y:S01]  /*34180*/  ISETP.LT.OR P0, PT, R27, 0x8a, !P1 ;  /* 0x0000008a1b00780c */ /* 0x000fe20004f01670 */
[----:B----4-:R-:W-:-:S12]  /*34190*/  FMUL R16, R220, UR41 ;  /* 0x00000029dc107c20 */ /* 0x010fd80008400000 */
[----:B------:R-:W-:-:S04]  /*341a0*/  @!P0 IADD3 R164, P2, P5, R3, R12, R9 ;  /* 0x0000000c03a48210 */ /* 0x000fc80007d5e009 */
[----:B------:R-:W-:Y:S02]  /*341b0*/  @!P0 IADD3.X R182, R4, R29, R8, P2, P5 ;  /* 0x0000001d04b68210 */ /* 0x000fe400017ea408 */
[----:B0-----:R-:W-:Y:S02]  /*341c0*/  @!P4 IADD3 R14, P2, R28, R14, RZ ;  /* 0x0000000e1c0ec210 */ /* 0x001fe40007f5e0ff */
[----:B------:R-:W-:-:S03]  /*341d0*/  F2FP.SATFINITE.E4M3.F32.PACK_AB_MERGE_C R16, RZ, R16, RZ ;  /* 0x00000010ff10723e */ /* 0x000fc600048070ff */
[----:B------:R-:W-:-:S05]  /*341e0*/  @!P4 IMAD.X R15, R72, 0x1, R15, P2 ;  /* 0x00000001480fc824 */ /* 0x000fca00010e060f */
[----:B------:R3:W-:Y:S01]  /*341f0*/  @!P4 STG.E.U8 desc[UR46][R14.64+0x69], R16 ;  /* 0x000069100e00c986 */ /* 0x0007e2000c10112e */
[----:B------:R-:W-:Y:S01]  /*34200*/  LOP3.LUT P6, RZ, R0, 0x2000000, RZ, 0xc0, !PT ;  /* 0x0200000000ff7812 */ /* 0x000fe200078cc0ff */
[----:B---3--:R-:W-:Y:S02]  /*34210*/  FMUL R14, R219, UR41 ;  /* 0x00000029db0e7c20 */ /* 0x008fe40008400000 */
[----:B------:R-:W3:Y:S03]  /*34220*/  LDL.LU R219, [R1+0x4ac] ;  /* 0x0004ac0001db7983 */ /* 0x000ee60000300800 */
[----:B------:R-:W-:-:S07]  /*34230*/  F2FP.SATFINITE.E4M3.F32.PACK_AB_MERGE_C R14, RZ, R14, RZ ;  /* 0x0000000eff0e723e */ /* 0x000fce00048070ff */
        /* <DEDUP_REMOVED lines=9> */
[----:B------:R-:W-:-:S04]  /*342d0*/  @!P0 IADD3 R192, P2, P5, R3, R12, R9 ;  /* 0x0000000c03c08210 */ /* 0x000fc80007d5e009 */
[----:B------:R-:W-:Y:S02]  /*342e0*/  @!P0 IADD3.X R196, R4, R29, R8, P2, P5 ;  /* 0x0000001d04c48210 */ /* 0x000fe400017ea408 */
[----:B------:R-:W-:Y:S02]  /*342f0*/  ISETP.LT.OR P5, PT, R27, 0x92, !P1 ;  /* 0x000000921b00780c */ /* 0x000fe40004fa1670 */
[----:B------:R-:W-:-:S04]  /*34300*/  @P0 LOP3.LUT R0, R0, 0x800000, RZ, 0xfc, !PT ;  /* 0x0080000000000812 */ /* 0x000fc800078efcff */
[----:B------:R-:W-:-:S07]  /*34310*/  LOP3.LUT R0, R0, 0xffbfffff, RZ, 0xc0, !PT ;  /* 0xffbfffff00007812 */ /* 0x000fce00078ec0ff */
[----:B------:R-:W-:Y:S02]  /*34320*/  @!P5 IADD3 R193, P2, P4, R3, R12, R9 ;  /* 0x0000000c03c1d210 */ /* 0x000fe40007c5e009 */
[----:B------:R-:W-:Y:S02]  /*34330*/  @P5 LOP3.LUT R0, R0, 0x400000, RZ, 0xfc, !PT ;  /* 0x0040000000005812 */ /* 0x000fe400078efcff */
[----:B------:R-:W-:Y:S02]  /*34340*/  @!P5 IADD3.X R197, R4, R29, R8, P2, P4 ;  /* 0x0000001d04c5d210 */ /* 0x000fe400017e8408 */
[----:B------:R-:W-:Y:S02]  /*34350*/  ISETP.LT.OR P5, PT, R27, 0x99, !P1 ;  /* 0x000000991b00780c */ /* 0x000fe40004fa1670 */
[----:B------:R-:W-:-:S11]  /*34360*/  LOP3.LUT R0, R0, 0xffefffff, RZ, 0xc0, !PT ;  /* 0xffefffff00007812 */ /* 0x000fd600078ec0ff */
[----:B------:R-:W-:Y:S02]  /*34370*/  @!P5 IADD3 R190, P2, P4, R3, R12, R9 ;  /* 0x0000000c03bed210 */ /* 0x000fe40007c5e009 */
[----:B------:R-:W-:Y:S02]  /*34380*/  @P5 LOP3.LUT R0, R0, 0x100000, RZ, 0xfc, !PT ;  /* 0x0010000000005812 */ /* 0x000fe400078efcff */
[----:B------:R-:W-:Y:S02]  /*34390*/  @!P5 IADD3.X R191, R4, R29, R8, P2, P4 ;  /* 0x0000001d04bfd210 */ /* 0x000fe400017e8408 */
[----:B------:R-:W-:Y:S02]  /*343a0*/  ISETP.LT.OR P5, PT, R27, 0x9a, !P1 ;  /* 0x0000009a1b00780c */ /* 0x000fe40004fa1670 */
[C---:B------:R-:W-:Y:S02]  /*343b0*/  LOP3.LUT P0, RZ, R13.reuse, 0x100, RZ, 0xc0, !PT ;  /* 0x000001000dff7812 */ /* 0x040fe4000780c0ff */
[----:B------:R-:W-:-:S09]  /*343c0*/  LOP3.LUT R13, R13, 0xfffffffe, RZ, 0xc0, !PT ;  /* 0xfffffffe0d0d7812 */ /* 0x000fd200078ec0ff */
[----:B------:R-:W-:Y:S02]  /*343d0*/  @!P5 IADD3 R200, P2, P4, R3, R12, R9 ;  /* 0x0000000c03c8d210 */ /* 0x000fe40007c5e009 */
[----:B------:R-:W-:Y:S02]  /*343e0*/  @P5 LOP3.LUT R13, R13, 0x1, RZ, 0xfc, !PT ;  /* 0x000000010d0d5812 */ /* 0x000fe400078efcff */
[----:B------:R-:W-:Y:S02]  /*343f0*/  @!P5 IADD3.X R201, R4, R29, R8, P2, P4 ;  /* 0x0000001d04c9d210 */ /* 0x000fe400017e8408 */
[----:B------:R-:W-:Y:S02]  /*34400*/  LOP3.LUT P5, RZ, R5, 0x1000000, RZ, 0xc0, !PT ;  /* 0x0100000005ff7812 */ /* 0x000fe400078ac0ff */
[----:B------:R-:W-:Y:S02]  /*34410*/  LOP3.LUT R13, R13, 0xffffff7f, RZ, 0xc0, !PT ;  /* 0xffffff7f0d0d7812 */ /* 0x000fe400078ec0ff */
[----:B------:R-:W-:-:S09]  /*34420*/  F2FP.SATFINITE.E4M3.F32.PACK_AB_MERGE_C R14, RZ, R14, RZ ;  /* 0x0000000eff0e723e */ /* 0x000fd200048070ff */
[----:B------:R-:W-:Y:S02]  /*34430*/  @P5 LOP3.LUT R13, R13, 0x80, RZ, 0xfc, !PT ;  /* 0x000000800d0d5812 */ /* 0x000fe400078efcff */
[----:B------:R-:W-:Y:S01]  /*34440*/  ISETP.LT.OR P5, PT, R27, 0x71, !P1 ;  /* 0x000000711b00780c */ /* 0x000fe20004fa1670 */
[----:B------:R0:W-:-:S12]  /*34450*/  @!P3 STG.E.U8 desc[UR46][R178.64+0x71], R14 ;  /* 0x0000710eb200b986 */ /* 0x0001d8000c10112e */
[----:B0-----:R-:W0:Y:S01]  /*34460*/  @!P5 LDC.64 R14, c[0x0][0x5c0] ;  /* 0x00017000ff0edb82 */ /* 0x001e220000000a00 */
[----:B---3--:R-:W-:Y:S02]  /*34470*/  FMUL R16, R219, UR41 ;  /* 0x00000029db107c20 */ /* 0x008fe40008400000 */
[----:B------:R-:W3:Y:S01]  /*34480*/  LDL.LU R219, [R1+0x4b8] ;  /* 0x0004b80001db7983 */ /* 0x000ee20000300800 */
[----:B0-----:R-:W-:Y:S02]  /*34490*/  @!P5 IADD3 R14, P2, R73, R14, RZ ;  /* 0x0000000e490ed210 */ /* 0x001fe40007f5e0ff */
[----:B------:R-:W-:-:S03]  /*344a0*/  F2FP.SATFINITE.E4M3.F32.PACK_AB_MERGE_C R16, RZ, R16, RZ ;  /* 0x00000010ff10723e */ /* 0x000fc600048070ff */
[----:B------:R-:W-:-:S05]  /*344b0*/  @!P5 IMAD.X R15, R79, 0x1, R15, P2 ;  /* 0x000000014f0fd824 */ /* 0x000fca00010e060f */
[----:B------:R2:W-:Y:S02]  /*344c0*/  @!P5 STG.E.U8 desc[UR46][R14.64+0x70], R16 ;  /* 0x000070100e00d986 */ /* 0x0005e4000c10112e */
[----:B--2---:R-:W-:Y:S02]  /*344d0*/  FMUL R16, R218, UR41 ;  /* 0x00000029da107c20 */ /* 0x004fe40008400000 */
[----:B------:R-:W2:Y:S01]  /*344e0*/  LDL.LU R218, [R1+0x4bc] ;  /* 0x0004bc0001da7983 */ /* 0x000ea20000300800 */
[C---:B------:R-:W-:Y:S02]  /*344f0*/  ISETP.LT.OR P3, PT, R27.reuse, 0xa1, !P0 ;  /* 0x000000a11b00780c */ /* 0x040fe40004761670 */
[----:B------:R-:W-:Y:S01]  /*34500*/  ISETP.LT.OR P5, PT, R27, 0xa2, !P0 ;  /* 0x000000a21b00780c */ /* 0x000fe200047a1670 */
[----:B------:R-:W2:Y:S10]  /*34510*/  LDL.LU R221, [R1+0x4c0] ;  /* 0x0004c00001dd7983 */ /* 0x000eb40000300800 */
[----:B------:R-:W-:-:S04]  /*34520*/  @!P3 IADD3 R105, P4, P6, R3, R12, R7 ;  /* 0x0000000c0369b210 */ /* 0x000fc80007e9e007 */
[----:B------:R-:W-:Y:S02]  /*34530*/  @!P3 IADD3.X R108, R4, R29, R6, P4, P6 ;  /* 0x0000001d046cb210 */ /* 0x000fe400027ec406 */
[----:B------:R-:W-:Y:S02]  /*34540*/  ISETP.LT.OR P6, PT, R27, 0x72, !P1 ;  /* 0x000000721b00780c */ /* 0x000fe40004fc1670 */
[----:B------:R-:W-:-:S11]  /*34550*/  LOP3.LUT R2, R2, 0xffffffdf, RZ, 0xc0, !PT ;  /* 0xffffffdf02027812 */ /* 0x000fd600078ec0ff */
[----:B------:R-:W0:Y:S01]  /*34560*/  @!P6 LDC.64 R14, c[0x0][0x5c0] ;  /* 0x00017000ff0eeb82 */ /* 0x000e220000000a00 */
[----:B------:R-:W-:Y:S02]  /*34570*/  @P3 LOP3.LUT R2, R2, 0x20, RZ, 0xfc, !PT ;  /* 0x0000002002023812 */ /* 0x000fe400078efcff */
[----:B------:R-:W-:Y:S02]  /*34580*/  @!P5 IADD3 R237, P2, P4, R3, R12, R7 ;  /* 0x0000000c03edd210 */ /* 0x000fe40007c5e007 */
[----:B------:R-:W-:Y:S02]  /*34590*/  LOP3.LUT R2, R2, 0xfffffffb, RZ, 0xc0, !PT ;  /* 0xfffffffb02027812 */ /* 0x000fe400078ec0ff */
[----:B------:R-:W-:Y:S02]  /*345a0*/  @!P5 IADD3.X R109, R4, R29, R6, P2, P4 ;  /* 0x0000001d046dd210 */ /* 0x000fe400017e8406 */
[----:B------:R-:W-:Y:S02]  /*345b0*/  @P5 LOP3.LUT R2, R2, 0x4, RZ, 0xfc, !PT ;  /* 0x0000000402025812 */ /* 0x000fe400078efcff */
[----:B------:R-:W-:-:S02]  /*345c0*/  ISETP.LT.OR P5, PT, R27, 0xa9, !P0 ;  /* 0x000000a91b00780c */ /* 0x000fc400047a1670 */
[----:B------:R-:W-:Y:S02]  /*345d0*/  LOP3.LUT R0, R0, 0xbfffffff, RZ, 0xc0, !PT ;  /* 0xbfffffff00007812 */ /* 0x000fe400078ec0ff */
[----:B------:R-:W-:Y:S02]  /*345e0*/  F2FP.SATFINITE.E4M3.F32.PACK_AB_MERGE_C R16, RZ, R16, RZ ;  /* 0x00000010ff10723e */ /* 0x000fe400048070ff */
[----:B0-----:R-:W-:-:S05]  /*345f0*/  @!P6 IADD3 R14, P2, R87, R14, RZ ;  /* 0x0000000e570ee210 */ /* 0x001fca0007f5e0ff */
[----:B------:R-:W-:Y:S02]  /*34600*/  @!P6 IMAD.X R15, R93, 0x1, R15, P2 ;  /* 0x000000015d0fe824 */ /* 0x000fe400010e060f */
[----:B------:R-:W-:Y:S02]  /*34610*/  @!P5 IADD3 R236, P2, P4, R3, R12, R7 ;  /* 0x0000000c03ecd210 */ /* 0x000fe40007c5e007 */
[----:B------:R-:W-:Y:S02]  /*34620*/  @P5 LOP3.LUT R0, R0, 0x40000000, RZ, 0xfc, !PT ;  /* 0x4000000000005812 */ /* 0x000fe400078efcff */
[----:B------:R-:W-:Y:S02]  /*34630*/  @!P5 IADD3.X R107, R4, R29, R6, P2, P4 ;  /* 0x0000001d046bd210 */ /* 0x000fe400017e8406 */
[----:B------:R-:W-:Y:S01]  /*34640*/  LOP3.LUT P5, RZ, R13, 0x80, RZ, 0xc0, !PT ;  /* 0x000000800dff7812 */ /* 0x000fe200078ac0ff */
[----:B------:R4:W-:Y:S02]  /*34650*/  @!P6 STG.E.U8 desc[UR46][R14.64+0x71], R16 ;  /* 0x000071100e00e986 */ /* 0x0009e4000c10112e */
[----:B----4-:R-:W-:-:S05]  /*34660*/  FMUL R14, R220, UR41 ;  /* 0x00000029dc0e7c20 */ /* 0x010fca0008400000 */
[----:B------:R-:W-:-:S05]  /*34670*/  F2FP.SATFINITE.E4M3.F32.PACK_AB_MERGE_C R14, RZ, R14, RZ ;  /* 0x0000000eff0e723e */ /* 0x000fca00048070ff */
[----:B------:R3:W-:Y:S02]  /*34680*/  @!P5 STG.E.U8 desc[UR46][R168.64+0x78], R14 ;  /* 0x0000780ea800d986 */ /* 0x0007e4000c10112e */
[----:B---3--:R-:W-:Y:S02]  /*34690*/  FMUL R14, R219, UR41 ;  /* 0x00000029db0e7c20 */ /* 0x008fe40008400000 */
[----:B------:R-:W3:Y:S01]  /*346a0*/  LDL.LU R219, [R1+0x4c4] ;  /* 0x0004c40001db7983 */ /* 0x000ee20000300800 */
[C---:B------:R-:W-:Y:S02]  /*346b0*/  ISETP.LT.OR P6, PT, R27.reuse, 0xaa, !P0 ;  /* 0x000000aa1b00780c */ /* 0x040fe400047c1670 */
[----:B------:R-:W-:Y:S01]  /*346c0*/  ISETP.LT.OR P5, PT, R27, 0xb1, !P0 ;  /* 0x000000b11b00780c */ /* 0x000fe200047a1670 */
[----:B--2---:R-:W-:Y:S02]  /*346d0*/  FMUL R16, R218, UR41 ;  /* 0x00000029da107c20 */ /* 0x004fe40008400000 */
[----:B------:R-:W2:Y:S01]  /*346e0*/  LDL.LU R218, [R1+0x4c8] ;  /* 0x0004c80001da7983 */ /* 0x000ea20000300800 */
[----:B------:R-:W-:-:S07]  /*346f0*/  LOP3.LUT R0, R0, 0xefffffff, RZ, 0xc0, !PT ;  /* 0xefffffff00007812 */ /* 0x000fce00078ec0ff */
[CCC-:B------:R-:W-:Y:S01]  /*34700*/  @!P6 IADD3 R234, P2, P4, R3.reuse, R12.reuse, R7.reuse ;  /* 0x0000000c03eae210 */ /* 0x1c0fe20007c5e007 */
[----:B------:R-:W4:Y:S01]  /*34710*/  LDL.LU R220, [R1+0x4cc] ;  /* 0x0004cc0001dc7983 */ /* 0x000f220000300800 */
[----:B------:R-:W-:Y:S02]  /*34720*/  @P6 LOP3.LUT R0, R0, 0x10000000, RZ, 0xfc, !PT ;  /* 0x1000000000006812 */ /* 0x000fe400078efcff */
[----:B------:R-:W-:Y:S02]  /*34730*/  @!P6 IADD3.X R103, R4, R29, R6, P2, P4 ;  /* 0x0000001d0467e210 */ /* 0x000fe400017e8406 */
[----:B------:R-:W-:Y:S02]  /*34740*/  LOP3.LUT R0, R0, 0xf7ffffff, RZ, 0xc0, !PT ;  /* 0xf7ffffff00007812 */ /* 0x000fe400078ec0ff */
[----:B------:R-:W-:Y:S02]  /*34750*/  @!P5 IADD3 R232, P2, P4, R3, R12, R7 ;  /* 0x0000000c03e8d210 */ /* 0x000fe40007c5e007 */
[----:B------:R-:W-:-:S02]  /*34760*/  @P5 LOP3.LUT R0, R0, 0x8000000, RZ, 0xfc, !PT ;  /* 0x0800000000005812 */ /* 0x000fc400078efcff */
[----:B------:R-:W-:Y:S02]  /*34770*/  @!P5 IADD3.X R235, R4, R29, R6, P2, P4 ;  /* 0x0000001d04ebd210 */ /* 0x000fe400017e8406 */
[----:B------:R-:W-:Y:S02]  /*34780*/  ISETP.LT.OR P5, PT, R27, 0xb2, !P0 ;  /* 0x000000b21b00780c */ /* 0x000fe400047a1670 */
[----:B------:R-:W-:Y:S02]  /*34790*/  LOP3.LUT R0, R0, 0xfdffffff, RZ, 0xc0, !PT ;  /* 0xfdffffff00007812 */ /* 0x000fe400078ec0ff */
[----:B------:R-:W-:-:S09]  /*347a0*/  LOP3.LUT P3, RZ, R5, 0x2000000, RZ, 0xc0, !PT ;  /* 0x0200000005ff7812 */ /* 0x000fd2000786c0ff */
[----:B------:R-:W-:Y:S02]  /*347b0*/  @!P5 IADD3 R101, P2, P4, R3, R12, R7 ;  /* 0x0000000c0365d210 */ /* 0x000fe40007c5e007 */
[----:B------:R-:W-:Y:S02]  /*347c0*/  @P5 LOP3.LUT R0, R0, 0x2000000, RZ, 0xfc, !PT ;  /* 0x0200000000005812 */ /* 0x000fe400078efcff */
[----:B------:R-:W-:Y:S02]  /*347d0*/  @!P5 IADD3.X R99, R4, R29, R6, P2, P4 ;  /* 0x0000001d0463d210 */ /* 0x000fe400017e8406 */
[----:B------:R-:W-:Y:S02]  /*347e0*/  ISETP.LT.OR P5, PT, R27, 0x79, !P1 ;  /* 0x000000791b00780c */ /* 0x000fe40004fa1670 */
[----:B------:R-:W-:-:S05]  /*347f0*/  F2FP.SATFINITE.E4M3.F32.PACK_AB_MERGE_C R14, RZ, R14, RZ ;  /* 0x0000000eff0e723e */ /* 0x000fca00048070ff */
[----:B------:R0:W-:Y:S01]  /*34800*/  @!P3 STG.E.U8 desc[UR46][R150.64+0x79], R14 ;  /* 0x0000790e9600b986 */ /* 0x0001e2000c10112e */
[----:B------:R-:W-:-:S05]  /*34810*/  ISETP.LT.OR P3, PT, R27, 0xb9, !P0 ;  /* 0x000000b91b00780c */ /* 0x000fca0004761670 */
[----:B0-----:R-:W0:Y:S01]  /*34820*/  @!P5 LDC.64 R14, c[0x0][0x5c0] ;  /* 0x00017000ff0edb82 */ /* 0x001e220000000a00 */
[----:B------:R-:W-:-:S07]  /*34830*/  LOP3.LUT R0, R0, 0xfeffffff, RZ, 0xc0, !PT ;  /* 0xfeffffff00007812 */ /* 0x000fce00078ec0ff */
[----:B------:R-:W-:Y:S02]  /*34840*/  @!P3 IADD3 R233, P4, P6, R3, R12, R7 ;  /* 0x0000000c03e9b210 */ /* 0x000fe40007e9e007 */
[----:B------:R-:W-:Y:S02]  /*34850*/  @P3 LOP3.LUT R0, R0, 0x1000000, RZ, 0xfc, !PT ;  /* 0x0100000000003812 */ /* 0x000fe400078efcff */
[----:B------:R-:W-:Y:S02]  /*34860*/  @!P3 IADD3.X R11, R4, R29, R6, P4, P6 ;  /* 0x0000001d040bb210 */ /* 0x000fe400027ec406 */
[----:B------:R-:W-:Y:S02]  /*34870*/  LOP3.LUT P3, RZ, R13, 0x40, RZ, 0xc0, !PT ;  /* 0x000000400dff7812 */ /* 0x000fe4000786c0ff */
[----:B------:R-:W-:Y:S02]  /*34880*/  F2FP.SATFINITE.E4M3.F32.PACK_AB_MERGE_C R16, RZ, R16, RZ ;  /* 0x00000010ff10723e */ /* 0x000fe400048070ff */
[----:B0-----:R-:W-:-:S05]  /*34890*/  @!P5 IADD3 R14, P2, R86, R14, RZ ;  /* 0x0000000e560ed210 */ /* 0x001fca0007f5e0ff */
[----:B------:R-:W-:-:S05]  /*348a0*/  @!P5 IMAD.X R15, R92, 0x1, R15, P2 ;  /* 0x000000015c0fd824 */ /* 0x000fca00010e060f */
[----:B------:R0:W-:Y:S01]  /*348b0*/  @!P5 STG.E.U8 desc[UR46][R14.64+0x78], R16 ;  /* 0x000078100e00d986 */ /* 0x0001e2000c10112e */
[----:B------:R-:W-:Y:S01]  /*348c0*/  ISETP.LT.OR P5, PT, R27, 0xba, !P0 ;  /* 0x000000ba1b00780c */ /* 0x000fe200047a1670 */
[----:B0-----:R-:W0:Y:S01]  /*348d0*/  @!P3 LDC.64 R14, c[0x0][0x5c0] ;  /* 0x00017000ff0ebb82 */ /* 0x001e220000000a00 */
[----:B------:R-:W-:-:S11]  /*348e0*/  LOP3.LUT R0, R0, 0xffdfffff, RZ, 0xc0, !PT ;  /* 0xffdfffff00007812 */ /* 0x000fd600078ec0ff */
[----:B------:R-:W-:Y:S02]  /*348f0*/  @!P5 IADD3 R229, P2, P4, R3, R12, R7 ;  /* 0x0000000c03e5d210 */ /* 0x000fe40007c5e007 */
[----:B------:R-:W-:Y:S02]  /*34900*/  @P5 LOP3.LUT R0, R0, 0x200000, RZ, 0xfc, !PT ;  /* 0x0020000000005812 */ /* 0x000fe400078efcff */
[----:B------:R-:W-:Y:S02]  /*34910*/  @!P5 IADD3.X R231, R4, R29, R6, P2, P4 ;  /* 0x0000001d04e7d210 */ /* 0x000fe400017e8406 */
[----:B------:R-:W-:Y:S02]  /*34920*/  ISETP.LT.OR P5, PT, R27, 0xa1, !P1 ;  /* 0x000000a11b00780c */ /* 0x000fe40004fa1670 */
[----:B------:R-:W-:Y:S02]  /*34930*/  ISETP.GE.AND P6, PT, R26, 0x1, PT ;  /* 0x000000011a00780c */ /* 0x000fe40003fc6270 */
[----:B0-----:R-:W-:-:S05]  /*34940*/  @!P3 IADD3 R14, P2, R65, R14, RZ ;  /* 0x0000000e410eb210 */ /* 0x001fca0007f5e0ff */
[----:B------:R-:W-:-:S04]  /*34950*/  @!P3 IMAD.X R15, R81, 0x1, R15, P2 ;  /* 0x00000001510fb824 */ /* 0x000fc800010e060f */
[----:B------:R-:W-:Y:S01]  /*34960*/  @!P5 IADD3 R228, P2, P4, R3, R12, R9 ;  /* 0x0000000c03e4d210 */ /* 0x000fe20007c5e009 */
[----:B------:R-:W-:-:S03]  /*34970*/  FMUL R16, R221, UR41 ;  /* 0x00000029dd107c20 */ /* 0x000fc60008400000 */
[----:B------:R-:W-:Y:S02]  /*34980*/  @!P5 IADD3.X R230, R4, R29, R8, P2, P4 ;  /* 0x0000001d04e6d210 */ /* 0x000fe400017e8408 */
[----:B------:R-:W-:Y:S02]  /*34990*/  ISETP.LT.OR P2, PT, R27, 0x81, !P6 ;  /* 0x000000811b00780c */ /* 0x000fe40007741670 */
[----:B------:R-:W-:-:S05]  /*349a0*/  F2FP.SATFINITE.E4M3.F32.PACK_AB_MERGE_C R16, RZ, R16, RZ ;  /* 0x00000010ff10723e */ /* 0x000fca00048070ff */
[----:B------:R0:W-:Y:S06]  /*349b0*/  @!P3 STG.E.U8 desc[UR46][R14.64+0x79], R16 ;  /* 0x000079100e00b986 */ /* 0x0001ec000c10112e */
[----:B0-----:R-:W0:Y:S01]  /*349c0*/  @!P2 LDC.64 R14, c[0x0][0x5c0] ;  /* 0x00017000ff0eab82 */ /* 0x001e220000000a00 */
[----:B---3--:R-:W-:Y:S02]  /*349d0*/  FMUL R16, R219, UR41 ;  /* 0x00000029db107c20 */ /* 0x008fe40008400000 */
[----:B------:R-:W3:Y:S03]  /*349e0*/  LDL.LU R219, [R1+0x4d0] ;  /* 0x0004d00001db7983 */ /* 0x000ee60000300800 */
[----:B------:R-:W-:-:S02]  /*349f0*/  F2FP.SATFINITE.E4M3.F32.PACK_AB_MERGE_C R16, RZ, R16, RZ ;  /* 0x00000010ff10723e */ /* 0x000fc400048070ff */
[----:B0-----:R-:W-:-:S05]  /*34a00*/  @!P2 IADD3 R14, P3, R12, R14, RZ ;  /* 0x0000000e0c0ea210 */ /* 0x001fca0007f7e0ff */
[----:B------:R-:W-:-:S05]  /*34a10*/  @!P2 IMAD.X R15, R29, 0x1, R15, P3 ;  /* 0x000000011d0fa824 */ /* 0x000fca00018e060f */
[----:B------:R2:W-:Y:S02]  /*34a20*/  @!P2 STG.E.U8 desc[UR46][R14.64+0x80], R16 ;  /* 0x000080100e00a986 */ /* 0x0005e4000c10112e */
[----:B--2---:R-:W-:Y:S02]  /*34a30*/  FMUL R16, R218, UR41 ;  /* 0x00000029da107c20 */ /* 0x004fe40008400000 */
[----:B------:R-:W2:Y:S04]  /*34a40*/  LDL.LU R218, [R1+0x4d4] ;  /* 0x0004d40001da7983 */ /* 0x000ea80000300800 */
[----:B------:R-:W2:Y:S04]  /*34a50*/  LDL.LU R146, [R1+0x4d8] ;  /* 0x0004d80001927983 */ /* 0x000ea80000300800 */
[----:B------:R-:W2:Y:S04]  /*34a60*/  LDL.LU R148, [R1+0x4dc] ;  /* 0x0004dc0001947983 */ /* 0x000ea80000300800 */
[----:B------:R-:W2:Y:S04]  /*34a70*/  LDL.LU R78, [R1+0x4e0] ;  /* 0x0004e000014e7983 */ /* 0x000ea80000300800 */
[----:B------:R-:W2:Y:S01]  /*34a80*/  LDL.LU R77, [R1+0x4e4] ;  /* 0x0004e400014d7983 */ /* 0x000ea20000300800 */
[----:B------:R-:W-:-:S13]  /*34a90*/  ISETP.LT.OR P4, PT, R27, 0xa2, !P1 ;  /* 0x000000a21b00780c */ /* 0x000fda0004f81670 */
[----:B------:R-:W-:-:S04]  /*34aa0*/  @!P4 IADD3 R225, P2, P3, R3, R12, R9 ;  /* 0x0000000c03e1c210 */ /* 0x000fc80007b5e009 */
[----:B------:R-:W-:Y:S02]  /*34ab0*/  @!P4 IADD3.X R227, R4, R29, R8, P2, P3 ;  /* 0x0000001d04e3c210 */ /* 0x000fe400017e6408 */
[----:B------:R-:W-:-:S13]  /*34ac0*/  ISETP.LT.OR P2, PT, R27, 0x82, !P6 ;  /* 0x000000821b00780c */ /* 0x000fda0007741670 */
[----:B------:R-:W0:Y:S01]  /*34ad0*/  @!P2 LDC.64 R14, c[0x0][0x5c0] ;  /* 0x00017000ff0eab82 */ /* 0x000e220000000a00 */
[----:B------:R-:W-:Y:S02]  /*34ae0*/  LOP3.LUT R13, R13, 0xffffffdf, RZ, 0xc0, !PT ;  /* 0xffffffdf0d0d7812 */ /* 0x000fe400078ec0ff */
[----:B------:R-:W-:Y:S02]  /*34af0*/  LOP3.LUT R0, R0, 0xfffbffff, RZ, 0xc0, !PT ;  /* 0xfffbffff00007812 */ /* 0x000fe400078ec0ff */
[----:B------:R-:W-:Y:S02]  /*34b00*/  F2FP.SATFINITE.E4M3.F32.PACK_AB_MERGE_C R16, RZ, R16, RZ ;  /* 0x00000010ff10723e */ /* 0x000fe400048070ff */
[----:B------:R-:W-:Y:S02]  /*34b10*/  @P0 LOP3.LUT R13, R13, 0x20, RZ, 0xfc, !PT ;  /* 0x000000200d0d0812 */ /* 0x000fe400078efcff */
[----:B------:R-:W-:Y:S02]  /*34b20*/  LOP3.LUT P0, RZ, R10, 0x4, RZ, 0xc0, !PT ;  /* 0x000000040aff7812 */ /* 0x000fe4000780c0ff */
[----:B------:R-:W-:-:S02]  /*34b30*/  @P5 LOP3.LUT R0, R0, 0x40000, RZ, 0xfc, !PT ;  /* 0x0004000000005812 */ /* 0x000fc400078efcff */
[----:B0-----:R-:W-:-:S05]  /*34b40*/  @!P2 IADD3 R14, P3, R12, R14, RZ ;  /* 0x0000000e0c0ea210 */ /* 0x001fca0007f7e0ff */
[----:B------:R-:W-:Y:S01]  /*34b50*/  @!P2 IMAD.X R15, R29, 0x1, R15, P3 ;  /* 0x000000011d0fa824 */ /* 0x000fe200018e060f */
[----:B------:R-:W-:-:S04]  /*34b60*/  LOP3.LUT R0, R0, 0xfffffffd, RZ, 0xc0, !PT ;  /* 0xfffffffd00007812 */ /* 0x000fc800078ec0ff */
[----:B------:R4:W-:Y:S01]  /*34b70*/  @!P2 STG.E.U8 desc[UR46][R14.64+0x81], R16 ;  /* 0x000081100e00a986 */ /* 0x0009e2000c10112e */
[----:B------:R-:W-:Y:S02]  /*34b80*/  @P4 LOP3.LUT R0, R0, 0x2, RZ, 0xfc, !PT ;  /* 0x0000000200004812 */ /* 0x000fe400078efcff */
[----:B------:R-:W-:Y:S01]  /*34b90*/  ISETP.LT.OR P4, PT, R27, 0xa9, !P1 ;  /* 0x000000a91b00780c */ /* 0x000fe20004f81670 */
[----:B----4-:R-:W-:-:S05]  /*34ba0*/  FMUL R14, R220, UR41 ;  /* 0x00000029dc0e7c20 */ /* 0x010fca0008400000 */
[----:B------:R-:W-:-:S05]  /*34bb0*/  F2FP.SATFINITE.E4M3.F32.PACK_AB_MERGE_C R14, RZ, R14, RZ ;  /* 0x0000000eff0e723e */ /* 0x000fca00048070ff */
[----:B------:R3:W-:Y:S01]  /*34bc0*/  @!P0 STG.E.U8 desc[UR46][R176.64+0x80], R14 ;  /* 0x0000800eb0008986 */ /* 0x0007e2000c10112e */
[----:B------:R-:W-:Y:S02]  /*34bd0*/  ISETP.LT.OR P0, PT, R27, 0xaa, !P1 ;  /* 0x000000aa1b00780c */ /* 0x000fe40004f01670 */
        /* <DEDUP_REMOVED lines=8> */
[----:B------:R-:W-:Y:S02]  /*34c60*/  ISETP.LT.OR P0, PT, R27, 0xb1, !P1 ;  /* 0x000000b11b00780c */ /* 0x000fe40004f01670 */
[----:B------:R-:W-:-:S11]  /*34c70*/  LOP3.LUT P5, RZ, R10, 0x8, RZ, 0xc0, !PT ;  /* 0x000000080aff7812 */ /* 0x000fd600078ac0ff */
[----:B------:R-:W-:-:S04]  /*34c80*/  @!P0 IADD3 R224, P2, P3, R3, R12, R9 ;  /* 0x0000000c03e08210 */ /* 0x000fc80007b5e009 */
[----:B------:R-:W-:Y:S02]  /*34c90*/  @!P0 IADD3.X R226, R4, R29, R8, P2, P3 ;  /* 0x0000001d04e28210 */ /* 0x000fe400017e6408 */
[----:B------:R-:W-:Y:S01]  /*34ca0*/  ISETP.LT.OR P2, PT, R27, 0x89, !P6 ;  /* 0x000000891b00780c */ /* 0x000fe20007741670 */
[----:B---3--:R-:W-:-:S05]  /*34cb0*/  FMUL R14, R219, UR41 ;  /* 0x00000029db0e7c20 */ /* 0x008fca0008400000 */
[----:B------:R-:W-:-:S05]  /*34cc0*/  F2FP.SATFINITE.E4M3.F32.PACK_AB_MERGE_C R14, RZ, R14, RZ ;  /* 0x0000000eff0e723e */ /* 0x000fca00048070ff */
[----:B------:R0:W-:Y:S02]  /*34cd0*/  @!P5 STG.E.U8 desc[UR46][R156.64+0x81], R14 ;  /* 0x0000810e9c00d986 */ /* 0x0001e4000c10112e */
[----:B0-----:R-:W0:Y:S01]  /*34ce0*/  @!P2 LDC.64 R14, c[0x0][0x5c0] ;  /* 0x00017000ff0eab82 */ /* 0x001e220000000a00 */
[----:B------:R-:W-:-:S04]  /*34cf0*/  LOP3.LUT R0, R0, 0xffffefff, RZ, 0xc0, !PT ;  /* 0xffffefff00007812 */ /* 0x000fc800078ec0ff */
[----:B------:R-:W-:Y:S02]  /*34d00*/  @P0 LOP3.LUT R0, R0, 0x1000, RZ, 0xfc, !PT ;  /* 0x0000100000000812 */ /* 0x000fe400078efcff */
[----:B------:R-:W-:Y:S02]  /*34d10*/  ISETP.LT.OR P0, PT, R27, 0xb2, !P1 ;  /* 0x000000b21b00780c */ /* 0x000fe40004f01670 */
[----:B0-----:R-:W-:-:S05]  /*34d20*/  @!P2 IADD3 R14, P3, R12, R14, RZ ;  /* 0x0000000e0c0ea210 */ /* 0x001fca0007f7e0ff */
[----:B------:R-:W-:Y:S02]  /*34d30*/  @!P2 IMAD.X R15, R29, 0x1, R15, P3 ;  /* 0x000000011d0fa824 */ /* 0x000fe400018e060f */
[----:B--2---:R-:W-:-:S05]  /*34d40*/  FMUL R16, R218, UR41 ;  /* 0x00000029da107c20 */ /* 0x004fca0008400000 */
[----:B------:R-:W-:-:S05]  /*34d50*/  F2FP.SATFINITE.E4M3.F32.PACK_AB_MERGE_C R16, RZ, R16, RZ ;  /* 0x00000010ff10723e */ /* 0x000fca00048070ff */
[----:B------:R0:W-:Y:S01]  /*34d60*/  @!P2 STG.E.U8 desc[UR46][R14.64+0x88], R16 ;  /* 0x000088100e00a986 */ /* 0x0001e2000c10112e */
[----:B------:R-:W-:-:S04]  /*34d70*/  @!P0 IADD3 R218, P2, P3, R3, R12, R9 ;  /* 0x0000000c03da8210 */ /* 0x000fc80007b5e009 */
[----:B------:R-:W-:Y:S02]  /*34d80*/  @!P0 IADD3.X R219, R4, R29, R8, P2, P3 ;  /* 0x0000001d04db8210 */ /* 0x000fe400017e6408 */
[----:B------:R-:W-:-:S13]  /*34d90*/  ISETP.LT.OR P2, PT, R27, 0x8a, !P6 ;  /* 0x0000008a1b00780c */ /* 0x000fda0007741670 */
[----:B0-----:R-:W0:Y:S01]  /*34da0*/  @!P2 LDC.64 R14, c[0x0][0x5c0] ;  /* 0x00017000ff0eab82 */ /* 0x001e220000000a00 */
[----:B------:R-:W-:Y:S02]  /*34db0*/  FMUL R16, R146, UR41 ;  /* 0x0000002992107c20 */ /* 0x000fe40008400000 */
[----:B------:R-:W2:Y:S03]  /*34dc0*/  LDL.LU R146, [R1+0x4e8] ;  /* 0x0004e80001927983 */ /* 0x000ea60000300800 */
[----:B------:R-:W-:Y:S02]  /*34dd0*/  F2FP.SATFINITE.E4M3.F32.PACK_AB_MERGE_C R16, RZ, R16, RZ ;  /* 0x00000010ff10723e */ /* 0x000fe400048070ff */
[----:B0-----:R-:W-:-:S05]  /*34de0*/  @!P2 IADD3 R14, P3, R12, R14, RZ ;  /* 0x0000000e0c0ea210 */ /* 0x001fca0007f7e0ff */
[----:B------:R-:W-:-:S05]  /*34df0*/  @!P2 IMAD.X R15, R29, 0x1, R15, P3 ;  /* 0x000000011d0fa824 */ /* 0x000fca00018e060f */
[----:B------:R0:W-:Y:S02]  /*34e00*/  @!P2 STG.E.U8 desc[UR46][R14.64+0x89], R16 ;  /* 0x000089100e00a986 */ /* 0x0001e4000c10112e */
[----:B0-----:R-:W-:Y:S02]  /*34e10*/  FMUL R14, R148, UR41 ;  /* 0x00000029940e7c20 */ /* 0x001fe40008400000 */
[----:B------:R-:W3:Y:S01]  /*34e20*/  LDL.LU R148, [R1+0x4ec] ;  /* 0x0004ec0001947983 */ /* 0x000ee20000300800 */
[----:B------:R-:W-:-:S03]  /*34e30*/  FMUL R16, R77, UR41 ;  /* 0x000000294d107c20 */ /* 0x000fc60008400000 */
[----:B------:R-:W4:Y:S04]  /*34e40*/  LDL.LU R77, [R1+0x4f0] ;  /* 0x0004f000014d7983 */ /* 0x000f280000300800 */
[----:B------:R-:W4:Y:S01]  /*34e50*/  LDL.LU R76, [R1+0x4f4] ;  /* 0x0004f400014c7983 */ /* 0x000f220000300800 */
[----:B------:R-:W-:-:S04]  /*34e60*/  LOP3.LUT R0, R0, 0xfffffbff, RZ, 0xc0, !PT ;  /* 0xfffffbff00007812 */ /* 0x000fc800078ec0ff */
[----:B------:R-:W-:Y:S02]  /*34e70*/  @P0 LOP3.LUT R0, R0, 0x400, RZ, 0xfc, !PT ;  /* 0x0000040000000812 */ /* 0x000fe400078efcff */
[----:B------:R-:W-:Y:S02]  /*34e80*/  ISETP.LT.OR P0, PT, R27, 0xb9, !P1 ;  /* 0x000000b91b00780c */ /* 0x000fe40004f01670 */
[----:B------:R-:W-:-:S11]  /*34e90*/  LOP3.LUT R0, R0, 0xfffffeff, RZ, 0xc0, !PT ;  /* 0xfffffeff00007812 */ /* 0x000fd600078ec0ff */
[----:B------:R-:W-:-:S04]  /*34ea0*/  @!P0 IADD3 R177, P2, P3, R3, R12, R9 ;  /* 0x0000000c03b18210 */ /* 0x000fc80007b5e009 */
[----:B------:R-:W-:Y:S02]  /*34eb0*/  @!P0 IADD3.X R179, R4, R29, R8, P2, P3 ;  /* 0x0000001d04b38210 */ /* 0x000fe400017e6408 */
[----:B------:R-:W-:Y:S02]  /*34ec0*/  ISETP.LT.OR P2, PT, R27, 0xba, !P1 ;  /* 0x000000ba1b00780c */ /* 0x000fe40004f41670 */
[----:B------:R-:W-:Y:S02]  /*34ed0*/  @P0 LOP3.LUT R0, R0, 0x100, RZ, 0xfc, !PT ;  /* 0x0000010000000812 */ /* 0x000fe400078efcff */
[C---:B------:R-:W-:Y:S02]  /*34ee0*/  LOP3.LUT P0, RZ, R13.reuse, 0x20, RZ, 0xc0, !PT ;  /* 0x000000200dff7812 */ /* 0x040fe4000780c0ff */
[----:B------:R-:W-:Y:S02]  /*34ef0*/  LOP3.LUT R0, R0, 0xffffffdf, RZ, 0xc0, !PT ;  /* 0xffffffdf00007812 */ /* 0x000fe400078ec0ff */
[----:B------:R-:W-:-:S05]  /*34f00*/  LOP3.LUT R13, R13, 0xffffffef, RZ, 0xc0, !PT ;  /* 0xffffffef0d0d7812 */ /* 0x000fca00078ec0ff */
[----:B------:R-:W-:Y:S02]  /*34f10*/  @P2 LOP3.LUT R0, R0, 0x20, RZ, 0xfc, !PT ;  /* 0x0000002000002812 */ /* 0x000fe400078efcff */
[----:B------:R-:W-:Y:S02]  /*34f20*/  @P1 LOP3.LUT R13, R13, 0x10, RZ, 0xfc, !PT ;  /* 0x000000100d0d1812 */ /* 0x000fe400078efcff */
[----:B------:R-:W-:Y:S02]  /*34f30*/  LOP3.LUT P1, RZ, R0, 0x20, RZ, 0xc0, !PT ;  /* 0x0000002000ff7812 */ /* 0x000fe4000782c0ff */
[----:B------:R-:W-:-:S11]  /*34f40*/  LOP3.LUT P4, RZ, R10, 0x80, RZ, 0xc0, !PT ;  /* 0x000000800aff7812 */ /* 0x000fd6000788c0ff */
[----:B------:R-:W-:-:S04]  /*34f50*/  @!P1 IADD3 R176, P2, P3, R3, R12, R9 ;  /* 0x0000000c03b09210 */ /* 0x000fc80007b5e009 */
[----:B------:R-:W-:Y:S02]  /*34f60*/  @!P1 IADD3.X R178, R4, R29, R8, P2, P3 ;  /* 0x0000001d04b29210 */ /* 0x000fe400017e6408 */
[----:B------:R-:W-:Y:S02]  /*34f70*/  ISETP.LT.OR P1, PT, R27, 0xc1, !P0 ;  /* 0x000000c11b00780c */ /* 0x000fe40004721670 */
[----:B------:R-:W-:Y:S02]  /*34f80*/  F2FP.SATFINITE.E4M3.F32.PACK_AB_MERGE_C R14, RZ, R14, RZ ;  /* 0x0000000eff0e723e */ /* 0x000fe400048070ff */
[----:B------:R-:W-:-:S03]  /*34f90*/  LOP3.LUT P5, RZ, R10, 0x100, RZ, 0xc0, !PT ;  /* 0x000001000aff7812 */ /* 0x000fc600078ac0ff */
[----:B------:R0:W-:Y:S06]  /*34fa0*/  @!P4 STG.E.U8 desc[UR46][R186.64+0x88], R14 ;  /* 0x0000880eba00c986 */ /* 0x0001ec000c10112e */
[----:B------:R-:W-:-:S04]  /*34fb0*/  @!P1 IADD3 R169, P2, P3, R3, R12, R7 ;  /* 0x0000000c03a99210 */ /* 0x000fc80007b5e007 */
[----:B------:R-:W-:Y:S02]  /*34fc0*/  @!P1 IADD3.X R168, R4, R29, R6, P2, P3 ;  /* 0x0000001d04a89210 */ /* 0x000fe400017e6406 */
[----:B------:R-:W-:Y:S01]  /*34fd0*/  ISETP.LT.OR P2, PT, R27, 0x91, !P6 ;  /* 0x000000911b00780c */ /* 0x000fe20007741670 */
[----:B0-----:R-:W-:Y:S01]  /*34fe0*/  FMUL R14, R78, UR41 ;  /* 0x000000294e0e7c20 */ /* 0x001fe20008400000 */
[----:B------:R-:W-:Y:S01]  /*34ff0*/  LOP3.LUT R0, R0, 0xfff7ffff, RZ, 0xc0, !PT ;  /* 0xfff7ffff00007812 */ /* 0x000fe200078ec0ff */
[----:B------:R-:W4:Y:S03]  /*35000*/  LDL.LU R78, [R1+0x4f8] ;  /* 0x0004f800014e7983 */ /* 0x000f260000300800 */
[----:B------:R-:W-:-:S05]  /*35010*/  F2FP.SATFINITE.E4M3.F32.PACK_AB_MERGE_C R14, RZ, R14, RZ ;  /* 0x0000000eff0e723e */ /* 0x000fca00048070ff */
[----:B------:R0:W-:Y:S02]  /*35020*/  @!P5 STG.E.U8 desc[UR46][R154.64+0x89], R14 ;  /* 0x0000890e9a00d986 */ /* 0x0001e4000c10112e */
[----:B0-----:R-:W0:Y:S01]  /*35030*/  @!P2 LDC.64 R14, c[0x0][0x5c0] ;  /* 0x00017000ff0eab82 */ /* 0x001e220000000a00 */
[----:B------:R-:W-:Y:S02]  /*35040*/  @P1 LOP3.LUT R0, R0, 0x80000, RZ, 0xfc, !PT ;  /* 0x0008000000001812 */ /* 0x000fe400078efcff */
[----:B------:R-:W-:Y:S02]  /*35050*/  ISETP.LT.OR P1, PT, R27, 0xc2, !P0 ;  /* 0x000000c21b00780c */ /* 0x000fe40004721670 */
[----:B------:R-:W-:Y:S02]  /*35060*/  F2FP.SATFINITE.E4M3.F32.PACK_AB_MERGE_C R16, RZ, R16, RZ ;  /* 0x00000010ff10723e */ /* 0x000fe400048070ff */
[----:B0-----:R-:W-:-:S05]  /*35070*/  @!P2 IADD3 R14, P3, R12, R14, RZ ;  /* 0x0000000e0c0ea210 */ /* 0x001fca0007f7e0ff */
[----:B------:R-:W-:-:S05]  /*35080*/  @!P2 IMAD.X R15, R29, 0x1, R15, P3 ;  /* 0x000000011d0fa824 */ /* 0x000fca00018e060f */
[----:B------:R0:W-:Y:S01]  /*35090*/  @!P2 STG.E.U8 desc[UR46][R14.64+0x90], R16 ;  /* 0x000090100e00a986 */ /* 0x0001e2000c10112e */
[----:B------:R-:W-:-:S04]  /*350a0*/  @!P1 IADD3 R157, P2, P3, R3, R12, R7 ;  /* 0x0000000c039d9210 */ /* 0x000fc80007b5e007 */
[----:B------:R-:W-:Y:S02]  /*350b0*/  @!P1 IADD3.X R156, R4, R29, R6, P2, P3 ;  /* 0x0000001d049c9210 */ /* 0x000fe400017e6406 */
[----:B------:R-:W-:-:S13]  /*350c0*/  ISETP.LT.OR P2, PT, R27, 0x92, !P6 ;  /* 0x000000921b00780c */ /* 0x000fda0007741670 */
[----:B0-----:R-:W0:Y:S01]  /*350d0*/  @!P2 LDC.64 R14, c[0x0][0x5c0] ;  /* 0x00017000ff0eab82 */ /* 0x001e220000000a00 */
[----:B------:R-:W-:Y:S02]  /*350e0*/  LOP3.LUT P4, RZ, R10, 0x400, RZ, 0xc0, !PT ;  /* 0x000004000aff7812 */ /* 0x000fe4000788c0ff */
[----:B0-----:R-:W-:-:S05]  /*350f0*/  @!P2 IADD3 R14, P3, R12, R14, RZ ;  /* 0x0000000e0c0ea210 */ /* 0x001fca0007f7e0ff */
[----:B------:R-:W-:Y:S02]  /*35100*/  @!P2 IMAD.X R15, R29, 0x1, R15, P3 ;  /* 0x000000011d0fa824 */ /* 0x000fe400018e060f */
[----:B--2---:R-:W-:-:S05]  /*35110*/  FMUL R16, R146, UR41 ;  /* 0x0000002992107c20 */ /* 0x004fca0008400000 */
[----:B------:R-:W-:-:S05]  /*35120*/  F2FP.SATFINITE.E4M3.F32.PACK_AB_MERGE_C R16, RZ, R16, RZ ;  /* 0x00000010ff10723e */ /* 0x000fca00048070ff */
[----:B------:R3:W-:Y:S02]  /*35130*/  @!P2 STG.E.U8 desc[UR46][R14.64+0x91], R16 ;  /* 0x000091100e00a986 */ /* 0x0007e4000c10112e */
[----:B---3--:R-:W-:-:S05]  /*35140*/  FMUL R14, R148, UR41 ;  /* 0x00000029940e7c20 */ /* 0x008fca0008400000 */
[----:B------:R-:W-:-:S05]  /*35150*/  F2FP.SATFINITE.E4M3.F32.PACK_AB_MERGE_C R14, RZ, R14, RZ ;  /* 0x0000000eff0e723e */ /* 0x000fca00048070ff */
[----:B------:R4:W-:Y:S02]  /*35160*/  @!P4 STG.E.U8 desc[UR46][R162.64+0x90], R14 ;  /* 0x0000900ea200c986 */ /* 0x0009e4000c10112e */
[----:B----4-:R-:W-:Y:S02]  /*35170*/  FMUL R14, R77, UR41 ;  /* 0x000000294d0e7c20 */ /* 0x010fe40008400000 */
[----:B------:R-:W2:Y:S01]  /*35180*/  LDL.LU R77, [R1+0x4fc] ;  /* 0x0004fc00014d7983 */ /* 0x000ea20000300800 */
[----:B------:R-:W-:-:S03]  /*35190*/  FMUL R16, R76, UR41 ;  /* 0x000000294c107c20 */ /* 0x000fc60008400000 */
[----:B------:R-:W3:Y:S04]  /*351a0*/  LDL.LU R76, [R1+0x500] ;  /* 0x00050000014c7983 */ /* 0x000ee80000300800 */
[----:B------:R-:W4:Y:S04]  /*351b0*/  LDL.LU R70, [R1+0x504] ;  /* 0x0005040001467983 */ /* 0x000f280000300800 */
[----:B------:R-:W4:Y:S04]  /*351c0*/  LDL.LU R64, [R1+0x508] ;  /* 0x0005080001407983 */ /* 0x000f280000300800 */
[----:B------:R-:W4:Y:S01]  /*351d0*/  LDL.LU R17, [R1+0x50c] ;  /* 0x00050c0001117983 */ /* 0x000f220000300800 */
[----:B------:R-:W-:-:S03]  /*351e0*/  LOP3.LUT R0, R0, 0xfffdffff, RZ, 0xc0, !PT ;  /* 0xfffdffff00007812 */ /* 0x000fc600078ec0ff */
[----:B------:R-:W4:Y:S01]  /*351f0*/  LDL.LU R81, [R1+0x510] ;  /* 0x0005100001517983 */ /* 0x000f220000300800 */
[----:B------:R-:W-:Y:S02]  /*35200*/  @P1 LOP3.LUT R0, R0, 0x20000, RZ, 0xfc, !PT ;  /* 0x0002000000001812 */ /* 0x000fe400078efcff */
[----:B------:R-:W-:Y:S01]  /*35210*/  ISETP.LT.OR P1, PT, R27, 0xc9, !P0 ;  /* 0x000000c91b00780c */ /* 0x000fe20004721670 */
[----:B------:R-:W4:Y:S01]  /*35220*/  LDL.LU R163, [R1+0x514] ;  /* 0x0005140001a37983 */ /* 0x000f220000300800 */
[----:B------:R-:W-:-:S03]  /*35230*/  LOP3.LUT R0, R0, 0xffff7fff, RZ, 0xc0, !PT ;  /* 0xffff7fff00007812 */ /* 0x000fc600078ec0ff */
[----:B------:R-:W4:Y:S01]  /*35240*/  LDL.LU R186, [R1+0x518] ;  /* 0x0005180001ba7983 */ /* 0x000f220000300800 */
[----:B------:R-:W-:Y:S02]  /*35250*/  LOP3.LUT P5, RZ, R10, 0x1000, RZ, 0xc0, !PT ;  /* 0x000010000aff7812 */ /* 0x000fe400078ac0ff */
[----:B------:R-:W-:Y:S01]  /*35260*/  F2FP.SATFINITE.E4M3.F32.PACK_AB_MERGE_C R14, RZ, R14, RZ ;  /* 0x0000000eff0e723e */ /* 0x000fe200048070ff */
[----:B------:R-:W4:Y:S04]  /*35270*/  LDL.LU R187, [R1+0x51c] ;  /* 0x00051c0001bb7983 */ /* 0x000f280000300800 */
[----:B------:R-:W-:Y:S02]  /*35280*/  @!P1 IADD3 R155, P2, P3, R3, R12, R7 ;  /* 0x0000000c039b9210 */ /* 0x000fe40007b5e007 */
[----:B------:R-:W-:-:S02]  /*35290*/  @P1 LOP3.LUT R0, R0, 0x8000, RZ, 0xfc, !PT ;  /* 0x0000800000001812 */ /* 0x000fc400078efcff */
[----:B------:R-:W-:Y:S02]  /*352a0*/  @!P1 IADD3.X R154, R4, R29, R6, P2, P3 ;  /* 0x0000001d049a9210 */ /* 0x000fe400017e6406 */
[----:B------:R-:W-:Y:S02]  /*352b0*/  ISETP.LT.OR P1, PT, R27, 0xca, !P0 ;  /* 0x000000ca1b00780c */ /* 0x000fe40004721670 */
[----:B------:R-:W-:-:S11]  /*352c0*/  LOP3.LUT R0, R0, 0xffffdfff, RZ, 0xc0, !PT ;  /* 0xffffdfff00007812 */ /* 0x000fd600078ec0ff */
[----:B------:R-:W-:Y:S02]  /*352d0*/  @!P1 IADD3 R151, P2, P3, R3, R12, R7 ;  /* 0x0000000c03979210 */ /* 0x000fe40007b5e007 */
[----:B------:R-:W-:Y:S02]  /*352e0*/  @P1 LOP3.LUT R0, R0, 0x2000, RZ, 0xfc, !PT ;  /* 0x0000200000001812 */ /* 0x000fe400078efcff */
[----:B------:R-:W-:Y:S02]  /*352f0*/  @!P1 IADD3.X R150, R4, R29, R6, P2, P3 ;  /* 0x0000001d04969210 */ /* 0x000fe400017e6406 */
[----:B------:R-:W-:-:S13]  /*35300*/  ISETP.LT.OR P1, PT, R27, 0xd1, !P0 ;  /* 0x000000d11b00780c */ /* 0x000fda0004721670 */
[----:B------:R-:W-:-:S04]  /*35310*/  @!P1 IADD3 R148, P2, P3, R3, R12, R7 ;  /* 0x0000000c03949210 */ /* 0x000fc80007b5e007 */
[----:B------:R-:W-:Y:S02]  /*35320*/  @!P1 IADD3.X R146, R4, R29, R6, P2, P3 ;  /* 0x0000001d04929210 */ /* 0x000fe400017e6406 */
[----:B------:R-:W-:Y:S01]  /*35330*/  ISETP.LT.OR P2, PT, R27, 0x99, !P6 ;  /* 0x000000991b00780c */ /* 0x000fe20007741670 */
[----:B------:R0:W-:-:S12]  /*35340*/  @!P5 STG.E.U8 desc[UR46][R152.64+0x91], R14 ;  /* 0x0000910e9800d986 */ /* 0x0001d8000c10112e */
[----:B0-----:R-:W0:Y:S01]  /*35350*/  @!P2 LDC.64 R14, c[0x0][0x5c0] ;  /* 0x00017000ff0eab82 */ /* 0x001e220000000a00 */
[----:B------:R-:W-:Y:S01]  /*35360*/  LOP3.LUT R0, R0, 0xfffff7ff, RZ, 0xc0, !PT ;  /* 0xfffff7ff00007812 */ /* 0x000fe200078ec0ff */
[----:B------:R-:W4:Y:S03]  /*35370*/  LDL.LU R153, [R1+0x520] ;  /* 0x0005200001997983 */ /* 0x000f260000300800 */
[----:B------:R-:W-:Y:S01]  /*35380*/  @P1 LOP3.LUT R0, R0, 0x800, RZ, 0xfc, !PT ;  /* 0x0000080000001812 */ /* 0x000fe200078efcff */
[----:B------:R-:W4:Y:S01]  /*35390*/  LDL.LU R162, [R1+0x524] ;  /* 0x0005240001a27983 */ /* 0x000f220000300800 */
        /* <DEDUP_REMOVED lines=9> */
[----:B------:R-:W-:Y:S01]  /*35430*/  ISETP.LT.OR P6, PT, R27, 0xd9, !P0 ;  /* 0x000000d91b00780c */ /* 0x000fe200047c1670 */
[----:B------:R-:W-:-:S05]  /*35440*/  FMUL R16, R78, UR41 ;  /* 0x000000294e107c20 */ /* 0x000fca0008400000 */
[----:B------:R-:W-:Y:S02]  /*35450*/  F2FP.SATFINITE.E4M3.F32.PACK_AB_MERGE_C R16, RZ, R16, RZ ;  /* 0x00000010ff10723e */ /* 0x000fe400048070ff */
[----:B0-----:R-:W-:-:S05]  /*35460*/  @!P2 IADD3 R14, P3, R12, R14, RZ ;  /* 0x0000000e0c0ea210 */ /* 0x001fca0007f7e0ff */
[----:B------:R-:W-:-:S05]  /*35470*/  @!P2 IMAD.X R15, R29, 0x1, R15, P3 ;  /* 0x000000011d0fa824 */ /* 0x000fca00018e060f */
[----:B------:R2:W-:Y:S01]  /*35480*/  @!P2 STG.E.U8 desc[UR46][R14.64+0x99], R16 ;  /* 0x000099100e00a986 */ /* 0x0005e2000c10112e */
[----:B------:R-:W-:-:S04]  /*35490*/  @!P6 IADD3 R87, P2, P3, R3, R12, R7 ;  /* 0x0000000c0357e210 */ /* 0x000fc80007b5e007 */
[----:B------:R-:W-:Y:S02]  /*354a0*/  @!P6 IADD3.X R86, R4, R29, R6, P2, P3 ;  /* 0x0000001d0456e210 */ /* 0x000fe400017e6406 */
[----:B------:R-:W-:Y:S02]  /*354b0*/  LOP3.LUT P3, RZ, R10, 0x40000, RZ, 0xc0, !PT ;  /* 0x000400000aff7812 */ /* 0x000fe4000786c0ff */
[----:B------:R-:W-:-:S04]  /*354c0*/  LOP3.LUT R0, R0, 0xfffffdff, RZ, 0xc0, !PT ;  /* 0xfffffdff00007812 */ /* 0x000fc800078ec0ff */
[----:B------:R-:W-:-:S04]  /*354d0*/  @P1 LOP3.LUT R0, R0, 0x200, RZ, 0xfc, !PT ;  /* 0x0000020000001812 */ /* 0x000fc800078efcff */
[----:B------:R-:W-:-:S04]  /*354e0*/  LOP3.LUT R0, R0, 0xffffffbf, RZ, 0xc0, !PT ;  /* 0xffffffbf00007812 */ /* 0x000fc800078ec0ff */
[----:B------:R-:W-:Y:S02]  /*354f0*/  @P6 LOP3.LUT R0, R0, 0x40, RZ, 0xfc, !PT ;  /* 0x0000004000006812 */ /* 0x000fe400078efcff */
[----:B------:R-:W-:Y:S02]  /*35500*/  LOP3.LUT P1, RZ, R13, 0x10, RZ, 0xc0, !PT ;  /* 0x000000100dff7812 */ /* 0x000fe4000782c0ff */
[----:B------:R-:W-:Y:S02]  /*35510*/  LOP3.LUT R0, R0, 0xfffffffb, RZ, 0xc0, !PT ;  /* 0xfffffffb00007812 */ /* 0x000fe400078ec0ff */
[C---:B------:R-:W-:Y:S02]  /*35520*/  LOP3.LUT P4, RZ, R10.reuse, 0x80000, RZ, 0xc0, !PT ;  /* 0x000800000aff7812 */ /* 0x040fe4000788c0ff */
[C---:B------:R-:W-:Y:S02]  /*35530*/  LOP3.LUT P5, RZ, R10.reuse, 0x20000, RZ, 0xc0, !PT ;  /* 0x000200000aff7812 */ /* 0x040fe400078ac0ff */
[----:B------:R-:W-:-:S02]  /*35540*/  LOP3.LUT P6, RZ, R10, 0x200000, RZ, 0xc0, !PT ;  /* 0x002000000aff7812 */ /* 0x000fc400078cc0ff */
[----:B------:R-:W-:Y:S01]  /*35550*/  LOP3.LUT R10, R10, 0xfdffffff, RZ, 0xc0, !PT ;  /* 0xfdffffff0a0a7812 */ /* 0x000fe200078ec0ff */
[----:B--2---:R-:W-:-:S05]  /*35560*/  FMUL R14, R77, UR41 ;  /* 0x000000294d0e7c20 */ /* 0x004fca0008400000 */
[----:B------:R-:W-:-:S05]  /*35570*/  F2FP.SATFINITE.E4M3.F32.PACK_AB_MERGE_C R14, RZ, R14, RZ ;  /* 0x0000000eff0e723e */ /* 0x000fca00048070ff */
[----:B------:R3:W-:Y:S01]  /*35580*/  @!P3 STG.E.U8 desc[UR46][R184.64+0x98], R14 ;  /* 0x0000980eb800b986 */ /* 0x0007e2000c10112e */
[----:B------:R-:W-:-:S13]  /*35590*/  ISETP.LT.OR P3, PT, R27, 0xda, !P0 ;  /* 0x000000da1b00780c */ /* 0x000fda0004761670 */
[----:B------:R-:W-:Y:S02]  /*355a0*/  @!P3 IADD3 R80, P0, P2, R3, R12, R7 ;  /* 0x0000000c0350b210 */ /* 0x000fe40007a1e007 */
[----:B------:R-:W-:Y:S02]  /*355b0*/  @P3 LOP3.LUT R0, R0, 0x4, RZ, 0xfc, !PT ;  /* 0x0000000400003812 */ /* 0x000fe400078efcff */
[----:B------:R-:W-:Y:S02]  /*355c0*/  @!P3 IADD3.X R79, R4, R29, R6, P0, P2 ;  /* 0x0000001d044fb210 */ /* 0x000fe400007e4406 */
[----:B------:R-:W-:Y:S01]  /*355d0*/  ISETP.LT.OR P3, PT, R27, 0xc1, !P1 ;  /* 0x000000c11b00780c */ /* 0x000fe20004f61670 */
[----:B---3--:R-:W-:-:S05]  /*355e0*/  FMUL R14, R76, UR41 ;  /* 0x000000294c0e7c20 */ /* 0x008fca0008400000 */
[----:B------:R-:W-:-:S07]  /*355f0*/  F2FP.SATFINITE.E4M3.F32.PACK_AB_MERGE_C R14, RZ, R14, RZ ;  /* 0x0000000eff0e723e */ /* 0x000fce00048070ff */
[----:B------:R-:W-:-:S04]  /*35600*/  @!P3 IADD3 R78, P0, P2, R3, R12, R9 ;  /* 0x0000000c034eb210 */ /* 0x000fc80007a1e009 */
[----:B------:R-:W-:Y:S02]  /*35610*/  @!P3 IADD3.X R77, R4, R29, R8, P0, P2 ;  /* 0x0000001d044db210 */ /* 0x000fe400007e4408 */
[C---:B------:R-:W-:Y:S01]  /*35620*/  ISETP.LT.OR P3, PT, R27.reuse, 0xc2, !P1 ;  /* 0x000000c21b00780c */ /* 0x040fe20004f61670 */
[----:B------:R4:W-:Y:S01]  /*35630*/  @!P4 STG.E.U8 desc[UR46][R174.64+0x99], R14 ;  /* 0x0000990eae00c986 */ /* 0x0009e2000c10112e */
[----:B------:R-:W-:-:S11]  /*35640*/  ISETP.LT.OR P4, PT, R27, 0xc9, !P1 ;  /* 0x000000c91b00780c */ /* 0x000fd60004f81670 */
[----:B------:R-:W-:Y:S01]  /*35650*/  @!P3 IADD3 R76, P0, P2, R3, R12, R9 ;  /* 0x0000000c034cb210 */ /* 0x000fe20007a1e009 */
[----:B----4-:R-:W-:-:S03]  /*35660*/  FMUL R14, R70, UR41 ;  /* 0x00000029460e7c20 */ /* 0x010fc60008400000 */
[CCC-:B------:R-:W-:Y:S02]  /*35670*/  @!P3 IADD3.X R73, R4.reuse, R29.reuse, R8.reuse, P0, P2 ;  /* 0x0000001d0449b210 */ /* 0x1c0fe400007e4408 */
[----:B------:R-:W-:Y:S02]  /*35680*/  @!P4 IADD3 R72, P0, P2, R3, R12, R9 ;  /* 0x0000000c0348c210 */ /* 0x000fe40007a1e009 */
[----:B------:R-:W-:Y:S02]  /*35690*/  F2FP.SATFINITE.E4M3.F32.PACK_AB_MERGE_C R14, RZ, R14, RZ ;  /* 0x0000000eff0e723e */ /* 0x000fe400048070ff */
[----:B------:R-:W-:Y:S02]  /*356a0*/  @!P4 IADD3.X R71, R4, R29, R8, P0, P2 ;  /* 0x0000001d0447c210 */ /* 0x000fe400007e4408 */
[----:B------:R-:W-:Y:S01]  /*356b0*/  @P4 LOP3.LUT R10, R10, 0x2000000, RZ, 0xfc, !PT ;  /* 0x020000000a0a4812 */ /* 0x000fe200078efcff */
[----:B------:R0:W-:Y:S01]  /*356c0*/  @!P5 STG.E.U8 desc[UR46][R160.64+0x80], R14 ;  /* 0x0000800ea000d986 */ /* 0x0001e2000c10112e */
[----:B------:R-:W-:Y:S01]  /*356d0*/  LOP3.LUT P4, RZ, R2, 0x400, RZ, 0xc0, !PT ;  /* 0x0000040002ff7812 */ /* 0x000fe2000788c0ff */
[----:B0-----:R-:W-:-:S05]  /*356e0*/  FMUL R14, R64, UR41 ;  /* 0x00000029400e7c20 */ /* 0x001fca0008400000 */
[----:B------:R-:W-:-:S05]  /*356f0*/  F2FP.SATFINITE.E4M3.F32.PACK_AB_MERGE_C R14, RZ, R14, RZ ;  /* 0x0000000eff0e723e */ /* 0x000fca00048070ff */
[----:B------:R0:W-:Y:S01]  /*35700*/  @!P6 STG.E.U8 desc[UR46][R166.64+0x81], R14 ;  /* 0x0000810ea600e986 */ /* 0x0001e2000c10112e */
[----:B------:R-:W-:Y:S01]  /*35710*/  ISETP.LT.OR P3, PT, R27, 0xca, !P1 ;  /* 0x000000ca1b00780c */ /* 0x000fe20004f61670 */
[----:B0-----:R-:W0:-:S12]  /*35720*/  @!P4 LDC.64 R14, c[0x0][0x5c0] ;  /* 0x00017000ff0ecb82 */ /* 0x001e180000000a00 */
[----:B------:R-:W-:-:S04]  /*35730*/  @!P3 IADD3 R70, P0, P2, R3, R12, R9 ;  /* 0x0000000c0346b210 */ /* 0x000fc80007a1e009 */
[----:B------:R-:W-:Y:S02]  /*35740*/  @!P3 IADD3.X R65, R4, R29, R8, P0, P2 ;  /* 0x0000001d0441b210 */ /* 0x000fe400007e4408 */
[----:B------:R-:W-:Y:S02]  /*35750*/  ISETP.LT.OR P0, PT, R27, 0xd1, !P1 ;  /* 0x000000d11b00780c */ /* 0x000fe40004f01670 */
[----:B------:R-:W-:Y:S02]  /*35760*/  LOP3.LUT R0, R0, 0xfffffffe, RZ, 0xc0, !PT ;  /* 0xfffffffe00007812 */ /* 0x000fe400078ec0ff */
[----:B0-----:R-:W-:Y:S02]  /*35770*/  @!P4 IADD3 R14, P6, R116, R14, RZ ;  /* 0x0000000e740ec210 */ /* 0x001fe40007fde0ff */
[----:B------:R-:W-:Y:S01]  /*35780*/  LOP3.LUT P5, RZ, R2, 0x800, RZ, 0xc0, !PT ;  /* 0x0000080002ff7812 */ /* 0x000fe200078ac0ff */
[----:B------:R-:W-:-:S10]  /*35790*/  FMUL R16, R17, UR41 ;  /* 0x0000002911107c20 */ /* 0x000fd40008400000 */
[----:B------:R-:W-:Y:S02]  /*357a0*/  @P6 LOP3.LUT R0, R0, 0x1, RZ, 0xfc, !PT ;  /* 0x0000000100006812 */ /* 0x000fe400078efcff */
[----:B------:R-:W-:-:S04]  /*357b0*/  @!P0 IADD3 R64, P2, P6, R3, R12, R9 ;  /* 0x0000000c03408210 */ /* 0x000fc80007e5e009 */
[----:B------:R-:W-:Y:S02]  /*357c0*/  @!P0 IADD3.X R28, R4, R29, R8, P2, P6 ;  /* 0x0000001d041c8210 */ /* 0x000fe400017ec408 */
[----:B------:R-:W-:Y:S02]  /*357d0*/  LOP3.LUT P6, RZ, R0, 0x1, RZ, 0xc0, !PT ;  /* 0x0000000100ff7812 */ /* 0x000fe400078cc0ff */
[----:B------:R-:W-:-:S03]  /*357e0*/  F2FP.SATFINITE.E4M3.F32.PACK_AB_MERGE_C R16, RZ, R16, RZ ;  /* 0x00000010ff10723e */ /* 0x000fc600048070ff */
[----:B------:R-:W-:-:S05]  /*357f0*/  @!P4 IMAD.X R15, R117, 0x1, R15, P6 ;  /* 0x00000001750fc824 */ /* 0x000fca00030e060f */
[----:B------:R0:W-:Y:S01]  /*35800*/  @!P4 STG.E.U8 desc[UR46][R14.64+0x80], R16 ;  /* 0x000080100e00c986 */ /* 0x0001e2000c10112e */
[----:B------:R-:W-:Y:S02]  /*35810*/  ISETP.LT.OR P2, PT, R27, 0xd2, !P1 ;  /* 0x000000d21b00780c */ /* 0x000fe40004f41670 */
[----:B------:R-:W-:Y:S01]  /*35820*/  LOP3.LUT R10, R10, 0xfbffffff, RZ, 0xc0, !PT ;  /* 0xfbffffff0a0a7812 */ /* 0x000fe200078ec0ff */
[----:B0-----:R-:W0:Y:S03]  /*35830*/  @!P5 LDC.64 R14, c[0x0][0x5c0] ;  /* 0x00017000ff0edb82 */ /* 0x001e260000000a00 */
[----:B------:R-:W-:-:S04]  /*35840*/  @P3 LOP3.LUT R10, R10, 0x4000000, RZ, 0xfc, !PT ;  /* 0x040000000a0a3812 */ /* 0x000fc800078efcff */
[----:B------:R-:W-:-:S03]  /*35850*/  LOP3.LUT R10, R10, 0xf7ffffff, RZ, 0xc0, !PT ;  /* 0xf7ffffff0a0a7812 */ /* 0x000fc600078ec0ff */
[----:B------:R-:W-:Y:S02]  /*35860*/  @!P2 IADD3 R17, P4, P6, R3, R12, R9 ;  /* 0x0000000c0311a210 */ /* 0x000fe40007e9e009 */
[----:B------:R-:W-:Y:S01]  /*35870*/  @P0 LOP3.LUT R10, R10, 0x8000000, RZ, 0xfc, !PT ;  /* 0x080000000a0a0812 */ /* 0x000fe200078efcff */
[----:B------:R-:W-:Y:S01]  /*35880*/  FMUL R81, R81, UR41 ;  /* 0x0000002951517c20 */ /* 0x000fe20008400000 */
[----:B------:R-:W-:Y:S02]  /*35890*/  @!P2 IADD3.X R16, R4, R29, R8, P4, P6 ;  /* 0x0000001d0410a210 */ /* 0x000fe400027ec408 */
[C---:B------:R-:W-:Y:S02]  /*358a0*/  LOP3.LUT P0, RZ, R10.reuse, 0x400000, RZ, 0xc0, !PT ;  /* 0x004000000aff7812 */ /* 0x040fe4000780c0ff */
[----:B------:R-:W-:Y:S02]  /*358b0*/  LOP3.LUT R10, R10, 0xefffffff, RZ, 0xc0, !PT ;  /* 0xefffffff0a0a7812 */ /* 0x000fe400078ec0ff */
[----:B------:R-:W-:-:S02]  /*358c0*/  F2FP.SATFINITE.E4M3.F32.PACK_AB_MERGE_C R81, RZ, R81, RZ ;  /* 0x00000051ff51723e */ /* 0x000fc400048070ff */
[----:B------:R-:W-:Y:S02]  /*358d0*/  @P1 LOP3.LUT R10, R10, 0x10000000, RZ, 0xfc, !PT ;  /* 0x100000000a0a1812 */ /* 0x000fe400078efcff */
[----:B0-----:R-:W-:Y:S02]  /*358e0*/  @!P5 IADD3 R14, P6, R120, R14, RZ ;  /* 0x0000000e780ed210 */ /* 0x001fe40007fde0ff */
[----:B------:R-:W-:-:S03]  /*358f0*/  LOP3.LUT P1, RZ, R10, 0x800000, RZ, 0xc0, !PT ;  /* 0x008000000aff7812 */ /* 0x000fc6000782c0ff */
[----:B------:R-:W-:-:S05]  /*35900*/  @!P5 IMAD.X R15, R121, 0x1, R15, P6 ;  /* 0x00000001790fd824 */ /* 0x000fca00030e060f */
[----:B------:R0:W-:Y:S02]  /*35910*/  @!P5 STG.E.U8 desc[UR46][R14.64+0x81], R81 ;  /* 0x000081510e00d986 */ /* 0x0001e4000c10112e */
[----:B0-----:R-:W-:-:S05]  /*35920*/  FMUL R14, R163, UR41 ;  /* 0x00000029a30e7c20 */ /* 0x001fca0008400000 */
[----:B------:R-:W-:-:S05]  /*35930*/  F2FP.SATFINITE.E4M3.F32.PACK_AB_MERGE_C R14, RZ, R14, RZ ;  /* 0x0000000eff0e723e */ /* 0x000fca00048070ff */
[----:B------:R0:W-:Y:S02]  /*35940*/  @!P1 STG.E.U8 desc[UR46][R198.64+0x88], R14 ;  /* 0x0000880ec6009986 */ /* 0x0001e4000c10112e */
[----:B0-----:R-:W-:Y:S02]  /*35950*/  FMUL R14, R186, UR41 ;  /* 0x00000029ba0e7c20 */ /* 0x001fe40008400000 */
[----:B------:R-:W2:Y:S01]  /*35960*/  LDL.LU R186, [R1+0x528] ;  /* 0x0005280001ba7983 */ /* 0x000ea20000300800 */
[----:B------:R-:W-:-:S03]  /*35970*/  FMUL R81, R187, UR41 ;  /* 0x00000029bb517c20 */ /* 0x000fc60008400000 */
[----:B------:R-:W3:Y:S04]  /*35980*/  LDL.LU R187, [R1+0x52c] ;  /* 0x00052c0001bb7983 */ /* 0x000ee80000300800 */
[----:B------:R-:W4:Y:S01]  /*35990*/  LDL.LU R163, [R1+0x530] ;  /* 0x0005300001a37983 */ /* 0x000f220000300800 */
[----:B------:R-:W-:Y:S02]  /*359a0*/  LOP3.LUT P3, RZ, R2, 0x200, RZ, 0xc0, !PT ;  /* 0x0000020002ff7812 */ /* 0x000fe4000786c0ff */
[----:B------:R-:W-:Y:S01]  /*359b0*/  F2FP.SATFINITE.E4M3.F32.PACK_AB_MERGE_C R14, RZ, R14, RZ ;  /* 0x0000000eff0e723e */ /* 0x000fe200048070ff */
[----:B------:R-:W4:Y:S04]  /*359c0*/  LDL.LU R152, [R1+0x534] ;  /* 0x0005340001987983 */ /* 0x000f280000300800 */
[----:B------:R0:W-:Y:S01]  /*359d0*/  @!P0 STG.E.U8 desc[UR46][R180.64+0x89], R14 ;  /* 0x0000890eb4008986 */ /* 0x0001e2000c10112e */
[----:B------:R-:W-:-:S05]  /*359e0*/  LOP3.LUT P4, RZ, R10, 0x100000, RZ, 0xc0, !PT ;  /* 0x001000000aff7812 */ /* 0x000fca000788c0ff */
[----:B0-----:R-:W0:Y:S01]  /*359f0*/  @!P3 LDC.64 R14, c[0x0][0x5c0] ;  /* 0x00017000ff0ebb82 */ /* 0x001e220000000a00 */
[----:B------:R-:W-:-:S07]  /*35a00*/  LOP3.LUT R13, R13, 0xfffffff7, RZ, 0xc0, !PT ;  /* 0xfffffff70d0d7812 */ /* 0x000fce00078ec0ff */
[----:B------:R-:W-:Y:S02]  /*35a10*/  @P4 LOP3.LUT R13, R13, 0x8, RZ, 0xfc, !PT ;  /* 0x000000080d0d4812 */ /* 0x000fe400078efcff */
[----:B------:R-:W-:Y:S02]  /*35a20*/  LOP3.LUT P4, RZ, R2, 0x100, RZ, 0xc0, !PT ;  /* 0x0000010002ff7812 */ /* 0x000fe4000788c0ff */
[----:B------:R-:W-:Y:S02]  /*35a30*/  F2FP.SATFINITE.E4M3.F32.PACK_AB_MERGE_C R81, RZ, R81, RZ ;  /* 0x00000051ff51723e */ /* 0x000fe400048070ff */
[----:B0-----:R-:W-:-:S05]  /*35a40*/  @!P3 IADD3 R14, P6, R126, R14, RZ ;  /* 0x0000000e7e0eb210 */ /* 0x001fca0007fde0ff */
[----:B------:R-:W-:-:S05]  /*35a50*/  @!P3 IMAD.X R15, R127, 0x1, R15, P6 ;  /* 0x000000017f0fb824 */ /* 0x000fca00030e060f */
[----:B------:R0:W-:Y:S02]  /*35a60*/  @!P3 STG.E.U8 desc[UR46][R14.64+0x88], R81 ;  /* 0x000088510e00b986 */ /* 0x0001e4000c10112e */
[----:B0-----:R-:W0:Y:S01]  /*35a70*/  @!P4 LDC.64 R14, c[0x0][0x5c0] ;  /* 0x00017000ff0ecb82 */ /* 0x001e220000000a00 */
[----:B------:R-:W-:Y:S01]  /*35a80*/  LOP3.LUT R10, R10, 0xdfffffff, RZ, 0xc0, !PT ;  /* 0xdfffffff0a0a7812 */ /* 0x000fe200078ec0ff */
[----:B------:R-:W-:Y:S02]  /*35a90*/  FMUL R81, R153, UR41 ;  /* 0x0000002999517c20 */ /* 0x000fe40008400000 */
[----:B------:R-:W4:Y:S01]  /*35aa0*/  LDL.LU R153, [R1+0x538] ;  /* 0x0005380001997983 */ /* 0x000f220000300800 */
[----:B------:R-:W-:-:S04]  /*35ab0*/  @P2 LOP3.LUT R10, R10, 0x20000000, RZ, 0xfc, !PT ;  /* 0x200000000a0a2812 */ /* 0x000fc800078efcff */
[----:B------:R-:W-:Y:S02]  /*35ac0*/  LOP3.LUT P1, RZ, R10, 0x8000, RZ, 0xc0, !PT ;  /* 0x000080000aff7812 */ /* 0x000fe4000782c0ff */
[----:B------:R-:W-:Y:S02]  /*35ad0*/  LOP3.LUT R13, R13, 0xfffffffb, RZ, 0xc0, !PT ;  /* 0xfffffffb0d0d7812 */ /* 0x000fe400078ec0ff */
[----:B0-----:R-:W-:-:S05]  /*35ae0*/  @!P4 IADD3 R14, P6, R132, R14, RZ ;  /* 0x0000000e840ec210 */ /* 0x001fca0007fde0ff */
[----:B------:R-:W-:Y:S01]  /*35af0*/  @!P4 IMAD.X R15, R133, 0x1, R15, P6 ;  /* 0x00000001850fc824 */ /* 0x000fe200030e060f */
[----:B------:R-:W-:-:S03]  /*35b00*/  LOP3.LUT P6, RZ, R2, 0x100, RZ, 0xc0, !PT ;  /* 0x0000010002ff7812 */ /* 0x000fc600078cc0ff */
[----:B------:R-:W-:Y:S02]  /*35b10*/  @P1 LOP3.LUT R13, R13, 0x4, RZ, 0xfc, !PT ;  /* 0x000000040d0d1812 */ /* 0x000fe400078efcff */
[----:B------:R-:W-:Y:S02]  /*35b20*/  F2FP.SATFINITE.E4M3.F32.PACK_AB_MERGE_C R81, RZ, R81, RZ ;  /* 0x00000051ff51723e */ /* 0x000fe400048070ff */
[----:B------:R-:W-:-:S06]  /*35b30*/  LOP3.LUT P4, RZ, R13, 0x8, RZ, 0xc0, !PT ;  /* 0x000000080dff7812 */ /* 0x000fcc000788c0ff */
[----:B------:R0:W-:Y:S02]  /*35b40*/  @!P6 STG.E.U8 desc[UR46][R14.64+0x89], R81 ;  /* 0x000089510e00e986 */ /* 0x0001e4000c10112e */
[----:B0-----:R-:W-:-:S05]  /*35b50*/  FMUL R14, R162, UR41 ;  /* 0x00000029a20e7c20 */ /* 0x001fca0008400000 */
[----:B------:R-:W-:-:S05]  /*35b60*/  F2FP.SATFINITE.E4M3.F32.PACK_AB_MERGE_C R14, RZ, R14, RZ ;  /* 0x0000000eff0e723e */ /* 0x000fca00048070ff */
[----:B------:R2:W-:Y:S01]  /*35b70*/  @!P4 STG.E.U8 desc[UR46][R194.64+0x90], R14 ;  /* 0x0000900ec200c986 */ /* 0x0005e2000c10112e */
[----:B------:R-:W-:Y:S02]  /*35b80*/  LOP3.LUT P2, RZ, R10, 0x10000, RZ, 0xc0, !PT ;  /* 0x000100000aff7812 */ /* 0x000fe4000784c0ff */
[----:B------:R-:W-:Y:S01]  /*35b90*/  LOP3.LUT P5, RZ, R2, 0x80, RZ, 0xc0, !PT ;  /* 0x0000008002ff7812 */ /* 0x000fe200078ac0ff */
[----:B--2---:R-:W-:Y:S02]  /*35ba0*/  FMUL R14, R186, UR41 ;  /* 0x00000029ba0e7c20 */ /* 0x004fe40008400000 */
[----:B------:R-:W2:Y:S04]  /*35bb0*/  LDL.LU R186, [R1+0x53c] ;  /* 0x00053c0001ba7983 */ /* 0x000ea80000300800 */
[----:B------:R-:W2:Y:S01]  /*35bc0*/  LDL.LU R162, [R1+0x540] ;  /* 0x0005400001a27983 */ /* 0x000ea20000300800 */
[----:B---3--:R-:W-:-:S03]  /*35bd0*/  FMUL R81, R187, UR41 ;  /* 0x00000029bb517c20 */ /* 0x008fc60008400000 */
[----:B------:R-:W3:Y:S01]  /*35be0*/  LDL.LU R187, [R1+0x544] ;  /* 0x0005440001bb7983 */ /* 0x000ee20000300800 */
[----:B------:R-:W-:-:S05]  /*35bf0*/  F2FP.SATFINITE.E4M3.F32.PACK_AB_MERGE_C R14, RZ, R14, RZ ;  /* 0x0000000eff0e723e */ /* 0x000fca00048070ff */
[----:B------:R0:W-:Y:S02]  /*35c00*/  @!P2 STG.E.U8 desc[UR46][R188.64+0x91], R14 ;  /* 0x0000910ebc00a986 */ /* 0x0001e4000c10112e */
[----:B0-----:R-:W0:Y:S01]  /*35c10*/  @!P5 LDC.64 R14, c[0x0][0x5c0] ;  /* 0x00017000ff0edb82 */ /* 0x001e220000000a00 */
[----:B------:R-:W-:Y:S02]  /*35c20*/  F2FP.SATFINITE.E4M3.F32.PACK_AB_MERGE_C R81, RZ, R81, RZ ;  /* 0x00000051ff51723e */ /* 0x000fe400048070ff */
[----:B0-----:R-:W-:-:S05]  /*35c30*/  @!P5 IADD3 R14, P6, R135, R14, RZ ;  /* 0x0000000e870ed210 */ /* 0x001fca0007fde0ff */
[----:B------:R-:W-:-:S05]  /*35c40*/  @!P5 IMAD.X R15, R137, 0x1, R15, P6 ;  /* 0x00000001890fd824 */ /* 0x000fca00030e060f */
[----:B------:R4:W-:Y:S01]  /*35c50*/  @!P5 STG.E.U8 desc[UR46][R14.64+0x90], R81 ;  /* 0x000090510e00d986 */ /* 0x0009e2000c10112e */
[----:B------:R-:W-:Y:S01]  /*35c60*/  LOP3.LUT P1, RZ, R2, 0x40, RZ, 0xc0, !PT ;  /* 0x0000004002ff7812 */ /* 0x000fe2000782c0ff */
[----:B----4-:R-:W-:Y:S02]  /*35c70*/  FMUL R81, R163, UR41 ;  /* 0x00000029a3517c20 */ /* 0x010fe40008400000 */
[----:B------:R-:W4:Y:S10]  /*35c80*/  LDL.LU R163, [R1+0x548] ;  /* 0x0005480001a37983 */ /* 0x000f340000300800 */
[----:B------:R-:W0:Y:S01]  /*35c90*/  @!P1 LDC.64 R14, c[0x0][0x5c0] ;  /* 0x00017000ff0e9b82 */ /* 0x000e220000000a00 */
[----:B------:R-:W-:-:S02]  /*35ca0*/  F2FP.SATFINITE.E4M3.F32.PACK_AB_MERGE_C R81, RZ, R81, RZ ;  /* 0x00000051ff51723e */ /* 0x000fc400048070ff */
[----:B0-----:R-:W-:-:S05]  /*35cb0*/  @!P1 IADD3 R14, P6, R134, R14, RZ ;  /* 0x0000000e860e9210 */ /* 0x001fca0007fde0ff */
[----:B------:R-:W-:Y:S01]  /*35cc0*/  @!P1 IMAD.X R15, R136, 0x1, R15, P6 ;  /* 0x00000001880f9824 */ /* 0x000fe200030e060f */
[----:B------:R-:W-:Y:S02]  /*35cd0*/  LOP3.LUT P6, RZ, R2, 0x40, RZ, 0xc0, !PT ;  /* 0x0000004002ff7812 */ /* 0x000fe400078cc0ff */
[----:B------:R-:W-:Y:S02]  /*35ce0*/  LOP3.LUT P1, RZ, R13, 0x4, RZ, 0xc0, !PT ;  /* 0x000000040dff7812 */ /* 0x000fe4000782c0ff */
[----:B------:R-:W-:-:S09]  /*35cf0*/  LOP3.LUT P0, RZ, R10, 0x4000, RZ, 0xc0, !PT ;  /* 0x000040000aff7812 */ /* 0x000fd2000780c0ff */
[----:B------:R0:W-:Y:S01]  /*35d00*/  @!P6 STG.E.U8 desc[UR46][R14.64+0x91], R81 ;  /* 0x000091510e00e986 */ /* 0x0001e2000c10112e */
[----:B------:R-:W-:Y:S01]  /*35d10*/  LOP3.LUT P3, RZ, R2, 0x10, RZ, 0xc0, !PT ;  /* 0x0000001002ff7812 */ /* 0x000fe2000786c0ff */
[----:B0-----:R-:W-:-:S05]  /*35d20*/  FMUL R14, R152, UR41 ;  /* 0x00000029980e7c20 */ /* 0x001fca0008400000 */
[----:B------:R-:W-:-:S05]  /*35d30*/  F2FP.SATFINITE.E4M3.F32.PACK_AB_MERGE_C R14, RZ, R14, RZ ;  /* 0x0000000eff0e723e */ /* 0x000fca00048070ff */
[----:B------:R0:W-:Y:S02]  /*35d40*/  @!P1 STG.E.U8 desc[UR46][R208.64+0x98], R14 ;  /* 0x0000980ed0009986 */ /* 0x0001e4000c10112e */
[----:B0-----:R-:W-:Y:S02]  /*35d50*/  FMUL R14, R153, UR41 ;  /* 0x00000029990e7c20 */ /* 0x001fe40008400000 */
[----:B------:R-:W4:Y:S03]  /*35d60*/  LDL.LU R153, [R1+0x54c] ;  /* 0x00054c0001997983 */ /* 0x000f260000300800 */
[----:B------:R-:W-:-:S05]  /*35d70*/  F2FP.SATFINITE.E4M3.F32.PACK_AB_MERGE_C R14, RZ, R14, RZ ;  /* 0x0000000eff0e723e */ /* 0x000fca00048070ff */
[----:B------:R0:W-:Y:S02]  /*35d80*/  @!P0 STG.E.U8 desc[UR46][R202.64+0x99], R14 ;  /* 0x0000990eca008986 */ /* 0x0001e4000c10112e */
[----:B0-----:R-:W0:Y:S01]  /*35d90*/  @!P3 LDC.64 R14, c[0x0][0x5c0] ;  /* 0x00017000ff0ebb82 */ /* 0x001e220000000a00 */
[----:B------:R-:W-:Y:S02]  /*35da0*/  LOP3.LUT P4, RZ, R2, 0x8, RZ, 0xc0, !PT ;  /* 0x0000000802ff7812 */ /* 0x000fe4000788c0ff */
[----:B0-----:R-:W-:-:S05]  /*35db0*/  @!P3 IADD3 R14, P6, R138, R14, RZ ;  /* 0x0000000e8a0eb210 */ /* 0x001fca0007fde0ff */
[----:B------:R-:W-:Y:S02]  /*35dc0*/  @!P3 IMAD.X R15, R140, 0x1, R15, P6 ;  /* 0x000000018c0fb824 */ /* 0x000fe400030e060f */
[----:B--2---:R-:W-:Y:S02]  /*35dd0*/  FMUL R81, R186, UR41 ;  /* 0x00000029ba517c20 */ /* 0x004fe40008400000 */
[----:B------:R-:W2:Y:S03]  /*35de0*/  LDL.LU R186, [R1+0x550] ;  /* 0x0005500001ba7983 */ /* 0x000ea60000300800 */
[----:B------:R-:W-:-:S05]  /*35df0*/  F2FP.SATFINITE.E4M3.F32.PACK_AB_MERGE_C R81, RZ, R81, RZ ;  /* 0x00000051ff51723e */ /* 0x000fca00048070ff */
[----:B------:R0:W-:Y:S02]  /*35e00*/  @!P3 STG.E.U8 desc[UR46][R14.64+0x98], R81 ;  /* 0x000098510e00b986 */ /* 0x0001e4000c10112e */
[----:B0-----:R-:W0:Y:S01]  /*35e10*/  @!P4 LDC.64 R14, c[0x0][0x5c0] ;  /* 0x00017000ff0ecb82 */ /* 0x001e220000000a00 */
[----:B------:R-:W-:Y:S02]  /*35e20*/  FMUL R81, R162, UR41 ;  /* 0x00000029a2517c20 */ /* 0x000fe40008400000 */
[----:B------:R-:W2:Y:S03]  /*35e30*/  LDL.LU R162, [R1+0x554] ;  /* 0x0005540001a27983 */ /* 0x000ea60000300800 */
[----:B------:R-:W-:Y:S02]  /*35e40*/  F2FP.SATFINITE.E4M3.F32.PACK_AB_MERGE_C R81, RZ, R81, RZ ;  /* 0x00000051ff51723e */ /* 0x000fe400048070ff */
[----:B0-----:R-:W-:-:S05]  /*35e50*/  @!P4 IADD3 R14, P6, R139, R14, RZ ;  /* 0x0000000e8b0ec210 */ /* 0x001fca0007fde0ff */
[----:B------:R-:W-:-:S05]  /*35e60*/  @!P4 IMAD.X R15, R141, 0x1, R15, P6 ;  /* 0x000000018d0fc824 */ /* 0x000fca00030e060f */
[----:B------:R3:W-:Y:S02]  /*35e70*/  @!P4 STG.E.U8 desc[UR46][R14.64+0x99], R81 ;  /* 0x000099510e00c986 */ /* 0x0007e4000c10112e */
[----:B---3--:R-:W-:Y:S02]  /*35e80*/  FMUL R14, R187, UR41 ;  /* 0x00000029bb0e7c20 */ /* 0x008fe40008400000 */
[----:B------:R-:W3:Y:S01]  /*35e90*/  LDL.LU R187, [R1+0x558] ;  /* 0x0005580001bb7983 */ /* 0x000ee20000300800 */
[----:B------:R-:W-:Y:S02]  /*35ea0*/  LOP3.LUT P6, RZ, R10, 0x2000, RZ, 0xc0, !PT ;  /* 0x000020000aff7812 */ /* 0x000fe400078cc0ff */
[----:B------:R-:W-:-:S11]  /*35eb0*/  F2FP.SATFINITE.E4M3.F32.PACK_AB_MERGE_C R14, RZ, R14, RZ ;  /* 0x0000000eff0e723e */ /* 0x000fd600048070ff */
[----:B------:R4:W-:Y:S02]  /*35ec0*/  @!P6 STG.E.U8 desc[UR46][R214.64+0x80], R14 ;  /* 0x0000800ed600e986 */ /* 0x0009e4000c10112e */
[----:B----4-:R-:W-:Y:S02]  /*35ed0*/  FMUL R14, R163, UR41 ;  /* 0x00000029a30e7c20 */ /* 0x010fe40008400000 */
[----:B------:R-:W4:Y:S01]  /*35ee0*/  LDL.LU R163, [R1+0x55c] ;  /* 0x00055c0001a37983 */ /* 0x000f220000300800 */
[----:B------:R-:W-:Y:S02]  /*35ef0*/  LOP3.LUT P2, RZ, R10, 0x800, RZ, 0xc0, !PT ;  /* 0x000008000aff7812 */ /* 0x000fe4000784c0ff */
[----:B------:R-:W-:Y:S01]  /*35f00*/  LOP3.LUT P5, RZ, R2, 0x2, RZ, 0xc0, !PT ;  /* 0x0000000202ff7812 */ /* 0x000fe200078ac0ff */
[----:B------:R-:W4:Y:S01]  /*35f10*/  LDL.LU R185, [R1+0x560] ;  /* 0x0005600001b97983 */ /* 0x000f220000300800 */
[----:B------:R-:W-:-:S09]  /*35f20*/  F2FP.SATFINITE.E4M3.F32.PACK_AB_MERGE_C R14, RZ, R14, RZ ;  /* 0x0000000eff0e723e */ /* 0x000fd200048070ff */
[----:B------:R0:W-:Y:S02]  /*35f30*/  @!P2 STG.E.U8 desc[UR46][R210.64+0x81], R14 ;  /* 0x0000810ed200a986 */ /* 0x0001e4000c10112e */
[----:B0-----:R-:W0:Y:S01]  /*35f40*/  @!P5 LDC.64 R14, c[0x0][0x5c0] ;  /* 0x00017000ff0edb82 */ /* 0x001e220000000a00 */
[----:B------:R-:W-:Y:S02]  /*35f50*/  LOP3.LUT P1, RZ, R2, 0x1, RZ, 0xc0, !PT ;  /* 0x0000000102ff7812 */ /* 0x000fe4000782c0ff */
[----:B0-----:R-:W-:Y:S01]  /*35f60*/  @!P5 IADD3 R14, P6, R147, R14, RZ ;  /* 0x0000000e930ed210 */ /* 0x001fe20007fde0ff */
[----:B------:R-:W-:-:S04]  /*35f70*/  FMUL R81, R153, UR41 ;  /* 0x0000002999517c20 */ /* 0x000fc80008400000 */
[----:B------:R-:W-:Y:S01]  /*35f80*/  @!P5 IMAD.X R15, R149, 0x1, R15, P6 ;  /* 0x00000001950fd824 */ /* 0x000fe200030e060f */
        /* <DEDUP_REMOVED lines=8> */
[----:B------:R-:W-:Y:S01]  /*36010*/  F2FP.SATFINITE.E4M3.F32.PACK_AB_MERGE_C R81, RZ, R81, RZ ;  /* 0x00000051ff51723e */ /* 0x000fe200048070ff */
[----:B------:R-:W2:Y:S04]  /*36020*/  LDL.LU R152, [R1+0x568] ;  /* 0x0005680001987983 */ /* 0x000ea80000300800 */
[----:B------:R0:W-:Y:S02]  /*36030*/  @!P1 STG.E.U8 desc[UR46][R14.64+0x81], R81 ;  /* 0x000081510e009986 */ /* 0x0001e4000c10112e */
[----:B0-----:R-:W-:-:S05]  /*36040*/  FMUL R14, R162, UR41 ;  /* 0x00000029a20e7c20 */ /* 0x001fca0008400000 */
[----:B------:R-:W-:-:S05]  /*36050*/  F2FP.SATFINITE.E4M3.F32.PACK_AB_MERGE_C R14, RZ, R14, RZ ;  /* 0x0000000eff0e723e */ /* 0x000fca00048070ff */
[----:B------:R3:W-:Y:S02]  /*36060*/  @!P0 STG.E.U8 desc[UR46][R212.64+0x88], R14 ;  /* 0x0000880ed4008986 */ /* 0x0007e4000c10112e */
[----:B---3--:R-:W-:Y:S02]  /*36070*/  FMUL R14, R187, UR41 ;  /* 0x00000029bb0e7c20 */ /* 0x008fe40008400000 */
[----:B------:R-:W3:Y:S04]  /*36080*/  LDL.LU R187, [R1+0x56c] ;  /* 0x00056c0001bb7983 */ /* 0x000ee80000300800 */
[----:B------:R-:W3:Y:S04]  /*36090*/  LDL.LU R153, [R1+0x570] ;  /* 0x0005700001997983 */ /* 0x000ee80000300800 */
[----:B------:R-:W3:Y:S01]  /*360a0*/  LDL.LU R162, [R1+0x574] ;  /* 0x0005740001a27983 */ /* 0x000ee20000300800 */
[----:B----4-:R-:W-:-:S03]  /*360b0*/  FMUL R81, R163, UR41 ;  /* 0x00000029a3517c20 */ /* 0x010fc60008400000 */
[----:B------:R-:W4:Y:S01]  /*360c0*/  LDL.LU R163, [R1+0x578] ;  /* 0x0005780001a37983 */ /* 0x000f220000300800 */
[----:B------:R-:W-:Y:S02]  /*360d0*/  LOP3.LUT P3, RZ, R10, 0x40, RZ, 0xc0, !PT ;  /* 0x000000400aff7812 */ /* 0x000fe4000786c0ff */
[----:B------:R-:W-:Y:S02]  /*360e0*/  LOP3.LUT P4, RZ, R0, 0x20000000, RZ, 0xc0, !PT ;  /* 0x2000000000ff7812 */ /* 0x000fe4000788c0ff */
[----:B------:R-:W-:-:S09]  /*360f0*/  F2FP.SATFINITE.E4M3.F32.PACK_AB_MERGE_C R14, RZ, R14, RZ ;  /* 0x0000000eff0e723e */ /* 0x000fd200048070ff */
[----:B------:R0:W-:Y:S01]  /*36100*/  @!P3 STG.E.U8 desc[UR46][R206.64+0x89], R14 ;  /* 0x0000890ece00b986 */ /* 0x0001e2000c10112e */
[----:B------:R-:W-:Y:S01]  /*36110*/  LOP3.LUT P5, RZ, R10, 0x20, RZ, 0xc0, !PT ;  /* 0x000000200aff7812 */ /* 0x000fe200078ac0ff */
[----:B0-----:R-:W0:Y:S01]  /*36120*/  @!P4 LDC.64 R14, c[0x0][0x5c0] ;  /* 0x00017000ff0ecb82 */ /* 0x001e220000000a00 */
[----:B------:R-:W-:-:S11]  /*36130*/  LOP3.LUT R13, R13, 0xfffffffd, RZ, 0xc0, !PT ;  /* 0xfffffffd0d0d7812 */ /* 0x000fd600078ec0ff */
[----:B------:R-:W-:Y:S02]  /*36140*/  @P5 LOP3.LUT R13, R13, 0x2, RZ, 0xfc, !PT ;  /* 0x000000020d0d5812 */ /* 0x000fe400078efcff */
[----:B------:R-:W-:Y:S02]  /*36150*/  LOP3.LUT P5, RZ, R0, 0x4000000, RZ, 0xc0, !PT ;  /* 0x0400000000ff7812 */ /* 0x000fe400078ac0ff */
[----:B------:R-:W-:Y:S02]  /*36160*/  F2FP.SATFINITE.E4M3.F32.PACK_AB_MERGE_C R81, RZ, R81, RZ ;  /* 0x00000051ff51723e */ /* 0x000fe400048070ff */
[----:B0-----:R-:W-:-:S05]  /*36170*/  @!P4 IADD3 R14, P6, R165, R14, RZ ;  /* 0x0000000ea50ec210 */ /* 0x001fca0007fde0ff */
[----:B------:R-:W-:-:S05]  /*36180*/  @!P4 IMAD.X R15, R183, 0x1, R15, P6 ;  /* 0x00000001b70fc824 */ /* 0x000fca00030e060f */
[----:B------:R0:W-:Y:S02]  /*36190*/  @!P4 STG.E.U8 desc[UR46][R14.64+0x88], R81 ;  /* 0x000088510e00c986 */ /* 0x0001e4000c10112e */
[----:B0-----:R-:W0:Y:S01]  /*361a0*/  @!P5 LDC.64 R14, c[0x0][0x5c0] ;  /* 0x00017000ff0edb82 */ /* 0x001e220000000a00 */
[----:B------:R-:W-:-:S05]  /*361b0*/  FMUL R81, R185, UR41 ;  /* 0x00000029b9517c20 */ /* 0x000fca0008400000 */
[----:B------:R-:W-:Y:S02]  /*361c0*/  F2FP.SATFINITE.E4M3.F32.PACK_AB_MERGE_C R81, RZ, R81, RZ ;  /* 0x00000051ff51723e */ /* 0x000fe400048070ff */
[----:B0-----:R-:W-:-:S05]  /*361d0*/  @!P5 IADD3 R14, P6, R164, R14, RZ ;  /* 0x0000000ea40ed210 */ /* 0x001fca0007fde0ff */
[----:B------:R-:W-:-:S05]  /*361e0*/  @!P5 IMAD.X R15, R182, 0x1, R15, P6 ;  /* 0x00000001b60fd824 */ /* 0x000fca00030e060f */
[----:B------:R2:W-:Y:S01]  /*361f0*/  @!P5 STG.E.U8 desc[UR46][R14.64+0x89], R81 ;  /* 0x000089510e00d986 */ /* 0x0005e2000c10112e */
[----:B------:R-:W-:Y:S02]  /*36200*/  LOP3.LUT P5, RZ, R13, 0x2, RZ, 0xc0, !PT ;  /* 0x000000020dff7812 */ /* 0x000fe400078ac0ff */
[----:B------:R-:W-:Y:S02]  /*36210*/  LOP3.LUT P6, RZ, R10, 0x10, RZ, 0xc0, !PT ;  /* 0x000000100aff7812 */ /* 0x000fe400078cc0ff */
[----:B------:R-:W-:Y:S01]  /*36220*/  LOP3.LUT P2, RZ, R0, 0x800000, RZ, 0xc0, !PT ;  /* 0x0080000000ff7812 */ /* 0x000fe2000784c0ff */
[----:B--2---:R-:W-:Y:S02]  /*36230*/  FMUL R14, R186, UR41 ;  /* 0x00000029ba0e7c20 */ /* 0x004fe40008400000 */
[----:B------:R-:W2:Y:S03]  /*36240*/  LDL.LU R186, [R1+0x57c] ;  /* 0x00057c0001ba7983 */ /* 0x000ea60000300800 */
[----:B------:R-:W-:-:S05]  /*36250*/  F2FP.SATFINITE.E4M3.F32.PACK_AB_MERGE_C R14, RZ, R14, RZ ;  /* 0x0000000eff0e723e */ /* 0x000fca00048070ff */
[----:B------:R0:W-:Y:S01]  /*36260*/  @!P5 STG.E.U8 desc[UR46][R216.64+0x90], R14 ;  /* 0x0000900ed800d986 */ /* 0x0001e2000c10112e */
[----:B------:R-:W-:Y:S01]  /*36270*/  LOP3.LUT P5, RZ, R13, 0x1, RZ, 0xc0, !PT ;  /* 0x000000010dff7812 */ /* 0x000fe200078ac0ff */
[----:B------:R-:W-:-:S05]  /*36280*/  FMUL R13, R152, UR41 ;  /* 0x00000029980d7c20 */ /* 0x000fca0008400000 */
[----:B------:R-:W-:-:S05]  /*36290*/  F2FP.SATFINITE.E4M3.F32.PACK_AB_MERGE_C R13, RZ, R13, RZ ;  /* 0x0000000dff0d723e */ /* 0x000fca00048070ff */
[----:B------:R3:W-:Y:S01]  /*362a0*/  @!P6 STG.E.U8 desc[UR46][R204.64+0x91], R13 ;  /* 0x0000910dcc00e986 */ /* 0x0007e2000c10112e */
[----:B0-----:R-:W0:Y:S01]  /*362b0*/  @!P2 LDC.64 R14, c[0x0][0x5c0] ;  /* 0x00017000ff0eab82 */ /* 0x001e220000000a00 */
[----:B---3--:R-:W-:Y:S02]  /*362c0*/  FMUL R13, R187, UR41 ;  /* 0x00000029bb0d7c20 */ /* 0x008fe40008400000 */
[----:B------:R-:W3:Y:S01]  /*362d0*/  LDL.LU R187, [R1+0x580] ;  /* 0x0005800001bb7983 */ /* 0x000ee20000300800 */
[----:B------:R-:W-:Y:S02]  /*362e0*/  LOP3.LUT P1, RZ, R0, 0x400000, RZ, 0xc0, !PT ;  /* 0x0040000000ff7812 */ /* 0x000fe4000782c0ff */
[----:B0-----:R-:W-:Y:S02]  /*362f0*/  @!P2 IADD3 R14, P6, R192, R14, RZ ;  /* 0x0000000ec00ea210 */ /* 0x001fe40007fde0ff */
[----:B------:R-:W-:-:S03]  /*36300*/  F2FP.SATFINITE.E4M3.F32.PACK_AB_MERGE_C R13, RZ, R13, RZ ;  /* 0x0000000dff0d723e */ /* 0x000fc600048070ff */
[----:B------:R-:W-:-:S05]  /*36310*/  @!P2 IMAD.X R15, R196, 0x1, R15, P6 ;  /* 0x00000001c40fa824 */ /* 0x000fca00030e060f */
[----:B------:R0:W-:Y:S02]  /*36320*/  @!P2 STG.E.U8 desc[UR46][R14.64+0x90], R13 ;  /* 0x0000900d0e00a986 */ /* 0x0001e4000c10112e */
[----:B0-----:R-:W0:Y:S01]  /*36330*/  @!P1 LDC.64 R14, c[0x0][0x5c0] ;  /* 0x00017000ff0e9b82 */ /* 0x001e220000000a00 */
[----:B------:R-:W-:Y:S01]  /*36340*/  FMUL R13, R153, UR41 ;  /* 0x00000029990d7c20 */ /* 0x000fe20008400000 */
[----:B------:R-:W-:Y:S01]  /*36350*/  LOP3.LUT P3, RZ, R10, 0x2, RZ, 0xc0, !PT ;  /* 0x000000020aff7812 */ /* 0x000fe2000786c0ff */
[----:B------:R-:W3:Y:S03]  /*36360*/  LDL.LU R153, [R1+0x584] ;  /* 0x0005840001997983 */ /* 0x000ee60000300800 */
[----:B------:R-:W-:Y:S02]  /*36370*/  F2FP.SATFINITE.E4M3.F32.PACK_AB_MERGE_C R13, RZ, R13, RZ ;  /* 0x0000000dff0d723e */ /* 0x000fe400048070ff */
[----:B0-----:R-:W-:-:S05]  /*36380*/  @!P1 IADD3 R14, P6, R193, R14, RZ ;  /* 0x0000000ec10e9210 */ /* 0x001fca0007fde0ff */
[----:B------:R-:W-:-:S05]  /*36390*/  @!P1 IMAD.X R15, R197, 0x1, R15, P6 ;  /* 0x00000001c50f9824 */ /* 0x000fca00030e060f */
[----:B------:R0:W-:Y:S02]  /*363a0*/  @!P1 STG.E.U8 desc[UR46][R14.64+0x91], R13 ;  /* 0x0000910d0e009986 */ /* 0x0001e4000c10112e */
[----:B0-----:R-:W-:-:S05]  /*363b0*/  FMUL R13, R162, UR41 ;  /* 0x00000029a20d7c20 */ /* 0x001fca0008400000 */
[----:B------:R-:W-:-:S05]  /*363c0*/  F2FP.SATFINITE.E4M3.F32.PACK_AB_MERGE_C R13, RZ, R13, RZ ;  /* 0x0000000dff0d723e */ /* 0x000fca00048070ff */
[----:B------:R4:W-:Y:S02]  /*363d0*/  @!P3 STG.E.U8 desc[UR46][R172.64+0x98], R13 ;  /* 0x0000980dac00b986 */ /* 0x0009e4000c10112e */
[----:B----4-:R-:W-:Y:S02]  /*363e0*/  FMUL R13, R163, UR41 ;  /* 0x00000029a30d7c20 */ /* 0x010fe40008400000 */
[----:B------:R-:W4:Y:S01]  /*363f0*/  LDL.LU R163, [R1+0x588] ;  /* 0x0005880001a37983 */ /* 0x000f220000300800 */
[----:B------:R-:W-:Y:S02]  /*36400*/  LOP3.LUT P0, RZ, R0, 0x100000, RZ, 0xc0, !PT ;  /* 0x0010000000ff7812 */ /* 0x000fe4000780c0ff */
[----:B------:R-:W-:Y:S01]  /*36410*/  LOP3.LUT P4, RZ, R5, 0x80000000, RZ, 0xc0, !PT ;  /* 0x8000000005ff7812 */ /* 0x000fe2000788c0ff */
[----:B------:R-:W4:Y:S10]  /*36420*/  LDL.LU R162, [R1+0x58c] ;  /* 0x00058c0001a27983 */ /* 0x000f340000300800 */
[----:B------:R-:W0:Y:S01]  /*36430*/  @!P0 LDC.64 R14, c[0x0][0x5c0] ;  /* 0x00017000ff0e8b82 */ /* 0x000e220000000a00 */
[----:B------:R-:W-:-:S05]  /*36440*/  F2FP.SATFINITE.E4M3.F32.PACK_AB_MERGE_C R13, RZ, R13, RZ ;  /* 0x0000000dff0d723e */ /* 0x000fca00048070ff */
[----:B------:R2:W-:Y:S01]  /*36450*/  @!P4 STG.E.U8 desc[UR46][R144.64+0x99], R13 ;  /* 0x0000990d9000c986 */ /* 0x0005e2000c10112e */
[----:B0-----:R-:W-:-:S05]  /*36460*/  @!P0 IADD3 R14, P6, R190, R14, RZ ;  /* 0x0000000ebe0e8210 */ /* 0x001fca0007fde0ff */
[----:B------:R-:W-:Y:S02]  /*36470*/  @!P0 IMAD.X R15, R191, 0x1, R15, P6 ;  /* 0x00000001bf0f8824 */ /* 0x000fe400030e060f */
[----:B--2---:R-:W-:Y:S02]  /*36480*/  FMUL R13, R186, UR41 ;  /* 0x00000029ba0d7c20 */ /* 0x004fe40008400000 */
[----:B------:R-:W2:Y:S03]  /*36490*/  LDL.LU R186, [R1+0x590] ;  /* 0x0005900001ba7983 */ /* 0x000ea60000300800 */
[----:B------:R-:W-:-:S05]  /*364a0*/  F2FP.SATFINITE.E4M3.F32.PACK_AB_MERGE_C R13, RZ, R13, RZ ;  /* 0x0000000dff0d723e */ /* 0x000fca00048070ff */
[----:B------:R0:W-:Y:S02]  /*364b0*/  @!P0 STG.E.U8 desc[UR46][R14.64+0x98], R13 ;  /* 0x0000980d0e008986 */ /* 0x0001e4000c10112e */
[----:B0-----:R-:W0:Y:S01]  /*364c0*/  @!P5 LDC.64 R14, c[0x0][0x5c0] ;  /* 0x00017000ff0edb82 */ /* 0x001e220000000a00 */
[----:B---3--:R-:W-:Y:S02]  /*364d0*/  FMUL R13, R187, UR41 ;  /* 0x00000029bb0d7c20 */ /* 0x008fe40008400000 */
[----:B------:R-:W3:Y:S01]  /*364e0*/  LDL.LU R187, [R1+0x594] ;  /* 0x0005940001bb7983 */ /* 0x000ee20000300800 */
[----:B0-----:R-:W-:Y:S02]  /*364f0*/  @!P5 IADD3 R14, P6, R200, R14, RZ ;  /* 0x0000000ec80ed210 */ /* 0x001fe40007fde0ff */
[----:B------:R-:W-:Y:S01]  /*36500*/  F2FP.SATFINITE.E4M3.F32.PACK_AB_MERGE_C R13, RZ, R13, RZ ;  /* 0x0000000dff0d723e */ /* 0x000fe200048070ff */
[----:B------:R-:W3:Y:S02]  /*36510*/  LDL.LU R185, [R1+0x598] ;  /* 0x0005980001b97983 */ /* 0x000ee40000300800 */
[----:B------:R-:W-:Y:S01]  /*36520*/  @!P5 IMAD.X R15, R201, 0x1, R15, P6 ;  /* 0x00000001c90fd824 */ /* 0x000fe200030e060f */
[----:B------:R-:W-:Y:S01]  /*36530*/  ISETP.GE.AND P2, PT, R26, 0x1, PT ;  /* 0x000000011a00780c */ /* 0x000fe20003f46270 */
[----:B------:R-:W3:Y:S04]  /*36540*/  LDL.LU R152, [R1+0x59c] ;  /* 0x00059c0001987983 */ /* 0x000ee80000300800 */
[----:B------:R0:W-:Y:S01]  /*36550*/  @!P5 STG.E.U8 desc[UR46][R14.64+0x99], R13 ;  /* 0x0000990d0e00d986 */ /* 0x0001e2000c10112e */
[----:B------:R-:W-:-:S13]  /*36560*/  ISETP.LT.OR P5, PT, R27, 0xa1, !P2 ;  /* 0x000000a11b00780c */ /* 0x000fda00057a1670 */
[----:B0-----:R-:W0:Y:S01]  /*36570*/  @!P5 LDC.64 R14, c[0x0][0x5c0] ;  /* 0x00017000ff0edb82 */ /* 0x001e220000000a00 */
[----:B------:R-:W-:-:S05]  /*36580*/  FMUL R13, R153, UR41 ;  /* 0x00000029990d7c20 */ /* 0x000fca0008400000 */
[----:B------:R-:W-:Y:S02]  /*36590*/  F2FP.SATFINITE.E4M3.F32.PACK_AB_MERGE_C R13, RZ, R13, RZ ;  /* 0x0000000dff0d723e */ /* 0x000fe400048070ff */
[----:B0-----:R-:W-:-:S05]  /*365a0*/  @!P5 IADD3 R14, P6, R12, R14, RZ ;  /* 0x0000000e0c0ed210 */ /* 0x001fca0007fde0ff */
[----:B------:R-:W-:-:S05]  /*365b0*/  @!P5 IMAD.X R15, R29, 0x1, R15, P6 ;  /* 0x000000011d0fd824 */ /* 0x000fca00030e060f */
[----:B------:R4:W-:Y:S02]  /*365c0*/  @!P5 STG.E.U8 desc[UR46][R14.64+0xa0], R13 ;  /* 0x0000a00d0e00d986 */ /* 0x0009e4000c10112e */
[----:B----4-:R-:W-:Y:S02]  /*365d0*/  FMUL R13, R163, UR41 ;  /* 0x00000029a30d7c20 */ /* 0x010fe40008400000 */
[----:B------:R-:W4:Y:S01]  /*365e0*/  LDL.LU R163, [R1+0x5a0] ;  /* 0x0005a00001a37983 */ /* 0x000f220000300800 */
[----:B------:R-:W-:-:S03]  /*365f0*/  ISETP.LT.OR P5, PT, R27, 0xa2, !P2 ;  /* 0x000000a21b00780c */ /* 0x000fc600057a1670 */
[----:B------:R-:W4:Y:S10]  /*36600*/  LDL.LU R153, [R1+0x5a4] ;  /* 0x0005a40001997983 */ /* 0x000f340000300800 */
[----:B------:R-:W0:Y:S01]  /*36610*/  @!P5 LDC.64 R14, c[0x0][0x5c0] ;  /* 0x00017000ff0edb82 */ /* 0x000e220000000a00 */
[----:B------:R-:W-:-:S02]  /*36620*/  F2FP.SATFINITE.E4M3.F32.PACK_AB_MERGE_C R13, RZ, R13, RZ ;  /* 0x0000000dff0d723e */ /* 0x000fc400048070ff */
[----:B------:R-:W-:Y:S02]  /*36630*/  LOP3.LUT P3, RZ, R10, 0x1, RZ, 0xc0, !PT ;  /* 0x000000010aff7812 */ /* 0x000fe4000786c0ff */
[----:B0-----:R-:W-:-:S05]  /*36640*/  @!P5 IADD3 R14, P6, R12, R14, RZ ;  /* 0x0000000e0c0ed210 */ /* 0x001fca0007fde0ff */
[----:B------:R-:W-:-:S05]  /*36650*/  @!P5 IMAD.X R15, R29, 0x1, R15, P6 ;  /* 0x000000011d0fd824 */ /* 0x000fca00030e060f */
[----:B------:R0:W-:Y:S02]  /*36660*/  @!P5 STG.E.U8 desc[UR46][R14.64+0xa1], R13 ;  /* 0x0000a10d0e00d986 */ /* 0x0001e4000c10112e */
[----:B0-----:R-:W-:Y:S02]  /*36670*/  FMUL R13, R162, UR41 ;  /* 0x00000029a20d7c20 */ /* 0x001fe40008400000 */
[----:B------:R-:W4:Y:S03]  /*36680*/  LDL.LU R162, [R1+0x5a8] ;  /* 0x0005a80001a27983 */ /* 0x000f260000300800 */
[----:B------:R-:W-:-:S05]  /*36690*/  F2FP.SATFINITE.E4M3.F32.PACK_AB_MERGE_C R13, RZ, R13, RZ ;  /* 0x0000000dff0d723e */ /* 0x000fca00048070ff */
[----:B------:R2:W-:Y:S01]  /*366a0*/  @!P3 STG.E.U8 desc[UR46][R170.64+0xa0], R13 ;  /* 0x0000a00daa00b986 */ /* 0x0005e2000c10112e */
[----:B------:R-:W-:Y:S02]  /*366b0*/  LOP3.LUT P4, RZ, R5, 0x40000000, RZ, 0xc0, !PT ;  /* 0x4000000005ff7812 */ /* 0x000fe4000788c0ff */
[----:B------:R-:W-:-:S13]  /*366c0*/  ISETP.LT.OR P5, PT, R27, 0xa9, !P2 ;  /* 0x000000a91b00780c */ /* 0x000fda00057a1670 */
[----:B------:R-:W0:Y:S01]  /*366d0*/  @!P5 LDC.64 R14, c[0x0][0x5c0] ;  /* 0x00017000ff0edb82 */ /* 0x000e220000000a00 */
[----:B--2---:R-:W-:Y:S02]  /*366e0*/  FMUL R13, R186, UR41 ;  /* 0x00000029ba0d7c20 */ /* 0x004fe40008400000 */
[----:B------:R-:W2:Y:S03]  /*366f0*/  LDL.LU R186, [R1+0x5ac] ;  /* 0x0005ac0001ba7983 */ /* 0x000ea60000300800 */
[----:B------:R-:W-:-:S05]  /*36700*/  F2FP.SATFINITE.E4M3.F32.PACK_AB_MERGE_C R13, RZ, R13, RZ ;  /* 0x0000000dff0d723e */ /* 0x000fca00048070ff */
[----:B------:R3:W-:Y:S02]  /*36710*/  @!P4 STG.E.U8 desc[UR46][R142.64+0xa1], R13 ;  /* 0x0000a10d8e00c986 */ /* 0x0007e4000c10112e */
[----:B---3--:R-:W-:Y:S02]  /*36720*/  FMUL R13, R187, UR41 ;  /* 0x00000029bb0d7c20 */ /* 0x008fe40008400000 */
[----:B------:R-:W3:Y:S01]  /*36730*/  LDL.LU R187, [R1+0x5b0] ;  /* 0x0005b00001bb7983 */ /* 0x000ee20000300800 */
[----:B0-----:R-:W-:Y:S02]  /*36740*/  @!P5 IADD3 R14, P6, R12, R14, RZ ;  /* 0x0000000e0c0ed210 */ /* 0x001fe40007fde0ff */
[----:B------:R-:W-:-:S03]  /*36750*/  F2FP.SATFINITE.E4M3.F32.PACK_AB_MERGE_C R13, RZ, R13, RZ ;  /* 0x0000000dff0d723e */ /* 0x000fc600048070ff */
[----:B------:R-:W-:-:S05]  /*36760*/  @!P5 IMAD.X R15, R29, 0x1, R15, P6 ;  /* 0x000000011d0fd824 */ /* 0x000fca00030e060f */
[----:B------:R0:W-:Y:S01]  /*36770*/  @!P5 STG.E.U8 desc[UR46][R14.64+0xa8], R13 ;  /* 0x0000a80d0e00d986 */ /* 0x0001e2000c10112e */
[----:B------:R-:W-:-:S13]  /*36780*/  ISETP.LT.OR P5, PT, R27, 0xaa, !P2 ;  /* 0x000000aa1b00780c */ /* 0x000fda00057a1670 */
[----:B0-----:R-:W0:Y:S01]  /*36790*/  @!P5 LDC.64 R14, c[0x0][0x5c0] ;  /* 0x00017000ff0edb82 */ /* 0x001e220000000a00 */
[----:B------:R-:W-:Y:S01]  /*367a0*/  FMUL R13, R185, UR41 ;  /* 0x00000029b90d7c20 */ /* 0x000fe20008400000 */
[----:B------:R-:W-:-:S04]  /*367b0*/  LOP3.LUT P1, RZ, R5, 0x20000000, RZ, 0xc0, !PT ;  /* 0x2000000005ff7812 */ /* 0x000fc8000782c0ff */
        /* <DEDUP_REMOVED lines=9> */
[----:B------:R-:W-:Y:S02]  /*36850*/  ISETP.LT.OR P5, PT, R27, 0xb1, !P2 ;  /* 0x000000b11b00780c */ /* 0x000fe400057a1670 */
[----:B------:R-:W-:-:S11]  /*36860*/  LOP3.LUT P0, RZ, R5, 0x8000000, RZ, 0xc0, !PT ;  /* 0x0800000005ff7812 */ /* 0x000fd6000780c0ff */
[----:B------:R-:W0:Y:S01]  /*36870*/  @!P5 LDC.64 R14, c[0x0][0x5c0] ;  /* 0x00017000ff0edb82 */ /* 0x000e220000000a00 */
[----:B------:R-:W-:-:S05]  /*36880*/  F2FP.SATFINITE.E4M3.F32.PACK_AB_MERGE_C R13, RZ, R13, RZ ;  /* 0x0000000dff0d723e */ /* 0x000fca00048070ff */
[----:B------:R1:W-:Y:S02]  /*36890*/  @!P0 STG.E.U8 desc[UR46][R128.64+0xa9], R13 ;  /* 0x0000a90d80008986 */ /* 0x0003e4000c10112e */
[----:B-1----:R-:W-:Y:S01]  /*368a0*/  FMUL R13, R153, UR41 ;  /* 0x00000029990d7c20 */ /* 0x002fe20008400000 */
[----:B0-----:R-:W-:-:S04]  /*368b0*/  @!P5 IADD3 R14, P6, R12, R14, RZ ;  /* 0x0000000e0c0ed210 */ /* 0x001fc80007fde0ff */
[----:B------:R-:W-:Y:S01]  /*368c0*/  F2FP.SATFINITE.E4M3.F32.PACK_AB_MERGE_C R13, RZ, R13, RZ ;  /* 0x0000000dff0d723e */ /* 0x000fe200048070ff */
[----:B------:R-:W-:-:S05]  /*368d0*/  @!P5 IMAD.X R15, R29, 0x1, R15, P6 ;  /* 0x000000011d0fd824 */ /* 0x000fca00030e060f */
[----:B------:R0:W-:Y:S01]  /*368e0*/  @!P5 STG.E.U8 desc[UR46][R14.64+0xb0], R13 ;  /* 0x0000b00d0e00d986 */ /* 0x0001e2000c10112e */
[----:B------:R-:W-:-:S13]  /*368f0*/  ISETP.LT.OR P5, PT, R27, 0xb2, !P2 ;  /* 0x000000b21b00780c */ /* 0x000fda00057a1670 */
[----:B0-----:R-:W0:Y:S01]  /*36900*/  @!P5 LDC.64 R14, c[0x0][0x5c0] ;  /* 0x00017000ff0edb82 */ /* 0x001e220000000a00 */
[----:B------:R-:W-:Y:S02]  /*36910*/  FMUL R13, R162, UR41 ;  /* 0x00000029a20d7c20 */ /* 0x000fe40008400000 */
[----:B------:R-:W4:Y:S03]  /*36920*/  LDL.LU R162, [R1+0x5b8] ;  /* 0x0005b80001a27983 */ /* 0x000f260000300800 */
[----:B------:R-:W-:Y:S02]  /*36930*/  F2FP.SATFINITE.E4M3.F32.PACK_AB_MERGE_C R13, RZ, R13, RZ ;  /* 0x0000000dff0d723e */ /* 0x000fe400048070ff */
[----:B------:R-:W-:Y:S02]  /*36940*/  LOP3.LUT P3, RZ, R5, 0x10000000, RZ, 0xc0, !PT ;  /* 0x1000000005ff7812 */ /* 0x000fe4000786c0ff */
[----:B0-----:R-:W-:-:S05]  /*36950*/  @!P5 IADD3 R14, P6, R12, R14, RZ ;  /* 0x0000000e0c0ed210 */ /* 0x001fca0007fde0ff */
[----:B------:R-:W-:-:S05]  /*36960*/  @!P5 IMAD.X R15, R29, 0x1, R15, P6 ;  /* 0x000000011d0fd824 */ /* 0x000fca00030e060f */
[----:B------:R2:W-:Y:S02]  /*36970*/  @!P5 STG.E.U8 desc[UR46][R14.64+0xb1], R13 ;  /* 0x0000b10d0e00d986 */ /* 0x0005e4000c10112e */
[----:B--2---:R-:W-:Y:S02]  /*36980*/  FMUL R13, R186, UR41 ;  /* 0x00000029ba0d7c20 */ /* 0x004fe40008400000 */
[----:B------:R-:W2:Y:S03]  /*36990*/  LDL.LU R186, [R1+0x5bc] ;  /* 0x0005bc0001ba7983 */ /* 0x000ea60000300800 */
[----:B------:R-:W-:-:S05]  /*369a0*/  F2FP.SATFINITE.E4M3.F32.PACK_AB_MERGE_C R13, RZ, R13, RZ ;  /* 0x0000000dff0d723e */ /* 0x000fca00048070ff */
[----:B------:R3:W-:Y:S02]  /*369b0*/  @!P3 STG.E.U8 desc[UR46][R124.64+0xb0], R13 ;  /* 0x0000b00d7c00b986 */ /* 0x0007e4000c10112e */
[----:B---3--:R-:W-:Y:S02]  /*369c0*/  FMUL R13, R187, UR41 ;  /* 0x00000029bb0d7c20 */ /* 0x008fe40008400000 */
[----:B------:R-:W3:Y:S01]  /*369d0*/  LDL.LU R187, [R1+0x5c0] ;  /* 0x0005c00001bb7983 */ /* 0x000ee20000300800 */
[----:B------:R-:W-:Y:S02]  /*369e0*/  LOP3.LUT P4, RZ, R5, 0x4000000, RZ, 0xc0, !PT ;  /* 0x0400000005ff7812 */ /* 0x000fe4000788c0ff */
[----:B------:R-:W-:Y:S01]  /*369f0*/  F2FP.SATFINITE.E4M3.F32.PACK_AB_MERGE_C R13, RZ, R13, RZ ;  /* 0x0000000dff0d723e */ /* 0x000fe200048070ff */
[----:B------:R-:W3:Y:S10]  /*36a00*/  LDL.LU R152, [R1+0x5c4] ;  /* 0x0005c40001987983 */ /* 0x000ef40000300800 */
[----:B------:R4:W-:Y:S01]  /*36a10*/  @!P4 STG.E.U8 desc[UR46][R122.64+0xb1], R13 ;  /* 0x0000b10d7a00c986 */ /* 0x0009e2000c10112e */
[----:B------:R-:W-:-:S13]  /*36a20*/  ISETP.LT.OR P5, PT, R27, 0xb9, !P2 ;  /* 0x000000b91b00780c */ /* 0x000fda00057a1670 */
[----:B------:R-:W0:Y:S01]  /*36a30*/  @!P5 LDC.64 R14, c[0x0][0x5c0] ;  /* 0x00017000ff0edb82 */ /* 0x000e220000000a00 */
[----:B----4-:R-:W-:Y:S02]  /*36a40*/  FMUL R13, R163, UR41 ;  /* 0x00000029a30d7c20 */ /* 0x010fe40008400000 */
[----:B------:R-:W4:Y:S04]  /*36a50*/  LDL.LU R163, [R1+0x5c8] ;  /* 0x0005c80001a37983 */ /* 0x000f280000300800 */
[----:B------:R-:W4:Y:S01]  /*36a60*/  LDL.LU R153, [R1+0x5cc] ;  /* 0x0005cc0001997983 */ /* 0x000f220000300800 */
[----:B0-----:R-:W-:Y:S02]  /*36a70*/  @!P5 IADD3 R14, P6, R12, R14, RZ ;  /* 0x0000000e0c0ed210 */ /* 0x001fe40007fde0ff */
[----:B------:R-:W-:-:S03]  /*36a80*/  F2FP.SATFINITE.E4M3.F32.PACK_AB_MERGE_C R13, RZ, R13, RZ ;  /* 0x0000000dff0d723e */ /* 0x000fc600048070ff */
[----:B------:R-:W-:-:S05]  /*36a90*/  @!P5 IMAD.X R15, R29, 0x1, R15, P6 ;  /* 0x000000011d0fd824 */ /* 0x000fca00030e060f */
[----:B------:R0:W-:Y:S01]  /*36aa0*/  @!P5 STG.E.U8 desc[UR46][R14.64+0xb8], R13 ;  /* 0x0000b80d0e00d986 */ /* 0x0001e2000c10112e */
[----:B------:R-:W-:-:S13]  /*36ab0*/  ISETP.LT.OR P5, PT, R27, 0xba, !P2 ;  /* 0x000000ba1b00780c */ /* 0x000fda00057a1670 */
[----:B0-----:R-:W0:Y:S01]  /*36ac0*/  @!P5 LDC.64 R14, c[0x0][0x5c0] ;  /* 0x00017000ff0edb82 */ /* 0x001e220000000a00 */
[----:B------:R-:W-:Y:S02]  /*36ad0*/  LOP3.LUT P0, RZ, R5, 0x800000, RZ, 0xc0, !PT ;  /* 0x0080000005ff7812 */ /* 0x000fe4000780c0ff */
[----:B0-----:R-:W-:-:S05]  /*36ae0*/  @!P5 IADD3 R14, P6, R12, R14, RZ ;  /* 0x0000000e0c0ed210 */ /* 0x001fca0007fde0ff */
[----:B------:R-:W-:Y:S02]  /*36af0*/  @!P5 IMAD.X R15, R29, 0x1, R15, P6 ;  /* 0x000000011d0fd824 */ /* 0x000fe400030e060f */
[----:B------:R-:W-:-:S05]  /*36b00*/  FMUL R13, R162, UR41 ;  /* 0x00000029a20d7c20 */ /* 0x000fca0008400000 */
[----:B------:R-:W-:-:S05]  /*36b10*/  F2FP.SATFINITE.E4M3.F32.PACK_AB_MERGE_C R13, RZ, R13, RZ ;  /* 0x0000000dff0d723e */ /* 0x000fca00048070ff */
        /* <DEDUP_REMOVED lines=8> */
[----:B------:R-:W-:Y:S01]  /*36ba0*/  LOP3.LUT R10, R10, 0x7fffffff, RZ, 0xc0, !PT ;  /* 0x7fffffff0a0a7812 */ /* 0x000fe200078ec0ff */
[----:B------:R-:W3:Y:S01]  /*36bb0*/  LDL.LU R162, [R1+0x5d8] ;  /* 0x0005d80001a27983 */ /* 0x000ee20000300800 */
[----:B------:R-:W-:-:S09]  /*36bc0*/  F2FP.SATFINITE.E4M3.F32.PACK_AB_MERGE_C R13, RZ, R13, RZ ;  /* 0x0000000dff0d723e */ /* 0x000fd200048070ff */
[----:B------:R-:W-:Y:S02]  /*36bd0*/  @P3 LOP3.LUT R10, R10, 0x80000000, RZ, 0xfc, !PT ;  /* 0x800000000a0a3812 */ /* 0x000fe400078efcff */
[----:B------:R-:W-:Y:S02]  /*36be0*/  LOP3.LUT P3, RZ, R5, 0x400000, RZ, 0xc0, !PT ;  /* 0x0040000005ff7812 */ /* 0x000fe4000786c0ff */
[----:B------:R-:W-:-:S04]  /*36bf0*/  LOP3.LUT R10, R10, 0xbfffffff, RZ, 0xc0, !PT ;  /* 0xbfffffff0a0a7812 */ /* 0x000fc800078ec0ff */
[----:B------:R-:W-:-:S07]  /*36c00*/  @P2 LOP3.LUT R10, R10, 0x40000000, RZ, 0xfc, !PT ;  /* 0x400000000a0a2812 */ /* 0x000fce00078efcff */
[----:B------:R0:W-:Y:S01]  /*36c10*/  @!P3 STG.E.U8 desc[UR46][R114.64+0xb9], R13 ;  /* 0x0000b90d7200b986 */ /* 0x0001e2000c10112e */
[----:B------:R-:W-:Y:S02]  /*36c20*/  LOP3.LUT P3, RZ, R10, 0x80000000, RZ, 0xc0, !PT ;  /* 0x800000000aff7812 */ /* 0x000fe4000786c0ff */
[----:B------:R-:W-:-:S11]  /*36c30*/  LOP3.LUT P5, RZ, R5, 0x200000, RZ, 0xc0, !PT ;  /* 0x0020000005ff7812 */ /* 0x000fd600078ac0ff */
[----:B------:R-:W1:Y:S01]  /*36c40*/  @!P3 LDC.64 R14, c[0x0][0x5c0] ;  /* 0x00017000ff0ebb82 */ /* 0x000e620000000a00 */
[----:B0-----:R-:W-:Y:S01]  /*36c50*/  FMUL R13, R152, UR41 ;  /* 0x00000029980d7c20 */ /* 0x001fe20008400000 */
[----:B------:R-:W-:-:S04]  /*36c60*/  LOP3.LUT P2, RZ, R5, 0x100000, RZ, 0xc0, !PT ;  /* 0x0010000005ff7812 */ /* 0x000fc8000784c0ff */
[----:B------:R-:W-:Y:S02]  /*36c70*/  F2FP.SATFINITE.E4M3.F32.PACK_AB_MERGE_C R13, RZ, R13, RZ ;  /* 0x0000000dff0d723e */ /* 0x000fe400048070ff */
[----:B------:R-:W-:-:S03]  /*36c80*/  LOP3.LUT P4, RZ, R2, 0x4, RZ, 0xc0, !PT ;  /* 0x0000000402ff7812 */ /* 0x000fc6000788c0ff */
[----:B------:R-:W-:Y:S01]  /*36c90*/  @!P5 STG.E.U8 desc[UR46][R112.64+0xa0], R13 ;  /* 0x0000a00d7000d986 */ /* 0x000fe2000c10112e */
[----:B-1----:R-:W-:-:S05]  /*36ca0*/  @!P3 IADD3 R14, P5, R105, R14, RZ ;  /* 0x0000000e690eb210 */ /* 0x002fca0007fbe0ff */
[----:B------:R-:W-:Y:S02]  /*36cb0*/  @!P3 IMAD.X R15, R108, 0x1, R15, P5 ;  /* 0x000000016c0fb824 */ /* 0x000fe400028e060f */
[----:B----4-:R-:W-:Y:S02]  /*36cc0*/  FMUL R81, R163, UR41 ;  /* 0x00000029a3517c20 */ /* 0x010fe40008400000 */
[----:B------:R-:W4:Y:S03]  /*36cd0*/  LDL.LU R163, [R1+0x5dc] ;  /* 0x0005dc0001a37983 */ /* 0x000f260000300800 */
[----:B------:R-:W-:Y:S01]  /*36ce0*/  F2FP.SATFINITE.E4M3.F32.PACK_AB_MERGE_C R117, RZ, R81, RZ ;  /* 0x00000051ff75723e */ /* 0x000fe200048070ff */
[----:B------:R-:W-:Y:S01]  /*36cf0*/  FMUL R81, R153, UR41 ;  /* 0x0000002999517c20 */ /* 0x000fe20008400000 */
[----:B------:R-:W4:Y:S04]  /*36d00*/  LDL.LU R105, [R1+0x740] ;  /* 0x0007400001697983 */ /* 0x000f280000300800 */
[----:B------:R-:W-:Y:S01]  /*36d10*/  F2FP.SATFINITE.E4M3.F32.PACK_AB_MERGE_C R115, RZ, R81, RZ ;  /* 0x00000051ff73723e */ /* 0x000fe200048070ff */
[----:B------:R-:W-:Y:S04]  /*36d20*/  @!P2 STG.E.U8 desc[UR46][R110.64+0xa1], R117 ;  /* 0x0000a1756e00a986 */ /* 0x000fe8000c10112e */
[----:B------:R0:W-:Y:S04]  /*36d30*/  @!P3 STG.E.U8 desc[UR46][R14.64+0xa0], R115 ;  /* 0x0000a0730e00b986 */ /* 0x0001e8000c10112e */
[----:B------:R-:W4:Y:S01]  /*36d40*/  LDL.LU R108, [R1+0x73c] ;  /* 0x00073c00016c7983 */ /* 0x000f220000300800 */
[----:B0-----:R-:W0:Y:S02]  /*36d50*/  @!P4 LDC.64 R14, c[0x0][0x5c0] ;  /* 0x00017000ff0ecb82 */ /* 0x001e240000000a00 */
[----:B0-----:R-:W-:-:S05]  /*36d60*/  @!P4 IADD3 R14, P5, R237, R14, RZ ;  /* 0x0000000eed0ec210 */ /* 0x001fca0007fbe0ff */
[----:B------:R-:W-:Y:S02]  /*36d70*/  @!P4 IMAD.X R15, R109, 0x1, R15, P5 ;  /* 0x000000016d0fc824 */ /* 0x000fe400028e060f */
[----:B------:R-:W4:Y:S01]  /*36d80*/  LDL.LU R109, [R1+0x738] ;  /* 0x00073800016d7983 */ /* 0x000f220000300800 */
[----:B--2---:R-:W-:-:S03]  /*36d90*/  FMUL R81, R186, UR41 ;  /* 0x00000029ba517c20 */ /* 0x004fc60008400000 */
[----:B------:R-:W2:Y:S04]  /*36da0*/  LDL.LU R186, [R1+0x5e0] ;  /* 0x0005e00001ba7983 */ /* 0x000ea80000300800 */
[----:B------:R-:W2:Y:S01]  /*36db0*/  LDL.LU R152, [R1+0x5e4] ;  /* 0x0005e40001987983 */ /* 0x000ea20000300800 */
[----:B------:R-:W-:Y:S01]  /*36dc0*/  F2FP.SATFINITE.E4M3.F32.PACK_AB_MERGE_C R111, RZ, R81, RZ ;  /* 0x00000051ff6f723e */ /* 0x000fe200048070ff */
[----:B---3--:R-:W-:Y:S02]  /*36dd0*/  FMUL R81, R187, UR41 ;  /* 0x00000029bb517c20 */ /* 0x008fe40008400000 */
[----:B------:R-:W3:Y:S01]  /*36de0*/  LDL.LU R187, [R1+0x5e8] ;  /* 0x0005e80001bb7983 */ /* 0x000ee20000300800 */
[----:B------:R-:W-:-:S03]  /*36df0*/  LOP3.LUT P0, RZ, R0, 0x40000000, RZ, 0xc0, !PT ;  /* 0x4000000000ff7812 */ /* 0x000fc6000780c0ff */
[----:B------:R0:W-:Y:S10]  /*36e00*/  @!P4 STG.E.U8 desc[UR46][R14.64+0xa1], R111 ;  /* 0x0000a16f0e00c986 */ /* 0x0001f4000c10112e */
[----:B0-----:R-:W0:Y:S01]  /*36e10*/  @!P0 LDC.64 R14, c[0x0][0x5c0] ;  /* 0x00017000ff0e8b82 */ /* 0x001e220000000a00 */
[----:B------:R-:W-:-:S02]  /*36e20*/  LOP3.LUT P3, RZ, R5, 0x10000, RZ, 0xc0, !PT ;  /* 0x0001000005ff7812 */ /* 0x000fc4000786c0ff */
[----:B------:R-:W-:Y:S01]  /*36e30*/  F2FP.SATFINITE.E4M3.F32.PACK_AB_MERGE_C R113, RZ, R81, RZ ;  /* 0x00000051ff71723e */ /* 0x000fe200048070ff */
[----:B------:R-:W-:Y:S01]  /*36e40*/  FMUL R81, R162, UR41 ;  /* 0x00000029a2517c20 */ /* 0x000fe20008400000 */
[C---:B------:R-:W-:Y:S02]  /*36e50*/  LOP3.LUT P6, RZ, R5.reuse, 0x80000, RZ, 0xc0, !PT ;  /* 0x0008000005ff7812 */ /* 0x040fe400078cc0ff */
[----:B------:R-:W-:Y:S02]  /*36e60*/  LOP3.LUT P1, RZ, R5, 0x20000, RZ, 0xc0, !PT ;  /* 0x0002000005ff7812 */ /* 0x000fe4000782c0ff */
[----:B------:R-:W-:Y:S02]  /*36e70*/  P2R R13, PR, RZ, 0x8 ;  /* 0x00000008ff0d7803 */ /* 0x000fe40000000000 */
[----:B------:R-:W-:Y:S02]  /*36e80*/  LOP3.LUT P3, RZ, R0, 0x10000000, RZ, 0xc0, !PT ;  /* 0x1000000000ff7812 */ /* 0x000fe4000786c0ff */
[----:B------:R-:W-:-:S02]  /*36e90*/  F2FP.SATFINITE.E4M3.F32.PACK_AB_MERGE_C R115, RZ, R81, RZ ;  /* 0x00000051ff73723e */ /* 0x000fc400048070ff */
[----:B0-----:R-:W-:-:S05]  /*36ea0*/  @!P0 IADD3 R14, P5, R236, R14, RZ ;  /* 0x0000000eec0e8210 */ /* 0x001fca0007fbe0ff */
[----:B------:R-:W-:Y:S02]  /*36eb0*/  @!P0 IMAD.X R15, R107, 0x1, R15, P5 ;  /* 0x000000016b0f8824 */ /* 0x000fe400028e060f */
[----:B------:R-:W3:Y:S04]  /*36ec0*/  LDL.LU R107, [R1+0x734] ;  /* 0x00073400016b7983 */ /* 0x000ee80000300800 */
[----:B------:R-:W3:Y:S01]  /*36ed0*/  LDL.LU R153, [R1+0x5ec] ;  /* 0x0005ec0001997983 */ /* 0x000ee20000300800 */
[----:B----4-:R-:W-:-:S03]  /*36ee0*/  FMUL R81, R163, UR41 ;  /* 0x00000029a3517c20 */ /* 0x010fc60008400000 */
[----:B------:R-:W4:Y:S02]  /*36ef0*/  LDL.LU R163, [R1+0x5f0] ;  /* 0x0005f00001a37983 */ /* 0x000f240000300800 */
[----:B------:R-:W-:Y:S02]  /*36f00*/  F2FP.SATFINITE.E4M3.F32.PACK_AB_MERGE_C R81, RZ, R81, RZ ;  /* 0x00000051ff51723e */ /* 0x000fe400048070ff */
[----:B------:R-:W-:Y:S04]  /*36f10*/  @!P6 STG.E.U8 desc[UR46][R108.64+0xa8], R113 ;  /* 0x0000a8716c00e986 */ /* 0x000fe8000c10112e */
[----:B------:R-:W-:Y:S04]  /*36f20*/  @!P1 STG.E.U8 desc[UR46][R104.64+0xa9], R115 ;  /* 0x0000a97368009986 */ /* 0x000fe8000c10112e */
[----:B------:R0:W-:Y:S02]  /*36f30*/  @!P0 STG.E.U8 desc[UR46][R14.64+0xa8], R81 ;  /* 0x0000a8510e008986 */ /* 0x0001e4000c10112e */
[----:B0-----:R-:W0:Y:S02]  /*36f40*/  @!P3 LDC.64 R14, c[0x0][0x5c0] ;  /* 0x00017000ff0ebb82 */ /* 0x001e240000000a00 */
[----:B0-----:R-:W-:-:S05]  /*36f50*/  @!P3 IADD3 R14, P5, R234, R14, RZ ;  /* 0x0000000eea0eb210 */ /* 0x001fca0007fbe0ff */
[----:B------:R-:W-:Y:S02]  /*36f60*/  @!P3 IMAD.X R15, R103, 0x1, R15, P5 ;  /* 0x00000001670fb824 */ /* 0x000fe400028e060f */
[----:B------:R-:W4:Y:S04]  /*36f70*/  LDL.LU R103, [R1+0x730] ;  /* 0x0007300001677983 */ /* 0x000f280000300800 */
[----:B------:R-:W4:Y:S01]  /*36f80*/  LDL.LU R162, [R1+0x5f4] ;  /* 0x0005f40001a27983 */ /* 0x000f220000300800 */
[----:B------:R-:W-:Y:S01]  /*36f90*/  ISETP.NE.AND P3, PT, R13, RZ, PT ;  /* 0x000000ff0d00720c */ /* 0x000fe20003f65270 */
[----:B--2---:R-:W-:Y:S02]  /*36fa0*/  FMUL R13, R186, UR41 ;  /* 0x00000029ba0d7c20 */ /* 0x004fe40008400000 */
[----:B------:R-:W2:Y:S03]  /*36fb0*/  LDL.LU R186, [R1+0x5f8] ;  /* 0x0005f80001ba7983 */ /* 0x000ea60000300800 */
[----:B------:R-:W-:Y:S01]  /*36fc0*/  F2FP.SATFINITE.E4M3.F32.PACK_AB_MERGE_C R105, RZ, R13, RZ ;  /* 0x0000000dff69723e */ /* 0x000fe200048070ff */
[----:B------:R-:W-:-:S05]  /*36fd0*/  FMUL R13, R152, UR41 ;  /* 0x00000029980d7c20 */ /* 0x000fca0008400000 */
[----:B------:R-:W-:Y:S01]  /*36fe0*/  F2FP.SATFINITE.E4M3.F32.PACK_AB_MERGE_C R109, RZ, R13, RZ ;  /* 0x0000000dff6d723e */ /* 0x000fe200048070ff */
[----:B---3--:R-:W-:Y:S02]  /*36ff0*/  FMUL R13, R187, UR41 ;  /* 0x00000029bb0d7c20 */ /* 0x008fe40008400000 */
[----:B------:R-:W3:Y:S01]  /*37000*/  LDL.LU R187, [R1+0x5fc] ;  /* 0x0005fc0001bb7983 */ /* 0x000ee20000300800 */
[C---:B------:R-:W-:Y:S02]  /*37010*/  LOP3.LUT P5, RZ, R0.reuse, 0x10000000, RZ, 0xc0, !PT ;  /* 0x1000000000ff7812 */ /* 0x040fe400078ac0ff */
[----:B------:R-:W-:-:S11]  /*37020*/  LOP3.LUT P4, RZ, R0, 0x8000000, RZ, 0xc0, !PT ;  /* 0x0800000000ff7812 */ /* 0x000fd6000788c0ff */
[----:B------:R0:W-:Y:S02]  /*37030*/  @!P5 STG.E.U8 desc[UR46][R14.64+0xa9], R105 ;  /* 0x0000a9690e00d986 */ /* 0x0001e4000c10112e */
[----:B0-----:R-:W0:Y:S01]  /*37040*/  @!P4 LDC.64 R14, c[0x0][0x5c0] ;  /* 0x00017000ff0ecb82 */ /* 0x001e220000000a00 */
[C---:B------:R-:W-:Y:S02]  /*37050*/  LOP3.LUT P6, RZ, R5.reuse, 0x2000, RZ, 0xc0, !PT ;  /* 0x0000200005ff7812 */ /* 0x040fe400078cc0ff */
[----:B------:R-:W-:Y:S02]  /*37060*/  LOP3.LUT P2, RZ, R5, 0x4000, RZ, 0xc0, !PT ;  /* 0x0000400005ff7812 */ /* 0x000fe4000784c0ff */
[----:B------:R-:W-:Y:S02]  /*37070*/  P2R R81, PR, RZ, 0x40 ;  /* 0x00000040ff517803 */ /* 0x000fe40000000000 */
[----:B------:R-:W-:Y:S02]  /*37080*/  LOP3.LUT P6, RZ, R0, 0x2000000, RZ, 0xc0, !PT ;  /* 0x0200000000ff7812 */ /* 0x000fe400078cc0ff */
[----:B------:R-:W-:Y:S01]  /*37090*/  F2FP.SATFINITE.E4M3.F32.PACK_AB_MERGE_C R111, RZ, R13, RZ ;  /* 0x0000000dff6f723e */ /* 0x000fe200048070ff */
[----:B------:R-:W-:Y:S01]  /*370a0*/  FMUL R13, R153, UR41 ;  /* 0x00000029990d7c20 */ /* 0x000fe20008400000 */
[----:B0-----:R-:W-:Y:S01]  /*370b0*/  @!P4 IADD3 R14, P5, R232, R14, RZ ;  /* 0x0000000ee80ec210 */ /* 0x001fe20007fbe0ff */
[----:B------:R-:W-:Y:S03]  /*370c0*/  @!P3 STG.E.U8 desc[UR46][R106.64+0xb0], R109 ;  /* 0x0000b06d6a00b986 */ /* 0x000fe6000c10112e */
[----:B------:R-:W-:Y:S01]  /*370d0*/  F2FP.SATFINITE.E4M3.F32.PACK_AB_MERGE_C R105, RZ, R13, RZ ;  /* 0x0000000dff69723e */ /* 0x000fe200048070ff */
[----:B------:R-:W-:Y:S01]  /*370e0*/  @!P4 IMAD.X R15, R235, 0x1, R15, P5 ;  /* 0x00000001eb0fc824 */ /* 0x000fe200028e060f */
[----:B------:R-:W-:Y:S01]  /*370f0*/  LOP3.LUT P0, RZ, R0, 0x1000000, RZ, 0xc0, !PT ;  /* 0x0100000000ff7812 */ /* 0x000fe2000780c0ff */
[----:B----4-:R-:W-:Y:S01]  /*37100*/  FMUL R13, R163, UR41 ;  /* 0x00000029a30d7c20 */ /* 0x010fe20008400000 */
[----:B------:R-:W-:Y:S04]  /*37110*/  @!P2 STG.E.U8 desc[UR46][R102.64+0xb1], R111 ;  /* 0x0000b16f6600a986 */ /* 0x000fe8000c10112e */
[----:B------:R0:W-:Y:S02]  /*37120*/  @!P4 STG.E.U8 desc[UR46][R14.64+0xb0], R105 ;  /* 0x0000b0690e00c986 */ /* 0x0001e4000c10112e */
[----:B0-----:R-:W0:Y:S02]  /*37130*/  @!P6 LDC.64 R14, c[0x0][0x5c0] ;  /* 0x00017000ff0eeb82 */ /* 0x001e240000000a00 */
[----:B0-----:R-:W-:-:S02]  /*37140*/  @!P6 IADD3 R14, P5, R101, R14, RZ ;  /* 0x0000000e650ee210 */ /* 0x001fc40007fbe0ff */
[----:B------:R-:W4:Y:S03]  /*37150*/  LDL.LU R101, [R1+0x72c] ;  /* 0x00072c0001657983 */ /* 0x000f260000300800 */
[----:B------:R-:W-:Y:S01]  /*37160*/  @!P6 IMAD.X R15, R99, 0x1, R15, P5 ;  /* 0x00000001630fe824 */ /* 0x000fe200028e060f */
[----:B------:R-:W-:Y:S01]  /*37170*/  LOP3.LUT P5, RZ, R0, 0x2000000, RZ, 0xc0, !PT ;  /* 0x0200000000ff7812 */ /* 0x000fe200078ac0ff */
[----:B------:R-:W4:Y:S04]  /*37180*/  LDL.LU R153, [R1+0x600] ;  /* 0x0006000001997983 */ /* 0x000f280000300800 */
[----:B------:R-:W4:Y:S01]  /*37190*/  LDL.LU R99, [R1+0x728] ;  /* 0x0007280001637983 */ /* 0x000f220000300800 */
[----:B------:R-:W-:-:S02]  /*371a0*/  ISETP.NE.AND P6, PT, R81, RZ, PT ;  /* 0x000000ff5100720c */ /* 0x000fc40003fc5270 */
[----:B------:R-:W-:Y:S01]  /*371b0*/  F2FP.SATFINITE.E4M3.F32.PACK_AB_MERGE_C R81, RZ, R13, RZ ;  /* 0x0000000dff51723e */ /* 0x000fe200048070ff */
[----:B------:R-:W4:Y:S04]  /*371c0*/  LDL.LU R152, [R1+0x604] ;  /* 0x0006040001987983 */ /* 0x000f280000300800 */
[----:B------:R0:W-:Y:S04]  /*371d0*/  @!P5 STG.E.U8 desc[UR46][R14.64+0xb1], R81 ;  /* 0x0000b1510e00d986 */ /* 0x0001e8000c10112e */
[----:B------:R-:W4:Y:S01]  /*371e0*/  LDL.LU R163, [R1+0x608] ;  /* 0x0006080001a37983 */ /* 0x000f220000300800 */
[----:B0-----:R-:W0:Y:S01]  /*371f0*/  @!P0 LDC.64 R14, c[0x0][0x5c0] ;  /* 0x00017000ff0e8b82 */ /* 0x001e220000000a00 */
[----:B------:R-:W-:-:S05]  /*37200*/  FMUL R13, R162, UR41 ;  /* 0x00000029a20d7c20 */ /* 0x000fca0008400000 */
[----:B------:R-:W-:Y:S01]  /*37210*/  F2FP.SATFINITE.E4M3.F32.PACK_AB_MERGE_C R103, RZ, R13, RZ ;  /* 0x0000000dff67723e */ /* 0x000fe200048070ff */
[----:B--2---:R-:W-:Y:S02]  /*37220*/  FMUL R13, R186, UR41 ;  /* 0x00000029ba0d7c20 */ /* 0x004fe40008400000 */
[----:B------:R-:W2:Y:S03]  /*37230*/  LDL.LU R186, [R1+0x60c] ;  /* 0x00060c0001ba7983 */ /* 0x000ea60000300800 */
[----:B------:R-:W-:Y:S02]  /*37240*/  F2FP.SATFINITE.E4M3.F32.PACK_AB_MERGE_C R105, RZ, R13, RZ ;  /* 0x0000000dff69723e */ /* 0x000fe400048070ff */
[----:B0-----:R-:W-:-:S05]  /*37250*/  @!P0 IADD3 R14, P5, R233, R14, RZ ;  /* 0x0000000ee90e8210 */ /* 0x001fca0007fbe0ff */
[----:B------:R-:W-:Y:S02]  /*37260*/  @!P0 IMAD.X R15, R11, 0x1, R15, P5 ;  /* 0x000000010b0f8824 */ /* 0x000fe400028e060f */
[----:B------:R0:W5:Y:S04]  /*37270*/  LDL.LU R11, [R1+0x724] ;  /* 0x00072400010b7983 */ /* 0x0001680000300800 */
[----:B------:R-:W2:Y:S01]  /*37280*/  LDL.LU R162, [R1+0x610] ;  /* 0x0006100001a27983 */ /* 0x000ea20000300800 */
[----:B---3--:R-:W-:-:S03]  /*37290*/  FMUL R13, R187, UR41 ;  /* 0x00000029bb0d7c20 */ /* 0x008fc60008400000 */
[----:B------:R-:W3:Y:S01]  /*372a0*/  LDL.LU R187, [R1+0x614] ;  /* 0x0006140001bb7983 */ /* 0x000ee20000300800 */
[C---:B------:R-:W-:Y:S02]  /*372b0*/  LOP3.LUT P1, RZ, R5.reuse, 0x1000, RZ, 0xc0, !PT ;  /* 0x0000100005ff7812 */ /* 0x040fe4000782c0ff */
[----:B------:R-:W-:Y:S02]  /*372c0*/  LOP3.LUT P3, RZ, R0, 0x200000, RZ, 0xc0, !PT ;  /* 0x0020000000ff7812 */ /* 0x000fe4000786c0ff */
[----:B------:R-:W-:Y:S02]  /*372d0*/  F2FP.SATFINITE.E4M3.F32.PACK_AB_MERGE_C R81, RZ, R13, RZ ;  /* 0x0000000dff51723e */ /* 0x000fe400048070ff */
[----:B------:R-:W-:Y:S01]  /*372e0*/  LOP3.LUT P4, RZ, R5, 0x400, RZ, 0xc0, !PT ;  /* 0x0000040005ff7812 */ /* 0x000fe2000788c0ff */
[----:B----4-:R-:W-:Y:S06]  /*372f0*/  @!P6 STG.E.U8 desc[UR46][R100.64+0xb8], R103 ;  /* 0x0000b8676400e986 */ /* 0x010fec000c10112e */
[----:B------:R-:W-:Y:S04]  /*37300*/  @!P1 STG.E.U8 desc[UR46][R98.64+0xb9], R105 ;  /* 0x0000b96962009986 */ /* 0x000fe8000c10112e */
[----:B------:R1:W-:Y:S01]  /*37310*/  @!P0 STG.E.U8 desc[UR46][R14.64+0xb8], R81 ;  /* 0x0000b8510e008986 */ /* 0x0003e2000c10112e */
[----:B------:R-:W-:-:S03]  /*37320*/  FMUL R13, R153, UR41 ;  /* 0x00000029990d7c20 */ /* 0x000fc60008400000 */
[----:B------:R-:W4:Y:S01]  /*37330*/  LDL.LU R153, [R1+0x618] ;  /* 0x0006180001997983 */ /* 0x000f220000300800 */
[----:B-1----:R-:W1:Y:S01]  /*37340*/  @!P3 LDC.64 R14, c[0x0][0x5c0] ;  /* 0x00017000ff0ebb82 */ /* 0x002e620000000a00 */
[----:B------:R-:W-:Y:S01]  /*37350*/  F2FP.SATFINITE.E4M3.F32.PACK_AB_MERGE_C R99, RZ, R13, RZ ;  /* 0x0000000dff63723e */ /* 0x000fe200048070ff */
[----:B------:R-:W-:-:S05]  /*37360*/  FMUL R13, R152, UR41 ;  /* 0x00000029980d7c20 */ /* 0x000fca0008400000 */
[----:B------:R-:W-:Y:S01]  /*37370*/  F2FP.SATFINITE.E4M3.F32.PACK_AB_MERGE_C R101, RZ, R13, RZ ;  /* 0x0000000dff65723e */ /* 0x000fe200048070ff */
[----:B------:R-:W-:Y:S02]  /*37380*/  FMUL R13, R163, UR41 ;  /* 0x00000029a30d7c20 */ /* 0x000fe40008400000 */
[----:B------:R-:W4:Y:S03]  /*37390*/  LDL.LU R163, [R1+0x61c] ;  /* 0x00061c0001a37983 */ /* 0x000f260000300800 */
[----:B------:R-:W-:Y:S01]  /*373a0*/  F2FP.SATFINITE.E4M3.F32.PACK_AB_MERGE_C R81, RZ, R13, RZ ;  /* 0x0000000dff51723e */ /* 0x000fe200048070ff */
[----:B--2---:R-:W-:Y:S02]  /*373b0*/  FMUL R13, R186, UR41 ;  /* 0x00000029ba0d7c20 */ /* 0x004fe40008400000 */
[----:B------:R-:W2:Y:S01]  /*373c0*/  LDL.LU R186, [R1+0x620] ;  /* 0x0006200001ba7983 */ /* 0x000ea20000300800 */
[----:B-1----:R-:W-:-:S05]  /*373d0*/  @!P3 IADD3 R14, P5, R229, R14, RZ ;  /* 0x0000000ee50eb210 */ /* 0x002fca0007fbe0ff */
[----:B------:R-:W-:Y:S01]  /*373e0*/  @!P3 IMAD.X R15, R231, 0x1, R15, P5 ;  /* 0x00000001e70fb824 */ /* 0x000fe200028e060f */
[----:B------:R-:W-:-:S04]  /*373f0*/  LOP3.LUT P5, RZ, R5, 0x800, RZ, 0xc0, !PT ;  /* 0x0000080005ff7812 */ /* 0x000fc800078ac0ff */
[----:B------:R1:W-:Y:S02]  /*37400*/  @!P3 STG.E.U8 desc[UR46][R14.64+0xb9], R99 ;  /* 0x0000b9630e00b986 */ /* 0x0003e4000c10112e */
[----:B-1----:R-:W-:Y:S01]  /*37410*/  F2FP.SATFINITE.E4M3.F32.PACK_AB_MERGE_C R99, RZ, R13, RZ ;  /* 0x0000000dff63723e */ /* 0x002fe200048070ff */
[----:B------:R-:W-:Y:S02]  /*37420*/  FMUL R13, R162, UR41 ;  /* 0x00000029a20d7c20 */ /* 0x000fe40008400000 */
[----:B------:R-:W2:Y:S04]  /*37430*/  LDL.LU R162, [R1+0x624] ;  /* 0x0006240001a27983 */ /* 0x000ea80000300800 */
[----:B------:R-:W-:Y:S04]  /*37440*/  @!P5 STG.E.U8 desc[UR46][R96.64+0xa0], R101 ;  /* 0x0000a0656000d986 */ /* 0x000fe8000c10112e */
[----:B------:R1:W-:Y:S02]  /*37450*/  @!P4 STG.E.U8 desc[UR46][R94.64+0xa1], R81 ;  /* 0x0000a1515e00c986 */ /* 0x0003e4000c10112e */
[----:B-1----:R-:W-:Y:S01]  /*37460*/  F2FP.SATFINITE.E4M3.F32.PACK_AB_MERGE_C R81, RZ, R13, RZ ;  /* 0x0000000dff51723e */ /* 0x002fe200048070ff */
[----:B---3--:R-:W-:-:S02]  /*37470*/  FMUL R13, R187, UR41 ;  /* 0x00000029bb0d7c20 */ /* 0x008fc40008400000 */
[----:B------:R-:W3:Y:S01]  /*37480*/  LDL.LU R187, [R1+0x628] ;  /* 0x0006280001bb7983 */ /* 0x000ee20000300800 */
[C---:B------:R-:W-:Y:S02]  /*37490*/  LOP3.LUT P2, RZ, R0.reuse, 0x40000, RZ, 0xc0, !PT ;  /* 0x0004000000ff7812 */ /* 0x040fe4000784c0ff */
[----:B------:R-:W-:Y:S01]  /*374a0*/  LOP3.LUT P6, RZ, R0, 0x2, RZ, 0xc0, !PT ;  /* 0x0000000200ff7812 */ /* 0x000fe200078cc0ff */
[----:B------:R-:W3:Y:S10]  /*374b0*/  LDL.LU R152, [R1+0x62c] ;  /* 0x00062c0001987983 */ /* 0x000ef40000300800 */
[----:B------:R-:W1:Y:S02]  /*374c0*/  @!P2 LDC.64 R14, c[0x0][0x5c0] ;  /* 0x00017000ff0eab82 */ /* 0x000e640000000a00 */
[----:B-1----:R-:W-:-:S05]  /*374d0*/  @!P2 IADD3 R14, P5, R228, R14, RZ ;  /* 0x0000000ee40ea210 */ /* 0x002fca0007fbe0ff */
[----:B------:R-:W-:-:S05]  /*374e0*/  @!P2 IMAD.X R15, R230, 0x1, R15, P5 ;  /* 0x00000001e60fa824 */ /* 0x000fca00028e060f */
[----:B------:R1:W-:Y:S02]  /*374f0*/  @!P2 STG.E.U8 desc[UR46][R14.64+0xa0], R99 ;  /* 0x0000a0630e00a986 */ /* 0x0003e4000c10112e */
[----:B-1----:R-:W1:Y:S01]  /*37500*/  @!P6 LDC.64 R14, c[0x0][0x5c0] ;  /* 0x00017000ff0eeb82 */ /* 0x002e620000000a00 */
[----:B------:R-:W-:Y:S02]  /*37510*/  F2FP.SATFINITE.E4M3.F32.PACK_AB_MERGE_C R95, RZ, R13, RZ ;  /* 0x0000000dff5f723e */ /* 0x000fe400048070ff */
[C---:B------:R-:W-:Y:S02]  /*37520*/  LOP3.LUT P1, RZ, R5.reuse, 0x80, RZ, 0xc0, !PT ;  /* 0x0000008005ff7812 */ /* 0x040fe4000782c0ff */
[----:B------:R-:W-:Y:S02]  /*37530*/  LOP3.LUT P0, RZ, R5, 0x40, RZ, 0xc0, !PT ;  /* 0x0000004005ff7812 */ /* 0x000fe4000780c0ff */
[----:B-1----:R-:W-:-:S05]  /*37540*/  @!P6 IADD3 R14, P5, R225, R14, RZ ;  /* 0x0000000ee10ee210 */ /* 0x002fca0007fbe0ff */
[----:B------:R-:W-:-:S05]  /*37550*/  @!P6 IMAD.X R15, R227, 0x1, R15, P5 ;  /* 0x00000001e30fe824 */ /* 0x000fca00028e060f */
[----:B------:R1:W-:Y:S04]  /*37560*/  @!P6 STG.E.U8 desc[UR46][R14.64+0xa1], R81 ;  /* 0x0000a1510e00e986 */ /* 0x0003e8000c10112e */
[----:B------:R-:W-:Y:S01]  /*37570*/  @!P1 STG.E.U8 desc[UR46][R90.64+0xa8], R95 ;  /* 0x0000a85f5a009986 */ /* 0x000fe2000c10112e */
[----:B----4-:R-:W-:-:S05]  /*37580*/  FMUL R13, R153, UR41 ;  /* 0x00000029990d7c20 */ /* 0x010fca0008400000 */
[----:B------:R-:W-:Y:S01]  /*37590*/  F2FP.SATFINITE.E4M3.F32.PACK_AB_MERGE_C R97, RZ, R13, RZ ;  /* 0x0000000dff61723e */ /* 0x000fe200048070ff */
[----:B------:R-:W-:Y:S02]  /*375a0*/  FMUL R13, R163, UR41 ;  /* 0x00000029a30d7c20 */ /* 0x000fe40008400000 */
[----:B------:R-:W4:Y:S04]  /*375b0*/  LDL.LU R163, [R1+0x630] ;  /* 0x0006300001a37983 */ /* 0x000f280000300800 */
[----:B------:R-:W4:Y:S01]  /*375c0*/  LDL.LU R153, [R1+0x634] ;  /* 0x0006340001997983 */ /* 0x000f220000300800 */
[----:B-1----:R-:W-:Y:S01]  /*375d0*/  F2FP.SATFINITE.E4M3.F32.PACK_AB_MERGE_C R81, RZ, R13, RZ ;  /* 0x0000000dff51723e */ /* 0x002fe200048070ff */
[----:B--2---:R-:W-:Y:S02]  /*375e0*/  FMUL R13, R186, UR41 ;  /* 0x00000029ba0d7c20 */ /* 0x004fe40008400000 */
[----:B------:R-:W2:Y:S04]  /*375f0*/  LDL.LU R186, [R1+0x638] ;  /* 0x0006380001ba7983 */ /* 0x000ea80000300800 */
[----:B------:R1:W-:Y:S02]  /*37600*/  @!P0 STG.E.U8 desc[UR46][R88.64+0xa9], R97 ;  /* 0x0000a96158008986 */ /* 0x0003e4000c10112e */
[----:B-1----:R-:W-:Y:S01]  /*37610*/  F2FP.SATFINITE.E4M3.F32.PACK_AB_MERGE_C R89, RZ, R13, RZ ;  /* 0x0000000dff59723e */ /* 0x002fe200048070ff */
[----:B------:R-:W-:-:S02]  /*37620*/  FMUL R13, R162, UR41 ;  /* 0x00000029a20d7c20 */ /* 0x000fc40008400000 */
[----:B------:R-:W2:Y:S03]  /*37630*/  LDL.LU R162, [R1+0x63c] ;  /* 0x00063c0001a27983 */ /* 0x000ea60000300800 */
[----:B------:R-:W-:Y:S01]  /*37640*/  F2FP.SATFINITE.E4M3.F32.PACK_AB_MERGE_C R91, RZ, R13, RZ ;  /* 0x0000000dff5b723e */ /* 0x000fe200048070ff */
[----:B---3--:R-:W-:Y:S02]  /*37650*/  FMUL R13, R187, UR41 ;  /* 0x00000029bb0d7c20 */ /* 0x008fe40008400000 */
[----:B------:R-:W3:Y:S01]  /*37660*/  LDL.LU R187, [R1+0x640] ;  /* 0x0006400001bb7983 */ /* 0x000ee20000300800 */
[----:B------:R-:W-:-:S13]  /*37670*/  LOP3.LUT P3, RZ, R0, 0x10000, RZ, 0xc0, !PT ;  /* 0x0001000000ff7812 */ /* 0x000fda000786c0ff */
[----:B------:R-:W1:Y:S01]  /*37680*/  @!P3 LDC.64 R14, c[0x0][0x5c0] ;  /* 0x00017000ff0ebb82 */ /* 0x000e620000000a00 */
[----:B------:R-:W-:Y:S02]  /*37690*/  LOP3.LUT P4, RZ, R0, 0x4000, RZ, 0xc0, !PT ;  /* 0x0000400000ff7812 */ /* 0x000fe4000788c0ff */
[----:B-1----:R-:W-:-:S05]  /*376a0*/  @!P3 IADD3 R14, P5, R221, R14, RZ ;  /* 0x0000000edd0eb210 */ /* 0x002fca0007fbe0ff */
[----:B------:R-:W-:-:S05]  /*376b0*/  @!P3 IMAD.X R15, R223, 0x1, R15, P5 ;  /* 0x00000001df0fb824 */ /* 0x000fca00028e060f */
[----:B------:R1:W-:Y:S02]  /*376c0*/  @!P3 STG.E.U8 desc[UR46][R14.64+0xa8], R81 ;  /* 0x0000a8510e00b986 */ /* 0x0003e4000c10112e */
[----:B-1----:R-:W1:Y:S01]  /*376d0*/  @!P4 LDC.64 R14, c[0x0][0x5c0] ;  /* 0x00017000ff0ecb82 */ /* 0x002e620000000a00 */
[----:B------:R-:W-:-:S04]  /*376e0*/  LOP3.LUT P2, RZ, R0, 0x1000, RZ, 0xc0, !PT ;  /* 0x0000100000ff7812 */ /* 0x000fc8000784c0ff */
[----:B------:R-:W-:Y:S02]  /*376f0*/  P2R R94, PR, RZ, 0x4 ;  /* 0x00000004ff5e7803 */ /* 0x000fe40000000000 */
[----:B------:R-:W-:Y:S02]  /*37700*/  LOP3.LUT P2, RZ, R5, 0x20, RZ, 0xc0, !PT ;  /* 0x0000002005ff7812 */ /* 0x000fe4000784c0ff */
[----:B-1----:R-:W-:-:S05]  /*37710*/  @!P4 IADD3 R14, P5, R220, R14, RZ ;  /* 0x0000000edc0ec210 */ /* 0x002fca0007fbe0ff */
[----:B------:R-:W-:-:S05]  /*37720*/  @!P4 IMAD.X R15, R222, 0x1, R15, P5 ;  /* 0x00000001de0fc824 */ /* 0x000fca00028e060f */
[----:B------:R1:W-:Y:S04]  /*37730*/  @!P4 STG.E.U8 desc[UR46][R14.64+0xa9], R89 ;  /* 0x0000a9590e00c986 */ /* 0x0003e8000c10112e */
[----:B------:R-:W-:Y:S01]  /*37740*/  @!P2 STG.E.U8 desc[UR46][R84.64+0xb0], R91 ;  /* 0x0000b05b5400a986 */ /* 0x000fe2000c10112e */
[----:B------:R-:W-:Y:S02]  /*37750*/  ISETP.NE.AND P2, PT, R94, RZ, PT ;  /* 0x000000ff5e00720c */ /* 0x000fe40003f45270 */
[----:B------:R-:W-:-:S11]  /*37760*/  LOP3.LUT P5, RZ, R5, 0x10, RZ, 0xc0, !PT ;  /* 0x0000001005ff7812 */ /* 0x000fd600078ac0ff */
[----:B-1----:R-:W1:Y:S01]  /*37770*/  @!P2 LDC.64 R14, c[0x0][0x5c0] ;  /* 0x00017000ff0eab82 */ /* 0x002e620000000a00 */
[----:B------:R-:W-:-:S05]  /*37780*/  F2FP.SATFINITE.E4M3.F32.PACK_AB_MERGE_C R81, RZ, R13, RZ ;  /* 0x0000000dff51723e */ /* 0x000fca00048070ff */
[----:B------:R-:W-:Y:S01]  /*37790*/  @!P5 STG.E.U8 desc[UR46][R82.64+0xb1], R81 ;  /* 0x0000b1515200d986 */ /* 0x000fe2000c10112e */
[----:B------:R-:W-:Y:S01]  /*377a0*/  LOP3.LUT P6, RZ, R0, 0x400, RZ, 0xc0, !PT ;  /* 0x0000040000ff7812 */ /* 0x000fe200078cc0ff */
[----:B------:R-:W-:Y:S01]  /*377b0*/  FMUL R13, R152, UR41 ;  /* 0x00000029980d7c20 */ /* 0x000fe20008400000 */
[----:B-1----:R-:W-:-:S05]  /*377c0*/  @!P2 IADD3 R14, P5, R224, R14, RZ ;  /* 0x0000000ee00ea210 */ /* 0x002fca0007fbe0ff */
[----:B------:R-:W-:Y:S01]  /*377d0*/  @!P2 IMAD.X R15, R226, 0x1, R15, P5 ;  /* 0x00000001e20fa824 */ /* 0x000fe200028e060f */
[----:B------:R-:W-:Y:S02]  /*377e0*/  LOP3.LUT P5, RZ, R0, 0x1000, RZ, 0xc0, !PT ;  /* 0x0000100000ff7812 */ /* 0x000fe400078ac0ff */
[----:B------:R-:W-:-:S11]  /*377f0*/  F2FP.SATFINITE.E4M3.F32.PACK_AB_MERGE_C R89, RZ, R13, RZ ;  /* 0x0000000dff59723e */ /* 0x000fd600048070ff */
[----:B------:R1:W-:Y:S02]  /*37800*/  @!P5 STG.E.U8 desc[UR46][R14.64+0xb0], R89 ;  /* 0x0000b0590e00d986 */ /* 0x0003e4000c10112e */
[----:B-1----:R-:W1:Y:S02]  /*37810*/  @!P6 LDC.64 R14, c[0x0][0x5c0] ;  /* 0x00017000ff0eeb82 */ /* 0x002e640000000a00 */
[----:B-1----:R-:W-:-:S05]  /*37820*/  @!P6 IADD3 R14, P5, R218, R14, RZ ;  /* 0x0000000eda0ee210 */ /* 0x002fca0007fbe0ff */
[----:B------:R-:W-:Y:S02]  /*37830*/  @!P6 IMAD.X R15, R219, 0x1, R15, P5 ;  /* 0x00000001db0fe824 */ /* 0x000fe400028e060f */
[----:B----4-:R-:W-:Y:S02]  /*37840*/  FMUL R13, R163, UR41 ;  /* 0x00000029a30d7c20 */ /* 0x010fe40008400000 */
[----:B------:R-:W4:Y:S03]  /*37850*/  LDL.LU R163, [R1+0x644] ;  /* 0x0006440001a37983 */ /* 0x000f260000300800 */
[----:B------:R-:W-:Y:S01]  /*37860*/  F2FP.SATFINITE.E4M3.F32.PACK_AB_MERGE_C R81, RZ, R13, RZ ;  /* 0x0000000dff51723e */ /* 0x000fe200048070ff */
[----:B------:R-:W-:-:S05]  /*37870*/  FMUL R13, R153, UR41 ;  /* 0x00000029990d7c20 */ /* 0x000fca0008400000 */
[----:B------:R-:W-:Y:S01]  /*37880*/  F2FP.SATFINITE.E4M3.F32.PACK_AB_MERGE_C R83, RZ, R13, RZ ;  /* 0x0000000dff53723e */ /* 0x000fe200048070ff */
[----:B--2---:R-:W-:Y:S02]  /*37890*/  FMUL R13, R186, UR41 ;  /* 0x00000029ba0d7c20 */ /* 0x004fe40008400000 */
[----:B------:R-:W2:Y:S04]  /*378a0*/  LDL.LU R186, [R1+0x648] ;  /* 0x0006480001ba7983 */ /* 0x000ea80000300800 */
[----:B------:R-:W2:Y:S01]  /*378b0*/  LDL.LU R153, [R1+0x64c] ;  /* 0x00064c0001997983 */ /* 0x000ea20000300800 */
[----:B------:R-:W-:-:S03]  /*378c0*/  F2FP.SATFINITE.E4M3.F32.PACK_AB_MERGE_C R85, RZ, R13, RZ ;  /* 0x0000000dff55723e */ /* 0x000fc600048070ff */
[----:B------:R1:W-:Y:S01]  /*378d0*/  @!P6 STG.E.U8 desc[UR46][R14.64+0xb1], R81 ;  /* 0x0000b1510e00e986 */ /* 0x0003e2000c10112e */
[----:B------:R-:W-:-:S03]  /*378e0*/  FMUL R13, R162, UR41 ;  /* 0x00000029a20d7c20 */ /* 0x000fc60008400000 */
[----:B------:R-:W2:Y:S02]  /*378f0*/  LDL.LU R162, [R1+0x650] ;  /* 0x0006500001a27983 */ /* 0x000ea40000300800 */
[----:B-1----:R-:W-:Y:S01]  /*37900*/  F2FP.SATFINITE.E4M3.F32.PACK_AB_MERGE_C R81, RZ, R13, RZ ;  /* 0x0000000dff51723e */ /* 0x002fe200048070ff */
[----:B---3--:R-:W-:Y:S02]  /*37910*/  FMUL R13, R187, UR41 ;  /* 0x00000029bb0d7c20 */ /* 0x008fe40008400000 */
[----:B------:R-:W3:Y:S01]  /*37920*/  LDL.LU R187, [R1+0x654] ;  /* 0x0006540001bb7983 */ /* 0x000ee20000300800 */
[----:B------:R-:W-:-:S13]  /*37930*/  LOP3.LUT P1, RZ, R0, 0x100, RZ, 0xc0, !PT ;  /* 0x0000010000ff7812 */ /* 0x000fda000782c0ff */
[----:B------:R-:W1:Y:S01]  /*37940*/  @!P1 LDC.64 R14, c[0x0][0x5c0] ;  /* 0x00017000ff0e9b82 */ /* 0x000e620000000a00 */
[C---:B------:R-:W-:Y:S02]  /*37950*/  LOP3.LUT P0, RZ, R5.reuse, 0x8, RZ, 0xc0, !PT ;  /* 0x0000000805ff7812 */ /* 0x040fe4000780c0ff */
[----:B------:R-:W-:Y:S02]  /*37960*/  LOP3.LUT P3, RZ, R5, 0x1, RZ, 0xc0, !PT ;  /* 0x0000000105ff7812 */ /* 0x000fe4000786c0ff */
[----:B------:R-:W-:-:S09]  /*37970*/  LOP3.LUT P4, RZ, R0, 0x20, RZ, 0xc0, !PT ;  /* 0x0000002000ff7812 */ /* 0x000fd2000788c0ff */
[----:B------:R-:W-:Y:S01]  /*37980*/  @!P0 STG.E.U8 desc[UR46][R74.64+0xb8], R83 ;  /* 0x0000b8534a008986 */ /* 0x000fe2000c10112e */
[----:B-1----:R-:W-:-:S03]  /*37990*/  @!P1 IADD3 R14, P5, R177, R14, RZ ;  /* 0x0000000eb10e9210 */ /* 0x002fc60007fbe0ff */
[----:B------:R-:W-:Y:S02]  /*379a0*/  @!P3 STG.E.U8 desc[UR46][R68.64+0xb9], R85 ;  /* 0x0000b9554400b986 */ /* 0x000fe4000c10112e */
[----:B------:R-:W-:-:S05]  /*379b0*/  @!P1 IMAD.X R15, R179, 0x1, R15, P5 ;  /* 0x00000001b30f9824 */ /* 0x000fca00028e060f */
[----:B------:R1:W-:Y:S02]  /*379c0*/  @!P1 STG.E.U8 desc[UR46][R14.64+0xb8], R81 ;  /* 0x0000b8510e009986 */ /* 0x0003e4000c10112e */
[----:B-1----:R-:W1:Y:S01]  /*379d0*/  @!P4 LDC.64 R14, c[0x0][0x5c0] ;  /* 0x00017000ff0ecb82 */ /* 0x002e620000000a00 */
[----:B------:R-:W-:Y:S02]  /*379e0*/  LOP3.LUT P2, RZ, R10, 0x40000000, RZ, 0xc0, !PT ;  /* 0x400000000aff7812 */ /* 0x000fe4000784c0ff */
[----:B------:R-:W-:Y:S02]  /*379f0*/  F2FP.SATFINITE.E4M3.F32.PACK_AB_MERGE_C R69, RZ, R13, RZ ;  /* 0x0000000dff45723e */ /* 0x000fe400048070ff */
[----:B-1----:R-:W-:-:S05]  /*37a00*/  @!P4 IADD3 R14, P5, R176, R14, RZ ;  /* 0x0000000eb00ec210 */ /* 0x002fca0007fbe0ff */
[----:B------:R-:W-:Y:S01]  /*37a10*/  @!P4 IMAD.X R15, R178, 0x1, R15, P5 ;  /* 0x00000001b20fc824 */ /* 0x000fe200028e060f */
[----:B------:R-:W-:-:S04]  /*37a20*/  ISETP.LT.OR P5, PT, R27, 0xc1, !P2 ;  /* 0x000000c11b00780c */ /* 0x000fc800057a1670 */
[----:B------:R1:W-:Y:S09]  /*37a30*/  @!P4 STG.E.U8 desc[UR46][R14.64+0xb9], R69 ;  /* 0x0000b9450e00c986 */ /* 0x0003f2000c10112e */
[----:B-1----:R-:W1:Y:S02]  /*37a40*/  @!P5 LDC.64 R14, c[0x0][0x5c0] ;  /* 0x00017000ff0edb82 */ /* 0x002e640000000a00 */
[----:B-1----:R-:W-:-:S05]  /*37a50*/  @!P5 IADD3 R14, P6, R12, R14, RZ ;  /* 0x0000000e0c0ed210 */ /* 0x002fca0007fde0ff */
[----:B------:R-:W-:Y:S02]  /*37a60*/  @!P5 IMAD.X R15, R29, 0x1, R15, P6 ;  /* 0x000000011d0fd824 */ /* 0x000fe400030e060f */
[----:B----4-:R-:W-:Y:S02]  /*37a70*/  FMUL R13, R163, UR41 ;  /* 0x00000029a30d7c20 */ /* 0x010fe40008400000 */
[----:B------:R-:W4:Y:S04]  /*37a80*/  LDL.LU R163, [R1+0x658] ;  /* 0x0006580001a37983 */ /* 0x000f280000300800 */
[----:B------:R-:W4:Y:S01]  /*37a90*/  LDL.LU R152, [R1+0x65c] ;  /* 0x00065c0001987983 */ /* 0x000f220000300800 */
[----:B------:R-:W-:Y:S01]  /*37aa0*/  F2FP.SATFINITE.E4M3.F32.PACK_AB_MERGE_C R75, RZ, R13, RZ ;  /* 0x0000000dff4b723e */ /* 0x000fe200048070ff */
[----:B--2---:R-:W-:-:S02]  /*37ab0*/  FMUL R13, R186, UR41 ;  /* 0x00000029ba0d7c20 */ /* 0x004fc40008400000 */
[----:B------:R-:W2:Y:S03]  /*37ac0*/  LDL.LU R186, [R1+0x660] ;  /* 0x0006600001ba7983 */ /* 0x000ea60000300800 */
[----:B------:R-:W-:Y:S01]  /*37ad0*/  F2FP.SATFINITE.E4M3.F32.PACK_AB_MERGE_C R81, RZ, R13, RZ ;  /* 0x0000000dff51723e */ /* 0x000fe200048070ff */
[----:B------:R-:W-:Y:S02]  /*37ae0*/  FMUL R13, R153, UR41 ;  /* 0x00000029990d7c20 */ /* 0x000fe40008400000 */
[----:B------:R-:W2:Y:S03]  /*37af0*/  LDL.LU R153, [R1+0x664] ;  /* 0x0006640001997983 */ /* 0x000ea60000300800 */
[----:B------:R-:W-:Y:S01]  /*37b00*/  F2FP.SATFINITE.E4M3.F32.PACK_AB_MERGE_C R83, RZ, R13, RZ ;  /* 0x0000000dff53723e */ /* 0x000fe200048070ff */
[----:B------:R1:W-:Y:S01]  /*37b10*/  @!P5 STG.E.U8 desc[UR46][R14.64+0xc0], R75 ;  /* 0x0000c04b0e00d986 */ /* 0x0003e2000c10112e */
[----:B------:R-:W-:-:S03]  /*37b20*/  FMUL R13, R162, UR41 ;  /* 0x00000029a20d7c20 */ /* 0x000fc60008400000 */
[----:B------:R-:W2:Y:S02]  /*37b30*/  LDL.LU R162, [R1+0x668] ;  /* 0x0006680001a27983 */ /* 0x000ea40000300800 */
[----:B-1----:R-:W-:Y:S01]  /*37b40*/  F2FP.SATFINITE.E4M3.F32.PACK_AB_MERGE_C R75, RZ, R13, RZ ;  /* 0x0000000dff4b723e */ /* 0x002fe200048070ff */
[----:B---3--:R-:W-:Y:S02]  /*37b50*/  FMUL R13, R187, UR41 ;  /* 0x00000029bb0d7c20 */ /* 0x008fe40008400000 */
[----:B------:R-:W3:Y:S01]  /*37b60*/  LDL.LU R187, [R1+0x66c] ;  /* 0x00066c0001bb7983 */ /* 0x000ee20000300800 */
[----:B------:R-:W-:-:S13]  /*37b70*/  ISETP.LT.OR P5, PT, R27, 0xc2, !P2 ;  /* 0x000000c21b00780c */ /* 0x000fda00057a1670 */
[----:B------:R-:W1:Y:S02]  /*37b80*/  @!P5 LDC.64 R14, c[0x0][0x5c0] ;  /* 0x00017000ff0edb82 */ /* 0x000e640000000a00 */
[----:B-1----:R-:W-:-:S05]  /*37b90*/  @!P5 IADD3 R14, P6, R12, R14, RZ ;  /* 0x0000000e0c0ed210 */ /* 0x002fca0007fde0ff */
[----:B------:R-:W-:-:S05]  /*37ba0*/  @!P5 IMAD.X R15, R29, 0x1, R15, P6 ;  /* 0x000000011d0fd824 */ /* 0x000fca00030e060f */
[----:B------:R1:W-:Y:S01]  /*37bb0*/  @!P5 STG.E.U8 desc[UR46][R14.64+0xc1], R81 ;  /* 0x0000c1510e00d986 */ /* 0x0003e2000c10112e */
[----:B------:R-:W-:-:S13]  /*37bc0*/  ISETP.LT.OR P5, PT, R27, 0xc9, !P2 ;  /* 0x000000c91b00780c */ /* 0x000fda00057a1670 */
[----:B------:R-:W0:Y:S01]  /*37bd0*/  @!P5 LDC.64 R68, c[0x0][0x5c0] ;  /* 0x00017000ff44db82 */ /* 0x000e220000000a00 */
[----:B------:R-:W-:Y:S02]  /*37be0*/  LOP3.LUT P0, RZ, R5, 0x4, RZ, 0xc0, !PT ;  /* 0x0000000405ff7812 */ /* 0x000fe4000780c0ff */
[----:B------:R-:W-:Y:S02]  /*37bf0*/  LOP3.LUT P3, RZ, R2, 0x80000000, RZ, 0xc0, !PT ;  /* 0x8000000002ff7812 */ /* 0x000fe4000786c0ff */
[----:B-1----:R-:W-:-:S09]  /*37c00*/  F2FP.SATFINITE.E4M3.F32.PACK_AB_MERGE_C R81, RZ, R13, RZ ;  /* 0x0000000dff51723e */ /* 0x002fd200048070ff */
[----:B------:R1:W-:Y:S01]  /*37c10*/  @!P0 STG.E.U8 desc[UR46][R66.64+0xc0], R83 ;  /* 0x0000c05342008986 */ /* 0x0003e2000c10112e */
[----:B0-----:R-:W-:-:S03]  /*37c20*/  @!P5 IADD3 R68, P6, R12, R68, RZ ;  /* 0x000000440c44d210 */ /* 0x001fc60007fde0ff */
[----:B------:R0:W-:Y:S02]  /*37c30*/  @!P3 STG.E.U8 desc[UR46][R62.64+0xc1], R75 ;  /* 0x0000c14b3e00b986 */ /* 0x0001e4000c10112e */
[----:B------:R-:W-:-:S05]  /*37c40*/  @!P5 IMAD.X R69, R29, 0x1, R69, P6 ;  /* 0x000000011d45d824 */ /* 0x000fca00030e0645 */
[----:B------:R2:W-:Y:S01]  /*37c50*/  @!P5 STG.E.U8 desc[UR46][R68.64+0xc8], R81 ;  /* 0x0000c8514400d986 */ /* 0x0005e2000c10112e */
[----:B------:R-:W-:-:S13]  /*37c60*/  ISETP.LT.OR P5, PT, R27, 0xca, !P2 ;  /* 0x000000ca1b00780c */ /* 0x000fda00057a1670 */
[----:B------:R-:W1:Y:S01]  /*37c70*/  @!P5 LDC.64 R14, c[0x0][0x5c0] ;  /* 0x00017000ff0edb82 */ /* 0x000e620000000a00 */
[----:B------:R-:W-:Y:S02]  /*37c80*/  LOP3.LUT P1, RZ, R5, 0x2, RZ, 0xc0, !PT ;  /* 0x0000000205ff7812 */ /* 0x000fe4000782c0ff */
[----:B-1----:R-:W-:-:S05]  /*37c90*/  @!P5 IADD3 R14, P6, R12, R14, RZ ;  /* 0x0000000e0c0ed210 */ /* 0x002fca0007fde0ff */
[----:B------:R-:W-:Y:S02]  /*37ca0*/  @!P5 IMAD.X R15, R29, 0x1, R15, P6 ;  /* 0x000000011d0fd824 */ /* 0x000fe400030e060f */
[----:B----4-:R-:W-:Y:S02]  /*37cb0*/  FMUL R13, R163, UR41 ;  /* 0x00000029a30d7c20 */ /* 0x010fe40008400000 */
[----:B------:R-:W4:Y:S03]  /*37cc0*/  LDL.LU R163, [R1+0x670] ;  /* 0x0006700001a37983 */ /* 0x000f260000300800 */
[----:B------:R-:W-:Y:S01]  /*37cd0*/  F2FP.SATFINITE.E4M3.F32.PACK_AB_MERGE_C R67, RZ, R13, RZ ;  /* 0x0000000dff43723e */ /* 0x000fe200048070ff */
[----:B------:R-:W-:-:S05]  /*37ce0*/  FMUL R13, R152, UR41 ;  /* 0x00000029980d7c20 */ /* 0x000fca0008400000 */
[----:B0-----:R-:W-:Y:S01]  /*37cf0*/  F2FP.SATFINITE.E4M3.F32.PACK_AB_MERGE_C R75, RZ, R13, RZ ;  /* 0x0000000dff4b723e */ /* 0x001fe200048070ff */
[----:B--2---:R-:W-:Y:S02]  /*37d00*/  FMUL R13, R186, UR41 ;  /* 0x00000029ba0d7c20 */ /* 0x004fe40008400000 */
[----:B------:R-:W2:Y:S03]  /*37d10*/  LDL.LU R186, [R1+0x674] ;  /* 0x0006740001ba7983 */ /* 0x000ea60000300800 */
[----:B------:R-:W-:Y:S01]  /*37d20*/  F2FP.SATFINITE.E4M3.F32.PACK_AB_MERGE_C R69, RZ, R13, RZ ;  /* 0x0000000dff45723e */ /* 0x000fe200048070ff */
[----:B------:R-:W-:Y:S01]  /*37d30*/  FMUL R13, R153, UR41 ;  /* 0x00000029990d7c20 */ /* 0x000fe20008400000 */
[----:B------:R-:W2:Y:S04]  /*37d40*/  LDL.LU R152, [R1+0x678] ;  /* 0x0006780001987983 */ /* 0x000ea80000300800 */
[----:B------:R0:W-:Y:S04]  /*37d50*/  @!P5 STG.E.U8 desc[UR46][R14.64+0xc9], R67 ;  /* 0x0000c9430e00d986 */ /* 0x0001e8000c10112e */
[----:B------:R-:W2:Y:S01]  /*37d60*/  LDL.LU R153, [R1+0x67c] ;  /* 0x00067c0001997983 */ /* 0x000ea20000300800 */
[----:B0-----:R-:W-:Y:S01]  /*37d70*/  F2FP.SATFINITE.E4M3.F32.PACK_AB_MERGE_C R67, RZ, R13, RZ ;  /* 0x0000000dff43723e */ /* 0x001fe200048070ff */
[----:B------:R-:W-:-:S02]  /*37d80*/  FMUL R13, R162, UR41 ;  /* 0x00000029a20d7c20 */ /* 0x000fc40008400000 */
[----:B------:R0:W-:Y:S03]  /*37d90*/  @!P1 STG.E.U8 desc[UR46][R60.64+0xc8], R75 ;  /* 0x0000c84b3c009986 */ /* 0x0001e6000c10112e */
[----:B0-----:R-:W-:Y:S01]  /*37da0*/  F2FP.SATFINITE.E4M3.F32.PACK_AB_MERGE_C R61, RZ, R13, RZ ;  /* 0x0000000dff3d723e */ /* 0x001fe200048070ff */
[----:B---3--:R-:W-:Y:S02]  /*37db0*/  FMUL R13, R187, UR41 ;  /* 0x00000029bb0d7c20 */ /* 0x008fe40008400000 */
[----:B------:R-:W3:Y:S01]  /*37dc0*/  LDL.LU R187, [R1+0x680] ;  /* 0x0006800001bb7983 */ /* 0x000ee20000300800 */
[----:B------:R-:W-:Y:S02]  /*37dd0*/  ISETP.LT.OR P5, PT, R27, 0xd1, !P2 ;  /* 0x000000d11b00780c */ /* 0x000fe400057a1670 */
[----:B------:R-:W-:Y:S01]  /*37de0*/  LOP3.LUT P4, RZ, R2, 0x40000000, RZ, 0xc0, !PT ;  /* 0x4000000002ff7812 */ /* 0x000fe2000788c0ff */
[----:B------:R-:W3:Y:S10]  /*37df0*/  LDL.LU R162, [R1+0x684] ;  /* 0x0006840001a27983 */ /* 0x000ef40000300800 */
[----:B------:R-:W0:Y:S02]  /*37e00*/  @!P5 LDC.64 R62, c[0x0][0x5c0] ;  /* 0x00017000ff3edb82 */ /* 0x000e240000000a00 */
[----:B------:R1:W-:Y:S01]  /*37e10*/  @!P4 STG.E.U8 desc[UR46][R58.64+0xc9], R69 ;  /* 0x0000c9453a00c986 */ /* 0x0003e2000c10112e */
[----:B0-----:R-:W-:-:S05]  /*37e20*/  @!P5 IADD3 R62, P6, R12, R62, RZ ;  /* 0x0000003e0c3ed210 */ /* 0x001fca0007fde0ff */
[----:B------:R-:W-:-:S05]  /*37e30*/  @!P5 IMAD.X R63, R29, 0x1, R63, P6 ;  /* 0x000000011d3fd824 */ /* 0x000fca00030e063f */
[----:B------:R0:W-:Y:S01]  /*37e40*/  @!P5 STG.E.U8 desc[UR46][R62.64+0xd0], R67 ;  /* 0x0000d0433e00d986 */ /* 0x0001e2000c10112e */
[----:B------:R-:W-:-:S13]  /*37e50*/  ISETP.LT.OR P5, PT, R27, 0xd2, !P2 ;  /* 0x000000d21b00780c */ /* 0x000fda00057a1670 */
[----:B------:R-:W0:Y:S01]  /*37e60*/  @!P5 LDC.64 R14, c[0x0][0x5c0] ;  /* 0x00017000ff0edb82 */ /* 0x000e220000000a00 */
[----:B-1----:R-:W-:Y:S02]  /*37e70*/  F2FP.SATFINITE.E4M3.F32.PACK_AB_MERGE_C R69, RZ, R13, RZ ;  /* 0x0000000dff45723e */ /* 0x002fe400048070ff */
[C---:B------:R-:W-:Y:S02]  /*37e80*/  LOP3.LUT P0, RZ, R2.reuse, 0x20000000, RZ, 0xc0, !PT ;  /* 0x2000000002ff7812 */ /* 0x040fe4000780c0ff */
[----:B------:R-:W-:Y:S02]  /*37e90*/  LOP3.LUT P3, RZ, R2, 0x8000000, RZ, 0xc0, !PT ;  /* 0x0800000002ff7812 */ /* 0x000fe4000786c0ff */
[----:B0-----:R-:W-:-:S05]  /*37ea0*/  @!P5 IADD3 R14, P6, R12, R14, RZ ;  /* 0x0000000e0c0ed210 */ /* 0x001fca0007fde0ff */
[----:B------:R-:W-:-:S05]  /*37eb0*/  @!P5 IMAD.X R15, R29, 0x1, R15, P6 ;  /* 0x000000011d0fd824 */ /* 0x000fca00030e060f */
[----:B------:R0:W-:Y:S04]  /*37ec0*/  @!P5 STG.E.U8 desc[UR46][R14.64+0xd1], R61 ;  /* 0x0000d13d0e00d986 */ /* 0x0001e8000c10112e */
[----:B------:R-:W-:Y:S01]  /*37ed0*/  @!P0 STG.E.U8 desc[UR46][R56.64+0xd0], R69 ;  /* 0x0000d04538008986 */ /* 0x000fe2000c10112e */
[----:B----4-:R-:W-:-:S03]  /*37ee0*/  FMUL R13, R163, UR41 ;  /* 0x00000029a30d7c20 */ /* 0x010fc60008400000 */
[----:B------:R-:W4:Y:S02]  /*37ef0*/  LDL.LU R163, [R1+0x688] ;  /* 0x0006880001a37983 */ /* 0x000f240000300800 */
[----:B------:R-:W-:Y:S01]  /*37f00*/  F2FP.SATFINITE.E4M3.F32.PACK_AB_MERGE_C R63, RZ, R13, RZ ;  /* 0x0000000dff3f723e */ /* 0x000fe200048070ff */
[----:B--2---:R-:W-:Y:S02]  /*37f10*/  FMUL R13, R186, UR41 ;  /* 0x00000029ba0d7c20 */ /* 0x004fe40008400000 */
[----:B------:R-:W2:Y:S03]  /*37f20*/  LDL.LU R186, [R1+0x68c] ;  /* 0x00068c0001ba7983 */ /* 0x000ea60000300800 */
[----:B0-----:R-:W-:Y:S01]  /*37f30*/  F2FP.SATFINITE.E4M3.F32.PACK_AB_MERGE_C R61, RZ, R13, RZ ;  /* 0x0000000dff3d723e */ /* 0x001fe200048070ff */
[----:B------:R-:W-:Y:S01]  /*37f40*/  FMUL R13, R152, UR41 ;  /* 0x00000029980d7c20 */ /* 0x000fe20008400000 */
[----:B------:R0:W-:Y:S04]  /*37f50*/  @!P3 STG.E.U8 desc[UR46][R54.64+0xd1], R63 ;  /* 0x0000d13f3600b986 */ /* 0x0001e8000c10112e */
[----:B0-----:R-:W-:Y:S01]  /*37f60*/  F2FP.SATFINITE.E4M3.F32.PACK_AB_MERGE_C R55, RZ, R13, RZ ;  /* 0x0000000dff37723e */ /* 0x001fe200048070ff */
[----:B------:R-:W-:-:S02]  /*37f70*/  FMUL R13, R153, UR41 ;  /* 0x00000029990d7c20 */ /* 0x000fc40008400000 */
[----:B------:R-:W2:Y:S03]  /*37f80*/  LDL.LU R153, [R1+0x690] ;  /* 0x0006900001997983 */ /* 0x000ea60000300800 */
[----:B------:R-:W-:Y:S01]  /*37f90*/  F2FP.SATFINITE.E4M3.F32.PACK_AB_MERGE_C R57, RZ, R13, RZ ;  /* 0x0000000dff39723e */ /* 0x000fe200048070ff */
[----:B---3--:R-:W-:Y:S02]  /*37fa0*/  FMUL R13, R187, UR41 ;  /* 0x00000029bb0d7c20 */ /* 0x008fe40008400000 */
[----:B------:R-:W3:Y:S01]  /*37fb0*/  LDL.LU R187, [R1+0x694] ;  /* 0x0006940001bb7983 */ /* 0x000ee20000300800 */
[----:B------:R-:W-:-:S13]  /*37fc0*/  ISETP.LT.OR P5, PT, R27, 0xd9, !P2 ;  /* 0x000000d91b00780c */ /* 0x000fda00057a1670 */
[----:B------:R-:W0:Y:S02]  /*37fd0*/  @!P5 LDC.64 R58, c[0x0][0x5c0] ;  /* 0x00017000ff3adb82 */ /* 0x000e240000000a00 */
[----:B0-----:R-:W-:-:S05]  /*37fe0*/  @!P5 IADD3 R58, P6, R12, R58, RZ ;  /* 0x0000003a0c3ad210 */ /* 0x001fca0007fde0ff */
[----:B------:R-:W-:-:S05]  /*37ff0*/  @!P5 IMAD.X R59, R29, 0x1, R59, P6 ;  /* 0x000000011d3bd824 */ /* 0x000fca00030e063b */
[----:B------:R0:W-:Y:S01]  /*38000*/  @!P5 STG.E.U8 desc[UR46][R58.64+0xd8], R61 ;  /* 0x0000d83d3a00d986 */ /* 0x0001e2000c10112e */
[----:B------:R-:W-:-:S13]  /*38010*/  ISETP.LT.OR P5, PT, R27, 0xda, !P2 ;  /* 0x000000da1b00780c */ /* 0x000fda00057a1670 */
[----:B------:R-:W1:Y:S01]  /*38020*/  @!P5 LDC.64 R14, c[0x0][0x5c0] ;  /* 0x00017000ff0edb82 */ /* 0x000e620000000a00 */
[----:B0-----:R-:W-:Y:S01]  /*38030*/  F2FP.SATFINITE.E4M3.F32.PACK_AB_MERGE_C R59, RZ, R13, RZ ;  /* 0x0000000dff3b723e */ /* 0x001fe200048070ff */
[----:B------:R-:W-:Y:S01]  /*38040*/  FMUL R13, R162, UR41 ;  /* 0x00000029a20d7c20 */ /* 0x000fe20008400000 */
[C---:B------:R-:W-:Y:S01]  /*38050*/  LOP3.LUT P1, RZ, R2.reuse, 0x10000000, RZ, 0xc0, !PT ;  /* 0x1000000002ff7812 */ /* 0x040fe2000782c0ff */
[----:B------:R-:W3:Y:S01]  /*38060*/  LDL.LU R162, [R1+0x698] ;  /* 0x0006980001a27983 */ /* 0x000ee20000300800 */
[C---:B------:R-:W-:Y:S02]  /*38070*/  LOP3.LUT P4, RZ, R2.reuse, 0x4000000, RZ, 0xc0, !PT ;  /* 0x0400000002ff7812 */ /* 0x040fe4000788c0ff */
[----:B------:R-:W-:Y:S02]  /*38080*/  F2FP.SATFINITE.E4M3.F32.PACK_AB_MERGE_C R61, RZ, R13, RZ ;  /* 0x0000000dff3d723e */ /* 0x000fe400048070ff */
[----:B------:R-:W-:Y:S02]  /*38090*/  LOP3.LUT P0, RZ, R2, 0x1000000, RZ, 0xc0, !PT ;  /* 0x0100000002ff7812 */ /* 0x000fe4000780c0ff */
[----:B-1----:R-:W-:-:S05]  /*380a0*/  @!P5 IADD3 R14, P6, R12, R14, RZ ;  /* 0x0000000e0c0ed210 */ /* 0x002fca0007fde0ff */
[----:B------:R-:W-:Y:S01]  /*380b0*/  @!P5 IMAD.X R15, R29, 0x1, R15, P6 ;  /* 0x000000011d0fd824 */ /* 0x000fe200030e060f */
[----:B------:R-:W-:-:S04]  /*380c0*/  LOP3.LUT P6, RZ, R2, 0x2000000, RZ, 0xc0, !PT ;  /* 0x0200000002ff7812 */ /* 0x000fc800078cc0ff */
[----:B------:R0:W-:Y:S04]  /*380d0*/  @!P5 STG.E.U8 desc[UR46][R14.64+0xd9], R55 ;  /* 0x0000d9370e00d986 */ /* 0x0001e8000c10112e */
[----:B------:R-:W-:Y:S04]  /*380e0*/  @!P1 STG.E.U8 desc[UR46][R52.64+0xd8], R57 ;  /* 0x0000d83934009986 */ /* 0x000fe8000c10112e */
[----:B------:R1:W-:Y:S04]  /*380f0*/  @!P4 STG.E.U8 desc[UR46][R50.64+0xd9], R59 ;  /* 0x0000d93b3200c986 */ /* 0x0003e8000c10112e */
[----:B------:R-:W-:Y:S01]  /*38100*/  @!P6 STG.E.U8 desc[UR46][R48.64+0xc0], R61 ;  /* 0x0000c03d3000e986 */ /* 0x000fe2000c10112e */
[----:B----4-:R-:W-:-:S03]  /*38110*/  FMUL R13, R163, UR41 ;  /* 0x00000029a30d7c20 */ /* 0x010fc60008400000 */
[----:B------:R-:W4:Y:S02]  /*38120*/  LDL.LU R163, [R1+0x69c] ;  /* 0x00069c0001a37983 */ /* 0x000f240000300800 */
[----:B0-----:R-:W-:Y:S01]  /*38130*/  F2FP.SATFINITE.E4M3.F32.PACK_AB_MERGE_C R55, RZ, R13, RZ ;  /* 0x0000000dff37723e */ /* 0x001fe200048070ff */
[----:B--2---:R-:W-:Y:S02]  /*38140*/  FMUL R13, R186, UR41 ;  /* 0x00000029ba0d7c20 */ /* 0x004fe40008400000 */
[----:B------:R-:W2:Y:S03]  /*38150*/  LDL.LU R186, [R1+0x6a0] ;  /* 0x0006a00001ba7983 */ /* 0x000ea60000300800 */
[----:B-1----:R-:W-:Y:S01]  /*38160*/  F2FP.SATFINITE.E4M3.F32.PACK_AB_MERGE_C R51, RZ, R13, RZ ;  /* 0x0000000dff33723e */ /* 0x002fe200048070ff */
[----:B------:R0:W-:Y:S01]  /*38170*/  @!P0 STG.E.U8 desc[UR46][R46.64+0xc1], R55 ;  /* 0x0000c1372e008986 */ /* 0x0001e2000c10112e */
[----:B------:R-:W-:-:S03]  /*38180*/  FMUL R13, R153, UR41 ;  /* 0x00000029990d7c20 */ /* 0x000fc60008400000 */
[----:B------:R-:W2:Y:S02]  /*38190*/  LDL.LU R153, [R1+0x6a4] ;  /* 0x0006a40001997983 */ /* 0x000ea40000300800 */
[----:B0-----:R-:W-:Y:S01]  /*381a0*/  F2FP.SATFINITE.E4M3.F32.PACK_AB_MERGE_C R47, RZ, R13, RZ ;  /* 0x0000000dff2f723e */ /* 0x001fe200048070ff */
[----:B---3--:R-:W-:Y:S02]  /*381b0*/  FMUL R13, R187, UR41 ;  /* 0x00000029bb0d7c20 */ /* 0x008fe40008400000 */
[----:B------:R-:W3:Y:S01]  /*381c0*/  LDL.LU R187, [R1+0x6a8] ;  /* 0x0006a80001bb7983 */ /* 0x000ee20000300800 */
[----:B------:R-:W-:Y:S02]  /*381d0*/  LOP3.LUT P3, RZ, R0, 0x80000, RZ, 0xc0, !PT ;  /* 0x0008000000ff7812 */ /* 0x000fe4000786c0ff */
[----:B------:R-:W-:-:S04]  /*381e0*/  LOP3.LUT P2, RZ, R2, 0x800000, RZ, 0xc0, !PT ;  /* 0x0080000002ff7812 */ /* 0x000fc8000784c0ff */
[----:B------:R-:W-:Y:S02]  /*381f0*/  P2R R54, PR, RZ, 0x4 ;  /* 0x00000004ff367803 */ /* 0x000fe40000000000 */
[----:B------:R-:W-:-:S05]  /*38200*/  LOP3.LUT P2, RZ, R0, 0x20000, RZ, 0xc0, !PT ;  /* 0x0002000000ff7812 */ /* 0x000fca000784c0ff */
[----:B------:R-:W0:Y:S08]  /*38210*/  @!P3 LDC.64 R14, c[0x0][0x5c0] ;  /* 0x00017000ff0ebb82 */ /* 0x000e300000000a00 */
[----:B------:R-:W1:Y:S01]  /*38220*/  @!P2 LDC.64 R52, c[0x0][0x5c0] ;  /* 0x00017000ff34ab82 */ /* 0x000e620000000a00 */
[----:B------:R-:W-:Y:S02]  /*38230*/  LOP3.LUT P4, RZ, R0, 0x8000, RZ, 0xc0, !PT ;  /* 0x0000800000ff7812 */ /* 0x000fe4000788c0ff */
[----:B------:R-:W-:-:S02]  /*38240*/  LOP3.LUT P0, RZ, R2, 0x200000, RZ, 0xc0, !PT ;  /* 0x0020000002ff7812 */ /* 0x000fc4000780c0ff */
[----:B0-----:R-:W-:-:S05]  /*38250*/  @!P3 IADD3 R14, P5, R169, R14, RZ ;  /* 0x0000000ea90eb210 */ /* 0x001fca0007fbe0ff */
[----:B------:R-:W-:Y:S01]  /*38260*/  @!P3 IMAD.X R15, R168, 0x1, R15, P5 ;  /* 0x00000001a80fb824 */ /* 0x000fe200028e060f */
[----:B-1----:R-:W-:Y:S02]  /*38270*/  @!P2 IADD3 R48, P5, R157, R52, RZ ;  /* 0x000000349d30a210 */ /* 0x002fe40007fbe0ff */
[----:B------:R-:W-:-:S03]  /*38280*/  P2R R46, PR, RZ, 0x1 ;  /* 0x00000001ff2e7803 */ /* 0x000fc60000000000 */
[----:B------:R-:W-:Y:S01]  /*38290*/  @!P2 IMAD.X R49, R156, 0x1, R53, P5 ;  /* 0x000000019c31a824 */ /* 0x000fe200028e0635 */
[C---:B------:R-:W-:Y:S02]  /*382a0*/  LOP3.LUT P5, RZ, R0.reuse, 0x20000, RZ, 0xc0, !PT ;  /* 0x0002000000ff7812 */ /* 0x040fe400078ac0ff */
[----:B------:R-:W-:Y:S01]  /*382b0*/  LOP3.LUT P0, RZ, R0, 0x2000, RZ, 0xc0, !PT ;  /* 0x0000200000ff7812 */ /* 0x000fe2000780c0ff */
[----:B------:R0:W-:Y:S02]  /*382c0*/  @!P3 STG.E.U8 desc[UR46][R14.64+0xc0], R51 ;  /* 0x0000c0330e00b986 */ /* 0x0001e4000c10112e */
[----:B0-----:R-:W0:Y:S08]  /*382d0*/  @!P4 LDC.64 R14, c[0x0][0x5c0] ;  /* 0x00017000ff0ecb82 */ /* 0x001e300000000a00 */
[----:B------:R1:W-:Y:S01]  /*382e0*/  @!P5 STG.E.U8 desc[UR46][R48.64+0xc1], R47 ;  /* 0x0000c12f3000d986 */ /* 0x0003e2000c10112e */
[----:B------:R-:W-:Y:S01]  /*382f0*/  F2FP.SATFINITE.E4M3.F32.PACK_AB_MERGE_C R53, RZ, R13, RZ ;  /* 0x0000000dff35723e */ /* 0x000fe200048070ff */
[----:B------:R-:W-:Y:S01]  /*38300*/  FMUL R13, R162, UR41 ;  /* 0x00000029a20d7c20 */ /* 0x000fe20008400000 */
[----:B------:R-:W-:Y:S01]  /*38310*/  ISETP.NE.AND P2, PT, R54, RZ, PT ;  /* 0x000000ff3600720c */ /* 0x000fe20003f45270 */
[----:B------:R-:W3:Y:S01]  /*38320*/  LDL.LU R162, [R1+0x6ac] ;  /* 0x0006ac0001a27983 */ /* 0x000ee20000300800 */
[----:B-1----:R-:W1:Y:S01]  /*38330*/  @!P0 LDC.64 R48, c[0x0][0x5c0] ;  /* 0x00017000ff308b82 */ /* 0x002e620000000a00 */
[----:B------:R-:W-:-:S02]  /*38340*/  LOP3.LUT P1, RZ, R2, 0x400000, RZ, 0xc0, !PT ;  /* 0x0040000002ff7812 */ /* 0x000fc4000782c0ff */
[----:B------:R-:W-:-:S08]  /*38350*/  F2FP.SATFINITE.E4M3.F32.PACK_AB_MERGE_C R51, RZ, R13, RZ ;  /* 0x0000000dff33723e */ /* 0x000fd000048070ff */
[----:B------:R1:W-:Y:S01]  /*38360*/  @!P2 STG.E.U8 desc[UR46][R44.64+0xc8], R53 ;  /* 0x0000c8352c00a986 */ /* 0x0003e2000c10112e */
[----:B0-----:R-:W-:-:S03]  /*38370*/  @!P4 IADD3 R14, P5, R155, R14, RZ ;  /* 0x0000000e9b0ec210 */ /* 0x001fc60007fbe0ff */
[----:B------:R0:W-:Y:S02]  /*38380*/  @!P1 STG.E.U8 desc[UR46][R42.64+0xc9], R51 ;  /* 0x0000c9332a009986 */ /* 0x0001e4000c10112e */
[----:B------:R-:W-:Y:S01]  /*38390*/  @!P4 IMAD.X R15, R154, 0x1, R15, P5 ;  /* 0x000000019a0fc824 */ /* 0x000fe200028e060f */
[----:B-1----:R-:W-:-:S05]  /*383a0*/  @!P0 IADD3 R44, P5, R151, R48, RZ ;  /* 0x00000030972c8210 */ /* 0x002fca0007fbe0ff */
[----:B------:R-:W-:Y:S02]  /*383b0*/  @!P0 IMAD.X R45, R150, 0x1, R49, P5 ;  /* 0x00000001962d8824 */ /* 0x000fe400028e0631 */
[----:B----4-:R-:W-:Y:S02]  /*383c0*/  FMUL R13, R163, UR41 ;  /* 0x00000029a30d7c20 */ /* 0x010fe40008400000 */
[----:B------:R-:W4:Y:S03]  /*383d0*/  LDL.LU R163, [R1+0x6b0] ;  /* 0x0006b00001a37983 */ /* 0x000f260000300800 */
[----:B------:R-:W-:Y:S01]  /*383e0*/  F2FP.SATFINITE.E4M3.F32.PACK_AB_MERGE_C R47, RZ, R13, RZ ;  /* 0x0000000dff2f723e */ /* 0x000fe200048070ff */
[----:B------:R-:W4:Y:S01]  /*383f0*/  LDL.LU R152, [R1+0x6b4] ;  /* 0x0006b40001987983 */ /* 0x000f220000300800 */
[----:B--2---:R-:W-:-:S03]  /*38400*/  FMUL R13, R186, UR41 ;  /* 0x00000029ba0d7c20 */ /* 0x004fc60008400000 */
[----:B------:R-:W2:Y:S02]  /*38410*/  LDL.LU R186, [R1+0x6b8] ;  /* 0x0006b80001ba7983 */ /* 0x000ea40000300800 */
[----:B0-----:R-:W-:Y:S01]  /*38420*/  F2FP.SATFINITE.E4M3.F32.PACK_AB_MERGE_C R43, RZ, R13, RZ ;  /* 0x0000000dff2b723e */ /* 0x001fe200048070ff */
[----:B------:R-:W-:-:S05]  /*38430*/  FMUL R13, R153, UR41 ;  /* 0x00000029990d7c20 */ /* 0x000fca0008400000 */
[----:B------:R-:W-:Y:S01]  /*38440*/  F2FP.SATFINITE.E4M3.F32.PACK_AB_MERGE_C R49, RZ, R13, RZ ;  /* 0x0000000dff31723e */ /* 0x000fe200048070ff */
[----:B---3--:R-:W-:Y:S02]  /*38450*/  FMUL R13, R187, UR41 ;  /* 0x00000029bb0d7c20 */ /* 0x008fe40008400000 */
[----:B------:R-:W3:Y:S01]  /*38460*/  LDL.LU R187, [R1+0x6bc] ;  /* 0x0006bc0001bb7983 */ /* 0x000ee20000300800 */
[----:B------:R-:W-:-:S03]  /*38470*/  LOP3.LUT P3, RZ, R0, 0x800, RZ, 0xc0, !PT ;  /* 0x0000080000ff7812 */ /* 0x000fc6000786c0ff */
[----:B------:R0:W-:Y:S01]  /*38480*/  @!P4 STG.E.U8 desc[UR46][R14.64+0xc8], R47 ;  /* 0x0000c82f0e00c986 */ /* 0x0001e2000c10112e */
[----:B------:R-:W-:-:S03]  /*38490*/  LOP3.LUT P5, RZ, R0, 0x2000, RZ, 0xc0, !PT ;  /* 0x0000200000ff7812 */ /* 0x000fc600078ac0ff */
[----:B------:R-:W3:Y:S06]  /*384a0*/  LDL.LU R153, [R1+0x6c0] ;  /* 0x0006c00001997983 */ /* 0x000eec0000300800 */
[----:B0-----:R-:W0:Y:S01]  /*384b0*/  @!P3 LDC.64 R14, c[0x0][0x5c0] ;  /* 0x00017000ff0ebb82 */ /* 0x001e220000000a00 */
[----:B------:R-:W-:Y:S02]  /*384c0*/  ISETP.NE.AND P0, PT, R46, RZ, PT ;  /* 0x000000ff2e00720c */ /* 0x000fe40003f05270 */
[----:B------:R-:W-:Y:S01]  /*384d0*/  F2FP.SATFINITE.E4M3.F32.PACK_AB_MERGE_C R47, RZ, R13, RZ ;  /* 0x0000000dff2f723e */ /* 0x000fe200048070ff */
[----:B------:R1:W-:Y:S01]  /*384e0*/  @!P5 STG.E.U8 desc[UR46][R44.64+0xc9], R43 ;  /* 0x0000c92b2c00d986 */ /* 0x0003e2000c10112e */
[----:B------:R-:W-:-:S09]  /*384f0*/  LOP3.LUT P6, RZ, R2, 0x100000, RZ, 0xc0, !PT ;  /* 0x0010000002ff7812 */ /* 0x000fd200078cc0ff */
[----:B------:R4:W-:Y:S01]  /*38500*/  @!P0 STG.E.U8 desc[UR46][R40.64+0xd0], R49 ;  /* 0x0000d03128008986 */ /* 0x0009e2000c10112e */
[----:B0-----:R-:W-:-:S03]  /*38510*/  @!P3 IADD3 R148, P5, R148, R14, RZ ;  /* 0x0000000e9494b210 */ /* 0x001fc60007fbe0ff */
[----:B------:R-:W-:Y:S02]  /*38520*/  @!P6 STG.E.U8 desc[UR46][R38.64+0xd1], R47 ;  /* 0x0000d12f2600e986 */ /* 0x000fe4000c10112e */
[----:B------:R-:W-:Y:S02]  /*38530*/  @!P3 IMAD.X R149, R146, 0x1, R15, P5 ;  /* 0x000000019295b824 */ /* 0x000fe400028e060f */
[----:B------:R-:W-:Y:S02]  /*38540*/  FMUL R13, R162, UR41 ;  /* 0x00000029a20d7c20 */ /* 0x000fe40008400000 */
[----:B------:R-:W3:Y:S03]  /*38550*/  LDL.LU R162, [R1+0x6c4] ;  /* 0x0006c40001a27983 */ /* 0x000ee60000300800 */
[----:B-1----:R-:W-:-:S05]  /*38560*/  F2FP.SATFINITE.E4M3.F32.PACK_AB_MERGE_C R43, RZ, R13, RZ ;  /* 0x0000000dff2b723e */ /* 0x002fca00048070ff */
[----:B------:R0:W-:Y:S01]  /*38570*/  @!P3 STG.E.U8 desc[UR46][R148.64+0xd0], R43 ;  /* 0x0000d02b9400b986 */ /* 0x0001e2000c10112e */
[----:B----4-:R-:W-:-:S03]  /*38580*/  FMUL R13, R163, UR41 ;  /* 0x00000029a30d7c20 */ /* 0x010fc60008400000 */
[----:B------:R-:W4:Y:S02]  /*38590*/  LDL.LU R163, [R1+0x6c8] ;  /* 0x0006c80001a37983 */ /* 0x000f240000300800 */
[----:B------:R-:W-:Y:S01]  /*385a0*/  F2FP.SATFINITE.E4M3.F32.PACK_AB_MERGE_C R41, RZ, R13, RZ ;  /* 0x0000000dff29723e */ /* 0x000fe200048070ff */
[----:B------:R-:W-:-:S05]  /*385b0*/  FMUL R13, R152, UR41 ;  /* 0x00000029980d7c20 */ /* 0x000fca0008400000 */
[----:B------:R-:W-:Y:S01]  /*385c0*/  F2FP.SATFINITE.E4M3.F32.PACK_AB_MERGE_C R45, RZ, R13, RZ ;  /* 0x0000000dff2d723e */ /* 0x000fe200048070ff */
[----:B--2---:R-:W-:Y:S02]  /*385d0*/  FMUL R13, R186, UR41 ;  /* 0x00000029ba0d7c20 */ /* 0x004fe40008400000 */
[----:B------:R-:W2:Y:S03]  /*385e0*/  LDL.LU R186, [R1+0x6cc] ;  /* 0x0006cc0001ba7983 */ /* 0x000ea60000300800 */
[----:B0-----:R-:W-:Y:S01]  /*385f0*/  F2FP.SATFINITE.E4M3.F32.PACK_AB_MERGE_C R43, RZ, R13, RZ ;  /* 0x0000000dff2b723e */ /* 0x001fe200048070ff */
[----:B---3--:R-:W-:Y:S02]  /*38600*/  FMUL R13, R187, UR41 ;  /* 0x00000029bb0d7c20 */ /* 0x008fe40008400000 */
[----:B------:R-:W3:Y:S01]  /*38610*/  LDL.LU R187, [R1+0x6d0] ;  /* 0x0006d00001bb7983 */ /* 0x000ee20000300800 */
[----:B------:R-:W-:-:S02]  /*38620*/  LOP3.LUT P2, RZ, R0, 0x200, RZ, 0xc0, !PT ;  /* 0x0000020000ff7812 */ /* 0x000fc4000784c0ff */
[C---:B------:R-:W-:Y:S01]  /*38630*/  LOP3.LUT P1, RZ, R0.reuse, 0x40, RZ, 0xc0, !PT ;  /* 0x0000004000ff7812 */ /* 0x040fe2000782c0ff */
[----:B------:R-:W3:Y:S10]  /*38640*/  LDL.LU R152, [R1+0x6d4] ;  /* 0x0006d40001987983 */ /* 0x000ef40000300800 */
[----:B------:R-:W0:Y:S01]  /*38650*/  @!P2 LDC.64 R14, c[0x0][0x5c0] ;  /* 0x00017000ff0eab82 */ /* 0x000e220000000a00 */
[----:B------:R-:W-:-:S07]  /*38660*/  LOP3.LUT P0, RZ, R0, 0x4, RZ, 0xc0, !PT ;  /* 0x0000000400ff7812 */ /* 0x000fce000780c0ff */
[----:B------:R-:W1:Y:S01]  /*38670*/  @!P1 LDC.64 R38, c[0x0][0x5c0] ;  /* 0x00017000ff269b82 */ /* 0x000e620000000a00 */
[----:B------:R-:W-:Y:S02]  /*38680*/  LOP3.LUT P4, RZ, R2, 0x20000, RZ, 0xc0, !PT ;  /* 0x0002000002ff7812 */ /* 0x000fe4000788c0ff */
[----:B0-----:R-:W-:-:S05]  /*38690*/  @!P2 IADD3 R14, P5, R93, R14, RZ ;  /* 0x0000000e5d0ea210 */ /* 0x001fca0007fbe0ff */
[----:B------:R-:W-:Y:S01]  /*386a0*/  @!P2 IMAD.X R15, R92, 0x1, R15, P5 ;  /* 0x000000015c0fa824 */ /* 0x000fe200028e060f */
[----:B------:R-:W-:-:S04]  /*386b0*/  LOP3.LUT P5, RZ, R2, 0x80000, RZ, 0xc0, !PT ;  /* 0x0008000002ff7812 */ /* 0x000fc800078ac0ff */
[----:B------:R0:W-:Y:S02]  /*386c0*/  @!P2 STG.E.U8 desc[UR46][R14.64+0xd1], R41 ;  /* 0x0000d1290e00a986 */ /* 0x0001e4000c10112e */
[----:B0-----:R-:W0:Y:S01]  /*386d0*/  @!P0 LDC.64 R40, c[0x0][0x5c0] ;  /* 0x00017000ff288b82 */ /* 0x001e220000000a00 */
[----:B------:R-:W-:Y:S01]  /*386e0*/  F2FP.SATFINITE.E4M3.F32.PACK_AB_MERGE_C R15, RZ, R13, RZ ;  /* 0x0000000dff0f723e */ /* 0x000fe200048070ff */
[----:B------:R-:W-:Y:S02]  /*386f0*/  FMUL R13, R153, UR41 ;  /* 0x00000029990d7c20 */ /* 0x000fe40008400000 */
[----:B------:R-:W3:Y:S04]  /*38700*/  LDL.LU R153, [R1+0x6d8] ;  /* 0x0006d80001997983 */ /* 0x000ee80000300800 */
[----:B------:R-:W-:Y:S01]  /*38710*/  @!P5 STG.E.U8 desc[UR46][R36.64+0xd8], R45 ;  /* 0x0000d82d2400d986 */ /* 0x000fe2000c10112e */
[----:B-1----:R-:W-:-:S03]  /*38720*/  @!P1 IADD3 R38, P5, R87, R38, RZ ;  /* 0x0000002657269210 */ /* 0x002fc60007fbe0ff */
[----:B------:R1:W-:Y:S02]  /*38730*/  @!P4 STG.E.U8 desc[UR46][R34.64+0xd9], R43 ;  /* 0x0000d92b2200c986 */ /* 0x0003e4000c10112e */
[----:B------:R-:W-:Y:S01]  /*38740*/  @!P1 IMAD.X R39, R86, 0x1, R39, P5 ;  /* 0x0000000156279824 */ /* 0x000fe200028e0627 */
[----:B-1----:R-:W-:Y:S01]  /*38750*/  F2FP.SATFINITE.E4M3.F32.PACK_AB_MERGE_C R35, RZ, R13, RZ ;  /* 0x0000000dff23723e */ /* 0x002fe200048070ff */
[----:B------:R-:W-:Y:S02]  /*38760*/  FMUL R13, R162, UR41 ;  /* 0x00000029a20d7c20 */ /* 0x000fe40008400000 */
[----:B------:R-:W3:Y:S01]  /*38770*/  LDL.LU R162, [R1+0x6dc] ;  /* 0x0006dc0001a27983 */ /* 0x000ee20000300800 */
[----:B0-----:R-:W-:Y:S02]  /*38780*/  @!P0 IADD3 R80, P5, R80, R40, RZ ;  /* 0x0000002850508210 */ /* 0x001fe40007fbe0ff */
[----:B------:R-:W-:Y:S01]  /*38790*/  F2FP.SATFINITE.E4M3.F32.PACK_AB_MERGE_C R37, RZ, R13, RZ ;  /* 0x0000000dff25723e */ /* 0x000fe200048070ff */
[----:B------:R0:W-:Y:S02]  /*387a0*/  @!P1 STG.E.U8 desc[UR46][R38.64+0xd8], R15 ;  /* 0x0000d80f26009986 */ /* 0x0001e4000c10112e */
[----:B------:R-:W-:-:S05]  /*387b0*/  @!P0 IMAD.X R81, R79, 0x1, R41, P5 ;  /* 0x000000014f518824 */ /* 0x000fca00028e0629 */
[----:B------:R1:W-:Y:S01]  /*387c0*/  @!P0 STG.E.U8 desc[UR46][R80.64+0xd9], R35 ;  /* 0x0000d92350008986 */ /* 0x0003e2000c10112e */
[----:B----4-:R-:W-:-:S03]  /*387d0*/  FMUL R13, R163, UR41 ;  /* 0x00000029a30d7c20 */ /* 0x010fc60008400000 */
[----:B------:R-:W4:Y:S02]  /*387e0*/  LDL.LU R163, [R1+0x6e0] ;  /* 0x0006e00001a37983 */ /* 0x000f240000300800 */
[----:B0-----:R-:W-:Y:S01]  /*387f0*/  F2FP.SATFINITE.E4M3.F32.PACK_AB_MERGE_C R15, RZ, R13, RZ ;  /* 0x0000000dff0f723e */ /* 0x001fe200048070ff */
[----:B--2---:R-:W-:Y:S02]  /*38800*/  FMUL R13, R186, UR41 ;  /* 0x00000029ba0d7c20 */ /* 0x004fe40008400000 */
[----:B------:R-:W2:Y:S03]  /*38810*/  LDL.LU R186, [R1+0x6e4] ;  /* 0x0006e40001ba7983 */ /* 0x000ea60000300800 */
[----:B-1----:R-:W-:Y:S01]  /*38820*/  F2FP.SATFINITE.E4M3.F32.PACK_AB_MERGE_C R35, RZ, R13, RZ ;  /* 0x0000000dff23723e */ /* 0x002fe200048070ff */
[----:B---3--:R-:W-:Y:S02]  /*38830*/  FMUL R13, R187, UR41 ;  /* 0x00000029bb0d7c20 */ /* 0x008fe40008400000 */
[----:B------:R-:W3:Y:S01]  /*38840*/  LDL.LU R187, [R1+0x6e8] ;  /* 0x0006e80001bb7983 */ /* 0x000ee20000300800 */
[----:B------:R-:W-:-:S02]  /*38850*/  LOP3.LUT P6, RZ, R2, 0x40000, RZ, 0xc0, !PT ;  /* 0x0004000002ff7812 */ /* 0x000fc400078cc0ff */
[----:B------:R-:W-:-:S11]  /*38860*/  LOP3.LUT P1, RZ, R10, 0x10000000, RZ, 0xc0, !PT ;  /* 0x100000000aff7812 */ /* 0x000fd6000782c0ff */
[----:B------:R-:W-:Y:S01]  /*38870*/  @!P6 STG.E.U8 desc[UR46][R32.64+0xc0], R37 ;  /* 0x0000c0252000e986 */ /* 0x000fe2000c10112e */
[----:B------:R-:W-:Y:S02]  /*38880*/  ISETP.LT.OR P6, PT, R27, 0xc1, !P1 ;  /* 0x000000c11b00780c */ /* 0x000fe40004fc1670 */
[----:B------:R-:W-:-:S11]  /*38890*/  LOP3.LUT P3, RZ, R2, 0x10000, RZ, 0xc0, !PT ;  /* 0x0001000002ff7812 */ /* 0x000fd6000786c0ff */
[----:B------:R-:W0:Y:S02]  /*388a0*/  @!P6 LDC.64 R38, c[0x0][0x5c0] ;  /* 0x00017000ff26eb82 */ /* 0x000e240000000a00 */
[----:B------:R1:W-:Y:S01]  /*388b0*/  @!P3 STG.E.U8 desc[UR46][R30.64+0xc1], R15 ;  /* 0x0000c10f1e00b986 */ /* 0x0003e2000c10112e */
[----:B------:R-:W-:Y:S02]  /*388c0*/  ISETP.LT.OR P3, PT, R27, 0xc2, !P1 ;  /* 0x000000c21b00780c */ /* 0x000fe40004f61670 */
[----:B0-----:R-:W-:-:S05]  /*388d0*/  @!P6 IADD3 R78, P5, R78, R38, RZ ;  /* 0x000000264e4ee210 */ /* 0x001fca0007fbe0ff */
[----:B------:R-:W-:-:S06]  /*388e0*/  @!P6 IMAD.X R79, R77, 0x1, R39, P5 ;  /* 0x000000014d4fe824 */ /* 0x000fcc00028e0627 */
[----:B------:R-:W0:Y:S01]  /*388f0*/  @!P3 LDC.64 R38, c[0x0][0x5c0] ;  /* 0x00017000ff26bb82 */ /* 0x000e220000000a00 */
[----:B-1----:R-:W-:Y:S01]  /*38900*/  F2FP.SATFINITE.E4M3.F32.PACK_AB_MERGE_C R15, RZ, R13, RZ ;  /* 0x0000000dff0f723e */ /* 0x002fe200048070ff */
[----:B------:R-:W-:Y:S02]  /*38910*/  FMUL R13, R152, UR41 ;  /* 0x00000029980d7c20 */ /* 0x000fe40008400000 */
[----:B------:R-:W3:Y:S03]  /*38920*/  LDL.LU R152, [R1+0x6ec] ;  /* 0x0006ec0001987983 */ /* 0x000ee60000300800 */
[----:B------:R-:W-:Y:S01]  /*38930*/  F2FP.SATFINITE.E4M3.F32.PACK_AB_MERGE_C R31, RZ, R13, RZ ;  /* 0x0000000dff1f723e */ /* 0x000fe200048070ff */
[----:B------:R-:W-:Y:S02]  /*38940*/  FMUL R13, R153, UR41 ;  /* 0x00000029990d7c20 */ /* 0x000fe40008400000 */
[----:B------:R-:W3:Y:S01]  /*38950*/  LDL.LU R153, [R1+0x6f0] ;  /* 0x0006f00001997983 */ /* 0x000ee20000300800 */
[----:B------:R-:W-:-:S02]  /*38960*/  LOP3.LUT P4, RZ, R2, 0x8000, RZ, 0xc0, !PT ;  /* 0x0000800002ff7812 */ /* 0x000fc4000788c0ff */
[----:B------:R-:W-:Y:S02]  /*38970*/  F2FP.SATFINITE.E4M3.F32.PACK_AB_MERGE_C R33, RZ, R13, RZ ;  /* 0x0000000dff21723e */ /* 0x000fe400048070ff */
[----:B0-----:R-:W-:-:S05]  /*38980*/  @!P3 IADD3 R76, P5, R76, R38, RZ ;  /* 0x000000264c4cb210 */ /* 0x001fca0007fbe0ff */
[----:B------:R-:W-:Y:S01]  /*38990*/  @!P3 IMAD.X R77, R73, 0x1, R39, P5 ;  /* 0x00000001494db824 */ /* 0x000fe200028e0627 */
[----:B------:R-:W-:Y:S01]  /*389a0*/  LOP3.LUT P5, RZ, R2, 0x2000, RZ, 0xc0, !PT ;  /* 0x0000200002ff7812 */ /* 0x000fe200078ac0ff */
[----:B------:R-:W-:Y:S01]  /*389b0*/  FMUL R13, R162, UR41 ;  /* 0x00000029a20d7c20 */ /* 0x000fe20008400000 */
[----:B------:R-:W-:Y:S04]  /*389c0*/  @!P6 STG.E.U8 desc[UR46][R78.64+0xc0], R35 ;  /* 0x0000c0234e00e986 */ /* 0x000fe8000c10112e */
[----:B------:R0:W-:Y:S04]  /*389d0*/  @!P3 STG.E.U8 desc[UR46][R76.64+0xc1], R15 ;  /* 0x0000c10f4c00b986 */ /* 0x0001e8000c10112e */
[----:B------:R-:W3:Y:S04]  /*389e0*/  LDL.LU R162, [R1+0x6f4] ;  /* 0x0006f40001a27983 */ /* 0x000ee80000300800 */
[----:B------:R-:W-:Y:S01]  /*389f0*/  @!P4 STG.E.U8 desc[UR46][R24.64+0xc8], R31 ;  /* 0x0000c81f1800c986 */ /* 0x000fe2000c10112e */
[----:B0-----:R-:W-:-:S03]  /*38a00*/  F2FP.SATFINITE.E4M3.F32.PACK_AB_MERGE_C R15, RZ, R13, RZ ;  /* 0x0000000dff0f723e */ /* 0x001fc600048070ff */
[----:B------:R0:W-:Y:S01]  /*38a10*/  @!P5 STG.E.U8 desc[UR46][R22.64+0xc9], R33 ;  /* 0x0000c9211600d986 */ /* 0x0001e2000c10112e */
[----:B----4-:R-:W-:-:S03]  /*38a20*/  FMUL R13, R163, UR41 ;  /* 0x00000029a30d7c20 */ /* 0x010fc60008400000 */
[----:B------:R-:W4:Y:S02]  /*38a30*/  LDL.LU R163, [R1+0x6f8] ;  /* 0x0006f80001a37983 */ /* 0x000f240000300800 */
[----:B0-----:R-:W-:Y:S01]  /*38a40*/  F2FP.SATFINITE.E4M3.F32.PACK_AB_MERGE_C R23, RZ, R13, RZ ;  /* 0x0000000dff17723e */ /* 0x001fe200048070ff */
[----:B--2---:R-:W-:Y:S02]  /*38a50*/  FMUL R13, R186, UR41 ;  /* 0x00000029ba0d7c20 */ /* 0x004fe40008400000 */
[----:B------:R-:W2:Y:S03]  /*38a60*/  LDL.LU R186, [R1+0x6fc] ;  /* 0x0006fc0001ba7983 */ /* 0x000ea60000300800 */
[----:B------:R-:W-:Y:S01]  /*38a70*/  F2FP.SATFINITE.E4M3.F32.PACK_AB_MERGE_C R25, RZ, R13, RZ ;  /* 0x0000000dff19723e */ /* 0x000fe200048070ff */
[----:B---3--:R-:W-:Y:S02]  /*38a80*/  FMUL R13, R187, UR41 ;  /* 0x00000029bb0d7c20 */ /* 0x008fe40008400000 */
[----:B------:R-:W3:Y:S01]  /*38a90*/  LDL.LU R187, [R1+0x700] ;  /* 0x0007000001bb7983 */ /* 0x000ee20000300800 */
[----:B------:R-:W-:-:S13]  /*38aa0*/  LOP3.LUT P4, RZ, R10, 0x2000000, RZ, 0xc0, !PT ;  /* 0x020000000aff7812 */ /* 0x000fda000788c0ff */
[----:B------:R-:W0:Y:S01]  /*38ab0*/  @!P4 LDC.64 R34, c[0x0][0x5c0] ;  /* 0x00017000ff22cb82 */ /* 0x000e220000000a00 */
[C---:B------:R-:W-:Y:S02]  /*38ac0*/  LOP3.LUT P3, RZ, R10.reuse, 0x4000000, RZ, 0xc0, !PT ;  /* 0x040000000aff7812 */ /* 0x040fe4000786c0ff */
[C---:B------:R-:W-:Y:S02]  /*38ad0*/  LOP3.LUT P0, RZ, R10.reuse, 0x8000000, RZ, 0xc0, !PT ;  /* 0x080000000aff7812 */ /* 0x040fe4000780c0ff */
[----:B------:R-:W-:-:S11]  /*38ae0*/  LOP3.LUT P2, RZ, R10, 0x20000000, RZ, 0xc0, !PT ;  /* 0x200000000aff7812 */ /* 0x000fd6000784c0ff */
[----:B------:R-:W1:Y:S01]  /*38af0*/  @!P0 LDC.64 R32, c[0x0][0x5c0] ;  /* 0x00017000ff208b82 */ /* 0x000e620000000a00 */
[----:B0-----:R-:W-:-:S05]  /*38b00*/  @!P4 IADD3 R72, P5, R72, R34, RZ ;  /* 0x000000224848c210 */ /* 0x001fca0007fbe0ff */
[----:B------:R-:W-:Y:S02]  /*38b10*/  @!P4 IMAD.X R73, R71, 0x1, R35, P5 ;  /* 0x000000014749c824 */ /* 0x000fe400028e0623 */
[----:B------:R-:W0:Y:S03]  /*38b20*/  @!P3 LDC.64 R34, c[0x0][0x5c0] ;  /* 0x00017000ff22bb82 */ /* 0x000e260000000a00 */
[----:B------:R1:W-:Y:S01]  /*38b30*/  @!P4 STG.E.U8 desc[UR46][R72.64+0xc8], R15 ;  /* 0x0000c80f4800c986 */ /* 0x0003e2000c10112e */
[----:B------:R-:W-:Y:S02]  /*38b40*/  ISETP.GE.AND P5, PT, R26, 0x101, PT ;  /* 0x000001011a00780c */ /* 0x000fe40003fa6270 */
[----:B------:R-:W-:Y:S02]  /*38b50*/  LOP3.LUT P6, RZ, R2, 0x1000, RZ, 0xc0, !PT ;  /* 0x0000100002ff7812 */ /* 0x000fe400078cc0ff */
[----:B-1----:R-:W1:Y:S01]  /*38b60*/  @!P2 LDC.64 R14, c[0x0][0x5c0] ;  /* 0x00017000ff0eab82 */ /* 0x002e620000000a00 */
[----:B0-----:R-:W-:-:S05]  /*38b70*/  @!P3 IADD3 R70, P4, R70, R34, RZ ;  /* 0x000000224646b210 */ /* 0x001fca0007f9e0ff */
[----:B------:R-:W-:Y:S01]  /*38b80*/  @!P3 IMAD.X R71, R65, 0x1, R35, P4 ;  /* 0x000000014147b824 */ /* 0x000fe200020e0623 */
[----:B------:R-:W-:-:S04]  /*38b90*/  LOP3.LUT P4, RZ, R2, 0x4000, RZ, 0xc0, !PT ;  /* 0x0000400002ff7812 */ /* 0x000fc8000788c0ff */
[----:B------:R-:W-:Y:S01]  /*38ba0*/  @!P3 STG.E.U8 desc[UR46][R70.64+0xc9], R23 ;  /* 0x0000c9174600b986 */ /* 0x000fe2000c10112e */
[----:B------:R-:W-:-:S08]  /*38bb0*/  ISETP.LT.OR P3, PT, R27, 0xd9, !P5 ;  /* 0x000000d91b00780c */ /* 0x000fd00006f61670 */
[----:B------:R0:W-:Y:S01]  /*38bc0*/  @!P4 STG.E.U8 desc[UR46][R20.64+0xd0], R25 ;  /* 0x0000d0191400c986 */ /* 0x0001e2000c10112e */
[C---:B------:R-:W-:Y:S02]  /*38bd0*/  ISETP.LT.OR P4, PT, R27.reuse, 0xda, !P5 ;  /* 0x000000da1b00780c */ /* 0x040fe40006f81670 */
[----:B------:R-:W-:Y:S02]  /*38be0*/  @!P0 IADD3 R64, P5, R64, R32, RZ ;  /* 0x0000002040408210 */ /* 0x000fe40007fbe0ff */
[----:B------:R-:W1:Y:S01]  /*38bf0*/  @!P3 LDC.64 R34, c[0x0][0x5c0] ;  /* 0x00017000ff22bb82 */ /* 0x000e620000000a00 */
[----:B------:R-:W-:Y:S01]  /*38c00*/  F2FP.SATFINITE.E4M3.F32.PACK_AB_MERGE_C R31, RZ, R13, RZ ;  /* 0x0000000dff1f723e */ /* 0x000fe200048070ff */
[----:B------:R-:W-:Y:S01]  /*38c10*/  FMUL R13, R152, UR41 ;  /* 0x00000029980d7c20 */ /* 0x000fe20008400000 */
[----:B------:R-:W-:Y:S01]  /*38c20*/  @!P0 IMAD.X R65, R28, 0x1, R33, P5 ;  /* 0x000000011c418824 */ /* 0x000fe200028e0621 */
[C---:B------:R-:W-:Y:S02]  /*38c30*/  ISETP.LT.OR P5, PT, R27.reuse, 0xd9, !P1 ;  /* 0x000000d91b00780c */ /* 0x040fe40004fa1670 */
[----:B------:R-:W-:-:S03]  /*38c40*/  ISETP.LT.OR P1, PT, R27, 0xda, !P1 ;  /* 0x000000da1b00780c */ /* 0x000fc60004f21670 */
[----:B0-----:R-:W0:Y:S01]  /*38c50*/  @!P4 LDC.64 R24, c[0x0][0x5c0] ;  /* 0x00017000ff18cb82 */ /* 0x001e220000000a00 */
[----:B------:R-:W-:Y:S01]  /*38c60*/  F2FP.SATFINITE.E4M3.F32.PACK_AB_MERGE_C R21, RZ, R13, RZ ;  /* 0x0000000dff15723e */ /* 0x000fe200048070ff */
[----:B------:R1:W-:Y:S01]  /*38c70*/  @!P6 STG.E.U8 desc[UR46][R18.64+0xd1], R31 ;  /* 0x0000d11f1200e986 */ /* 0x0003e2000c10112e */
[----:B------:R-:W-:-:S03]  /*38c80*/  FMUL R13, R153, UR41 ;  /* 0x00000029990d7c20 */ /* 0x000fc60008400000 */
[----:B------:R0:W-:Y:S01]  /*38c90*/  @!P0 STG.E.U8 desc[UR46][R64.64+0xd0], R21 ;  /* 0x0000d01540008986 */ /* 0x0001e2000c10112e */
[----:B-1----:R-:W-:Y:S01]  /*38ca0*/  @!P2 IADD3 R14, P0, R17, R14, RZ ;  /* 0x0000000e110ea210 */ /* 0x002fe20007f1e0ff */
[----:B------:R-:W1:Y:S01]  /*38cb0*/  @!P5 LDC.64 R26, c[0x0][0x5c0] ;  /* 0x00017000ff1adb82 */ /* 0x000e620000000a00 */
[----:B------:R-:W-:-:S03]  /*38cc0*/  F2FP.SATFINITE.E4M3.F32.PACK_AB_MERGE_C R23, RZ, R13, RZ ;  /* 0x0000000dff17723e */ /* 0x000fc600048070ff */
[----:B------:R-:W-:-:S04]  /*38cd0*/  @!P2 IMAD.X R15, R16, 0x1, R15, P0 ;  /* 0x00000001100fa824 */ /* 0x000fc800000e060f */
[----:B------:R-:W1:Y:S01]  /*38ce0*/  @!P1 LDC.64 R30, c[0x0][0x5c0] ;  /* 0x00017000ff1e9b82 */ /* 0x000e620000000a00 */
[----:B------:R1:W-:Y:S01]  /*38cf0*/  @!P2 STG.E.U8 desc[UR46][R14.64+0xd1], R23 ;  /* 0x0000d1170e00a986 */ /* 0x0003e2000c10112e */
[----:B------:R-:W-:Y:S01]  /*38d00*/  @!P3 IADD3 R16, P0, P2, R12, R34, R9 ;  /* 0x000000220c10b210 */ /* 0x000fe20007a1e009 */
[----:B------:R-:W-:-:S03]  /*38d10*/  FMUL R13, R162, UR41 ;  /* 0x00000029a20d7c20 */ /* 0x000fc60008400000 */
[----:B------:R-:W-:Y:S02]  /*38d20*/  @!P3 IADD3.X R17, R29, R35, R8, P0, P2 ;  /* 0x000000231d11b210 */ /* 0x000fe400007e4408 */
[----:B0-----:R-:W-:-:S04]  /*38d30*/  @!P4 IADD3 R18, P0, P2, R12, R24, R9 ;  /* 0x000000180c12c210 */ /* 0x001fc80007a1e009 */
[--C-:B------:R-:W-:Y:S02]  /*38d40*/  @!P4 IADD3.X R19, R29, R25, R8.reuse, P0, P2 ;  /* 0x000000191d13c210 */ /* 0x100fe400007e4408 */
[CCC-:B------:R-:W-:Y:S02]  /*38d50*/  @!P5 IADD3 R21, P0, P2, R3.reuse, R12.reuse, R9.reuse ;  /* 0x0000000c0315d210 */ /* 0x1c0fe40007a1e009 */
[----:B------:R-:W-:Y:S02]  /*38d60*/  F2FP.SATFINITE.E4M3.F32.PACK_AB_MERGE_C R25, RZ, R13, RZ ;  /* 0x0000000dff19723e */ /* 0x000fe400048070ff */
[----:B------:R-:W-:Y:S02]  /*38d70*/  @!P5 IADD3.X R22, R4, R29, R8, P0, P2 ;  /* 0x0000001d0416d210 */ /* 0x000fe400007e4408 */
[----:B------:R-:W-:Y:S01]  /*38d80*/  @!P1 IADD3 R13, P0, P2, R3, R12, R9 ;  /* 0x0000000c030d9210 */ /* 0x000fe20007a1e009 */
[----:B------:R0:W-:Y:S01]  /*38d90*/  @!P3 STG.E.U8 desc[UR46][R16.64+0xd8], R25 ;  /* 0x0000d8191000b986 */ /* 0x0001e2000c10112e */
[----:B-1----:R-:W-:-:S02]  /*38da0*/  @!P5 IADD3 R12, P3, R21, R26, RZ ;  /* 0x0000001a150cd210 */ /* 0x002fc40007f7e0ff */
[----:B------:R-:W-:Y:S02]  /*38db0*/  @!P1 IADD3.X R24, R4, R29, R8, P0, P2 ;  /* 0x0000001d04189210 */ /* 0x000fe400007e4408 */
[----:B------:R-:W-:Y:S01]  /*38dc0*/  @!P1 IADD3 R14, P0, R13, R30, RZ ;  /* 0x0000001e0d0e9210 */ /* 0x000fe20007f1e0ff */
[----:B------:R-:W-:Y:S02]  /*38dd0*/  @!P5 IMAD.X R13, R22, 0x1, R27, P3 ;  /* 0x00000001160dd824 */ /* 0x000fe400018e061b */
[----:B----4-:R-:W-:-:S05]  /*38de0*/  FMUL R15, R163, UR41 ;  /* 0x00000029a30f7c20 */ /* 0x010fca0008400000 */
[----:B------:R-:W-:Y:S01]  /*38df0*/  F2FP.SATFINITE.E4M3.F32.PACK_AB_MERGE_C R23, RZ, R15, RZ ;  /* 0x0000000fff17723e */ /* 0x000fe200048070ff */
[----:B------:R-:W-:Y:S02]  /*38e00*/  @!P1 IMAD.X R15, R24, 0x1, R31, P0 ;  /* 0x00000001180f9824 */ /* 0x000fe400000e061f */
[----:B--2---:R-:W-:Y:S02]  /*38e10*/  FMUL R20, R186, UR41 ;  /* 0x00000029ba147c20 */ /* 0x004fe40008400000 */
[----:B------:R0:W-:Y:S03]  /*38e20*/  @!P4 STG.E.U8 desc[UR46][R18.64+0xd9], R23 ;  /* 0x0000d9171200c986 */ /* 0x0001e6000c10112e */
[----:B------:R-:W-:-:S05]  /*38e30*/  F2FP.SATFINITE.E4M3.F32.PACK_AB_MERGE_C R27, RZ, R20, RZ ;  /* 0x00000014ff1b723e */ /* 0x000fca00048070ff */
[----:B------:R0:W-:Y:S01]  /*38e40*/  @!P5 STG.E.U8 desc[UR46][R12.64+0xd8], R27 ;  /* 0x0000d81b0c00d986 */ /* 0x0001e2000c10112e */
[----:B---3--:R-:W-:-:S05]  /*38e50*/  FMUL R21, R187, UR41 ;  /* 0x00000029bb157c20 */ /* 0x008fca0008400000 */
[----:B------:R-:W-:-:S05]  /*38e60*/  F2FP.SATFINITE.E4M3.F32.PACK_AB_MERGE_C R21, RZ, R21, RZ ;  /* 0x00000015ff15723e */ /* 0x000fca00048070ff */
[----:B------:R0:W-:Y:S02]  /*38e70*/  @!P1 STG.E.U8 desc[UR46][R14.64+0xd9], R21 ;  /* 0x0000d9150e009986 */ /* 0x0001e4000c10112e */
.L_x_42:
[----:B------:R-:W-:Y:S05]  /*38e80*/  BSYNC B0 ;  /* 0x0000000000007941 */ /* 0x000fea0003800000 */
.L_x_38:
[----:B0-2---:R-:W2:Y:S04]  /*38e90*/  LDL.LU R13, [R1+0x714] ;  /* 0x00071400010d7983 */ /* 0x005ea80000300800 */
[----:B------:R-:W2:Y:S01]  /*38ea0*/  LDL.LU R12, [R1+0x718] ;  /* 0x00071800010c7983 */ /* 0x000ea20000300800 */
[----:B------:R-:W-:Y:S01]  /*38eb0*/  ULDC UR12, c[0x0][0xc] ;  /* 0x00000300000c7ab9 */ /* 0x000fe20000000800 */
[----:B------:R-:W-:Y:S01]  /*38ec0*/  ULDC UR13, c[0x0][0x10] ;  /* 0x00000400000d7ab9 */ /* 0x000fe20000000800 */
[----:B------:R-:W2:Y:S01]  /*38ed0*/  LDC R15, c[0x0][0x14] ;  /* 0x00000500ff0f7b82 */ /* 0x000ea20000000800 */
[----:B------:R-:W-:Y:S01]  /*38ee0*/  UIMAD.WIDE.U32 UR12, UR12, UR13, URZ ;  /* 0x0000000d0c0c72a5 */ /* 0x000fe2000f8e003f */
[----:B------:R0:W5:Y:S01]  /*38ef0*/  LDL R36, [R1+0x20] ;  /* 0x0000200001247983 */ /* 0x0001620000100800 */
[----:B------:R-:W-:-:S04]  /*38f00*/  UMOV UR42, 0xffffffff ;  /* 0xffffffff002a7882 */ /* 0x000fc80000000000 */
[----:B--2---:R-:W-:-:S04]  /*38f10*/  IMAD.WIDE.U32 R12, R15, UR12, R12 ;  /* 0x0000000c0f0c7c25 */ /* 0x004fc8000f8e000c */
[----:B------:R-:W-:Y:S01]  /*38f20*/  IMAD R15, R15, UR13, RZ ;  /* 0x0000000d0f0f7c24 */ /* 0x000fe2000f8e02ff */
[----:B------:R-:W-:Y:S01]  /*38f30*/  ULDC.64 UR12, c[0x0][0x650] ;  /* 0x00019400000c7ab9 */ /* 0x000fe20000000a00 */
[----:B------:R-:W-:Y:S01]  /*38f40*/  IMAD.MOV.U32 R29, RZ, RZ, R12 ;  /* 0x000000ffff1d7224 */ /* 0x000fe200078e000c */
[----:B------:R-:W-:Y:S01]  /*38f50*/  ISETP.GE.U32.AND P0, PT, R12, UR12, PT ;  /* 0x0000000c0c007c0c */ /* 0x000fe2000bf06070 */
[----:B------:R-:W-:Y:S01]  /*38f60*/  IMAD.IADD R31, R13, 0x1, R15 ;  /* 0x000000010d1f7824 */ /* 0x000fe200078e020f */
[----:B------:R-:W-:Y:S01]  /*38f70*/  PRMT R13, RZ, 0x7610, R13 ;  /* 0x00007610ff0d7816 */ /* 0x000fe2000000000d */
[----:B------:R-:W-:-:S03]  /*38f80*/  IMAD.MOV.U32 R12, RZ, RZ, -0x1 ;  /* 0xffffffffff0c7424 */ /* 0x000fc600078e00ff */
[----:B------:R0:W-:Y:S01]  /*38f90*/  STL [R1+0x714], R31 ;  /* 0x0007141f01007387 */ /* 0x0001e20000100800 */
[----:B------:R-:W-:-:S03]  /*38fa0*/  ISETP.GE.U32.AND.EX P0, PT, R31, UR13, PT, P0 ;  /* 0x0000000d1f007c0c */ /* 0x000fc6000bf06100 */
[----:B------:R0:W-:Y:S04]  /*38fb0*/  STL [R1+0x718], R29 ;  /* 0x0007181d01007387 */ /* 0x0001e80000100800 */
[----:B------:R0:W-:Y:S06]  /*38fc0*/  STL [R1+0x70c], R12 ;  /* 0x00070c0c01007387 */ /* 0x0001ec0000100800 */
[----:B------:R-:W-:Y:S05]  /*38fd0*/  @P0 BRA `(.L_x_43) ;  /* 0x00000004007c0947 */ /* 0x000fea0003800000 */
[----:B------:R-:W0:Y:S01]  /*38fe0*/  S2R R24, SR_CTAID.X ;  /* 0x0000000000187919 */ /* 0x000e220000002500 */
[----:B------:R-:W2:Y:S01]  /*38ff0*/  LDC.64 R18, c[0x0][0x628] ;  /* 0x00018a00ff127b82 */ /* 0x000ea20000000a00 */
[----:B------:R-:W-:Y:S01]  /*39000*/  ULDC UR5, c[0x0][0x150] ;  /* 0x0000540000057ab9 */ /* 0x000fe20000000800 */
[----:B------:R-:W-:Y:S01]  /*39010*/  IMAD.MOV.U32 R16, RZ, RZ, R29 ;  /* 0x000000ffff107224 */ /* 0x000fe200078e001d */
[----:B------:R-:W4:Y:S01]  /*39020*/  S2R R26, SR_CTAID.Y ;  /* 0x00000000001a7919 */ /* 0x000f220000002600 */
[----:B------:R-:W-:-:S04]  /*39030*/  IMAD.MOV.U32 R17, RZ, RZ, R31 ;  /* 0x000000ffff117224 */ /* 0x000fc800078e001f */
[----:B------:R-:W3:Y:S08]  /*39040*/  LDC R27, c[0x0][0x144] ;  /* 0x00005100ff1b7b82 */ /* 0x000ef00000000800 */
[----:B------:R-:W3:Y:S08]  /*39050*/  LDC R20, c[0x0][0x630] ;  /* 0x00018c00ff147b82 */ /* 0x000ef00000000800 */
[----:B-1----:R-:W1:Y:S01]  /*39060*/  LDC.64 R22, c[0x0][0x620] ;  /* 0x00018800ff167b82 */ /* 0x002e620000000a00 */
[----:B--2---:R-:W-:-:S04]  /*39070*/  ISETP.NE.U32.AND P0, PT, R18, RZ, PT ;  /* 0x000000ff1200720c */ /* 0x004fc80003f05070 */
[----:B------:R-:W-:Y:S02]  /*39080*/  ISETP.NE.AND.EX P0, PT, R19, RZ, PT, P0 ;  /* 0x000000ff1300720c */ /* 0x000fe40003f05300 */
[----:B0-----:R-:W-:-:S05]  /*39090*/  I2FP.F32.U32 R12, R24 ;  /* 0x00000018000c7245 */ /* 0x001fca0000201000 */
[----:B------:R-:W-:-:S04]  /*390a0*/  FMUL R12, R12, UR5 ;  /* 0x000000050c0c7c20 */ /* 0x000fc80008400000 */
[----:B------:R0:W2:Y:S02]  /*390b0*/  F2I.U32.TRUNC.NTZ R25, R12 ;  /* 0x0000000c00197305 */ /* 0x0000a4000020f000 */
[----:B---34-:R-:W-:Y:S05]  /*390c0*/  @!P0 BRA `(.L_x_44) ;  /* 0x0000000000288947 */ /* 0x018fea0003800000 */
[----:B0-----:R-:W0:Y:S02]  /*390d0*/  LDC R12, c[0x0][0x634] ;  /* 0x00018d00ff0c7b82 */ /* 0x001e240000000800 */
[----:B0-----:R-:W-:-:S05]  /*390e0*/  IADD3 R17, P0, R29, R12, RZ ;  /* 0x0000000c1d117210 */ /* 0x001fca0007f1e0ff */
[----:B------:R-:W-:-:S04]  /*390f0*/  IMAD.X R21, RZ, RZ, R31, P0 ;  /* 0x000000ffff157224 */ /* 0x000fc800000e061f */
[----:B------:R-:W-:-:S04]  /*39100*/  IMAD.WIDE.U32 R12, R21, R18, RZ ;  /* 0x00000012150c7225 */ /* 0x000fc800078e00ff */
[----:B-----5:R-:W-:-:S04]  /*39110*/  IMAD.WIDE.U32 R14, P0, R17, R19, R12 ;  /* 0x00000013110e7225 */ /* 0x020fc8000780000c */
[----:B------:R-:W-:-:S04]  /*39120*/  IMAD.WIDE.U32 R12, R17, R18, RZ ;  /* 0x00000012110c7225 */ /* 0x000fc800078e00ff */
[----:B------:R-:W-:Y:S01]  /*39130*/  IMAD.X R17, RZ, RZ, RZ, P0 ;  /* 0x000000ffff117224 */ /* 0x000fe200000e06ff */
[----:B------:R-:W-:Y:S01]  /*39140*/  IADD3 RZ, P0, R13, R14, RZ ;  /* 0x0000000e0dff7210 */ /* 0x000fe20007f1e0ff */
[----:B------:R-:W-:-:S04]  /*39150*/  IMAD.MOV.U32 R16, RZ, RZ, R15 ;  /* 0x000000ffff107224 */ /* 0x000fc800078e000f */
[----:B------:R-:W-:-:S08]  /*39160*/  IMAD.WIDE.U32.X R16, R21, R19, R16, P0 ;  /* 0x0000001315107225 */ /* 0x000fd000000e0410 */
.L_x_44:
[-CC-:B------:R-:W-:Y:S01]  /*39170*/  SHF.R.U64 R35, R16, R20.reuse, R17.reuse ;  /* 0x0000001410237219 */ /* 0x180fe20000001211 */
[----:B------:R-:W3:Y:S01]  /*39180*/  LDC.64 R32, c[0x0][0x640] ;  /* 0x00019000ff207b82 */ /* 0x000ee20000000a00 */
[----:B0-----:R-:W-:Y:S01]  /*39190*/  SHF.R.U32.HI R12, RZ, R20, R17 ;  /* 0x00000014ff0c7219 */ /* 0x001fe20000011611 */
[----:B--2---:R-:W-:Y:S01]  /*391a0*/  IMAD.MOV R25, RZ, RZ, -R25 ;  /* 0x000000ffff197224 */ /* 0x004fe200078e0a19 */
[----:B------:R-:W-:Y:S01]  /*391b0*/  IADD3 R15, P0, RZ, -R35, RZ ;  /* 0x80000023ff0f7210 */ /* 0x000fe20007f1e0ff */
[----:B------:R-:W-:Y:S01]  /*391c0*/  ULDC UR5, c[0x0][0x154] ;  /* 0x0000550000057ab9 */ /* 0x000fe20000000800 */
[----:B------:R-:W-:Y:S02]  /*391d0*/  IMAD.MOV.U32 R17, RZ, RZ, 0x1 ;  /* 0x00000001ff117424 */ /* 0x000fe400078e00ff */
[----:B------:R-:W-:Y:S01]  /*391e0*/  IMAD R25, R27, R25, R24 ;  /* 0x000000191b197224 */ /* 0x000fe200078e0218 */
[----:B------:R-:W0:Y:S01]  /*391f0*/  LDC R16, c[0x0][0x618] ;  /* 0x00018600ff107b82 */ /* 0x000e220000000800 */
[----:B------:R-:W-:-:S02]  /*39200*/  IMAD.X R13, RZ, RZ, ~R12, P0 ;  /* 0x000000ffff0d7224 */ /* 0x000fc400000e0e0c */
[----:B------:R-:W-:Y:S02]  /*39210*/  IMAD.MOV.U32 R12, RZ, RZ, R29 ;  /* 0x000000ffff0c7224 */ /* 0x000fe400078e001d */
[-C--:B-1---5:R-:W-:Y:S02]  /*39220*/  IMAD R14, R13, R22.reuse, RZ ;  /* 0x000000160d0e7224 */ /* 0x0a2fe400078e02ff */
[----:B------:R-:W-:Y:S01]  /*39230*/  IMAD.MOV.U32 R13, RZ, RZ, R31 ;  /* 0x000000ffff0d7224 */ /* 0x000fe200078e001f */
[----:B------:R-:W1:Y:S01]  /*39240*/  LDC R28, c[0x0][0x608] ;  /* 0x00018200ff1c7b82 */ /* 0x000e620000000800 */
[----:B------:R-:W-:-:S04]  /*39250*/  IMAD.WIDE.U32 R12, R15, R22, R12 ;  /* 0x000000160f0c7225 */ /* 0x000fc800078e000c */
[----:B------:R-:W-:-:S03]  /*39260*/  IMAD R15, R15, R23, R14 ;  /* 0x000000170f0f7224 */ /* 0x000fc600078e020e */
[----:B------:R-:W2:Y:S01]  /*39270*/  LDC R30, c[0x0][0x658] ;  /* 0x00019600ff1e7b82 */ /* 0x000ea20000000800 */
[----:B------:R-:W-:Y:S01]  /*39280*/  I2FP.F32.U32 R14, R26 ;  /* 0x0000001a000e7245 */ /* 0x000fe20000201000 */
[----:B------:R-:W-:Y:S01]  /*39290*/  IMAD.IADD R13, R13, 0x1, R15 ;  /* 0x000000010d0d7824 */ /* 0x000fe200078e020f */
[----:B---3--:R-:W-:Y:S01]  /*392a0*/  ISETP.NE.U32.AND P0, PT, R32, RZ, PT ;  /* 0x000000ff2000720c */ /* 0x008fe20003f05070 */
[----:B------:R-:W-:Y:S02]  /*392b0*/  IMAD.MOV.U32 R15, RZ, RZ, -0x1 ;  /* 0xffffffffff0f7424 */ /* 0x000fe400078e00ff */
[----:B------:R-:W-:Y:S02]  /*392c0*/  FMUL R14, R14, UR5 ;  /* 0x000000050e0e7c20 */ /* 0x000fe40008400000 */
[----:B------:R-:W3:Y:S01]  /*392d0*/  LDC R23, c[0x0][0x148] ;  /* 0x00005200ff177b82 */ /* 0x000ee20000000800 */
[----:B0-----:R-:W-:Y:S01]  /*392e0*/  SHF.R.U64 R20, R12, R16, R13 ;  /* 0x000000100c147219 */ /* 0x001fe2000000120d */
[----:B------:R0:W4:Y:S01]  /*392f0*/  F2I.U32.TRUNC.NTZ R21, R14 ;  /* 0x0000000e00157305 */ /* 0x000122000020f000 */
[----:B------:R-:W-:-:S02]  /*39300*/  ISETP.NE.AND.EX P0, PT, R33, RZ, PT, P0 ;  /* 0x000000ff2100720c */ /* 0x000fc40003f05300 */
[----:B------:R-:W-:-:S03]  /*39310*/  SHF.R.U32.HI R13, RZ, R16, R13 ;  /* 0x00000010ff0d7219 */ /* 0x000fc6000001160d */
[----:B------:R-:W0:Y:S01]  /*39320*/  LDC R24, c[0x0][0x600] ;  /* 0x00018000ff187b82 */ /* 0x000e220000000800 */
[-CC-:B-1----:R-:W-:Y:S02]  /*39330*/  SHF.R.U64 R18, R20, R28.reuse, R13.reuse ;  /* 0x0000001c14127219 */ /* 0x182fe4000000120d */
[----:B------:R-:W-:-:S05]  /*39340*/  SHF.R.U32.HI R13, RZ, R28, R13 ;  /* 0x0000001cff0d7219 */ /* 0x000fca000001160d */
[----:B------:R-:W1:Y:S01]  /*39350*/  LDC R29, c[0x0][0x648] ;  /* 0x00019200ff1d7b82 */ /* 0x000e620000000800 */
[-CC-:B--2---:R-:W-:Y:S02]  /*39360*/  SHF.R.U64 R22, R18, R30.reuse, R13.reuse ;  /* 0x0000001e12167219 */ /* 0x184fe4000000120d */
[-C--:B------:R-:W-:Y:S02]  /*39370*/  SHF.L.U32 R15, R15, R30.reuse, RZ ;  /* 0x0000001e0f0f7219 */ /* 0x080fe400000006ff */
[-C--:B------:R-:W-:Y:S01]  /*39380*/  SHF.R.U32.HI R13, RZ, R30.reuse, R13 ;  /* 0x0000001eff0d7219 */ /* 0x080fe2000001160d */
[----:B------:R-:W-:Y:S01]  /*39390*/  IMAD.MOV.U32 R12, RZ, RZ, R22 ;  /* 0x000000ffff0c7224 */ /* 0x000fe200078e0016 */
[----:B------:R-:W-:Y:S01]  /*393a0*/  SHF.L.U32 R30, R17, R30, RZ ;  /* 0x0000001e111e7219 */ /* 0x000fe200000006ff */
[----:B------:R-:W2:Y:S01]  /*393b0*/  LDC R31, c[0x0][0x638] ;  /* 0x00018e00ff1f7b82 */ /* 0x000ea20000000800 */
[----:B------:R-:W-:-:S07]  /*393c0*/  LOP3.LUT R27, RZ, R15, RZ, 0x33, !PT ;  /* 0x0000000fff1b7212 */ /* 0x000fce00078e33ff */
[----:B------:R-:W0:Y:S01]  /*393d0*/  LDC R34, c[0x0][0x610] ;  /* 0x00018400ff227b82 */ /* 0x000e220000000800 */
[----:B----4-:R-:W-:Y:S05]  /*393e0*/  @!P0 BRA `(.L_x_45) ;  /* 0x0000000000288947 */ /* 0x010fea0003800000 */
[----:B------:R-:W4:Y:S02]  /*393f0*/  LDC R17, c[0x0][0x64c] ;  /* 0x00019300ff117b82 */ /* 0x000f240000000800 */
[----:B----4-:R-:W-:-:S05]  /*39400*/  IADD3 R17, P0, R22, R17, RZ ;  /* 0x0000001116117210 */ /* 0x010fca0007f1e0ff */
[----:B------:R-:W-:-:S04]  /*39410*/  IMAD.X R19, RZ, RZ, R13, P0 ;  /* 0x000000ffff137224 */ /* 0x000fc800000e060d */
[----:B------:R-:W-:-:S04]  /*39420*/  IMAD.WIDE.U32 R12, R19, R32, RZ ;  /* 0x00000020130c7225 */ /* 0x000fc800078e00ff */
[----:B0-----:R-:W-:-:S04]  /*39430*/  IMAD.WIDE.U32 R14, P0, R17, R33, R12 ;  /* 0x00000021110e7225 */ /* 0x001fc8000780000c */
[----:B------:R-:W-:-:S04]  /*39440*/  IMAD.WIDE.U32 R12, R17, R32, RZ ;  /* 0x00000020110c7225 */ /* 0x000fc800078e00ff */
[----:B------:R-:W-:Y:S01]  /*39450*/  IMAD.X R17, RZ, RZ, RZ, P0 ;  /* 0x000000ffff117224 */ /* 0x000fe200000e06ff */
[----:B------:R-:W-:Y:S01]  /*39460*/  IADD3 RZ, P0, R13, R14, RZ ;  /* 0x0000000e0dff7210 */ /* 0x000fe20007f1e0ff */
[----:B------:R-:W-:-:S04]  /*39470*/  IMAD.MOV.U32 R16, RZ, RZ, R15 ;  /* 0x000000ffff107224 */ /* 0x000fc800078e000f */
[----:B------:R-:W-:-:S08]  /*39480*/  IMAD.WIDE.U32.X R12, R19, R33, R16, P0 ;  /* 0x00000021130c7225 */ /* 0x000fd000000e0410 */
.L_x_45:
[----:B0-----:R-:W0:Y:S01]  /*39490*/  LDC R14, c[0x0][0x65c] ;  /* 0x00019700ff0e7b82 */ /* 0x001e220000000800 */
[----:B-1----:R-:W-:Y:S01]  /*394a0*/  SHF.R.U64 R12, R12, R29, R13 ;  /* 0x0000001d0c0c7219 */ /* 0x002fe2000000120d */
[----:B------:R-:W-:Y:S01]  /*394b0*/  VIADD R17, R24, 0xffffffff ;  /* 0xffffffff18117836 */ /* 0x000fe20000000000 */
[----:B------:R-:W-:Y:S01]  /*394c0*/  LOP3.LUT R15, R18, R27, RZ, 0xc0, !PT ;  /* 0x0000001b120f7212 */ /* 0x000fe200078ec0ff */
[----:B------:R-:W-:Y:S01]  /*394d0*/  IMAD.MOV R21, RZ, RZ, -R21 ;  /* 0x000000ffff157224 */ /* 0x000fe200078e0a15 */
[----:B------:R-:W-:Y:S01]  /*394e0*/  R2UR UR42, R35 ;  /* 0x00000000232a72ca */ /* 0x000fe200000e0000 */
[----:B------:R-:W-:Y:S01]  /*394f0*/  IMAD.MOV R13, RZ, RZ, -R12 ;  /* 0x000000ffff0d7224 */ /* 0x000fe200078e0a0c */
[----:B------:R-:W-:Y:S01]  /*39500*/  LOP3.LUT R20, R20, R17, RZ, 0xc0, !PT ;  /* 0x0000001114147212 */ /* 0x000fe200078ec0ff */
[----:B------:R-:W-:Y:S02]  /*39510*/  IMAD R12, R30, R12, R15 ;  /* 0x0000000c1e0c7224 */ /* 0x000fe400078e020f */
[----:B--2---:R-:W-:-:S04]  /*39520*/  IMAD R13, R13, R31, R22 ;  /* 0x0000001f0d0d7224 */ /* 0x004fc800078e0216 */
[----:B------:R-:W-:Y:S01]  /*39530*/  IMAD R13, R13, R24, R20 ;  /* 0x000000180d0d7224 */ /* 0x000fe200078e0214 */
[----:B0-----:R-:W-:Y:S01]  /*39540*/  ISETP.NE.AND P0, PT, R14, 0x1, PT ;  /* 0x000000010e00780c */ /* 0x001fe20003f05270 */
[----:B------:R-:W-:-:S12]  /*39550*/  IMAD.MOV.U32 R14, RZ, RZ, 0x1 ;  /* 0x00000001ff0e7424 */ /* 0x000fd800078e00ff */
[----:B---3--:R-:W-:-:S04]  /*39560*/  @P0 IMAD R25, R23, R21, R26 ;  /* 0x0000001517190224 */ /* 0x008fc800078e021a */
[----:B------:R-:W-:-:S05]  /*39570*/  IMAD R12, R12, R34, R25 ;  /* 0x000000220c0c7224 */ /* 0x000fca00078e0219 */
[----:B------:R-:W-:Y:S02]  /*39580*/  SEL R15, R13, R12, !P0 ;  /* 0x0000000c0d0f7207 */ /* 0x000fe40004000000 */
[----:B------:R-:W-:Y:S02]  /*39590*/  SEL R36, R12, R13, !P0 ;  /* 0x0000000d0c247207 */ /* 0x000fe40004000000 */
[----:B------:R-:W-:Y:S01]  /*395a0*/  PRMT R13, R14, 0x7610, R13 ;  /* 0x000076100e0d7816 */ /* 0x000fe2000000000d */
[----:B------:R2:W-:Y:S04]  /*395b0*/  STL [R1+0x70c], R15 ;  /* 0x00070c0f01007387 */ /* 0x0005e80000100800 */
[----:B------:R2:W-:Y:S02]  /*395c0*/  STL [R1+0x20], R36 ;  /* 0x0000202401007387 */ /* 0x0005e40000100800 */
.L_x_43:
[----:B0----5:R-:W-:Y:S01]  /*395d0*/  IMAD.MOV.U32 R12, RZ, RZ, R36 ;  /* 0x000000ffff0c7224 */ /* 0x021fe200078e0024 */
[----:B------:R-:W-:Y:S01]  /*395e0*/  LOP3.LUT P0, RZ, R13, 0xff, RZ, 0xc0, !PT ;  /* 0x000000ff0dff7812 */ /* 0x000fe2000780c0ff */
[----:B------:R-:W-:-:S03]  /*395f0*/  UIMAD.WIDE.U32 UR12, UR6, -0x45d1745d, URZ ;  /* 0xba2e8ba3060c78a5 */ /* 0x000fc6000f8e003f */
[----:B------:R4:W-:Y:S01]  /*39600*/  STL [R1+0x708], R12 ;  /* 0x0007080c01007387 */ /* 0x0009e20000100800 */
[----:B------:R-:W-:-:S04]  /*39610*/  USHF.R.U32.HI UR12, URZ, 0x3, UR13 ;  /* 0x000000033f0c7899 */ /* 0x000fc8000801160d */
[----:B------:R-:W-:-:S04]  /*39620*/  UIMAD UR5, UR12, -0xb, UR6 ;  /* 0xfffffff50c0578a4 */ /* 0x000fc8000f8e0206 */
[----:B------:R-:W-:Y:S08]  /*39630*/  @P0 BRA `(.L_x_46) ;  /* 0xfffffc7c00940947 */ /* 0x000ff0000383ffff */
[----:B------:R-:W-:Y:S05]  /*39640*/  EXIT ;  /* 0x000000000000794d */ /* 0x000fea0003800000 */
.L_x_8:
[----:B------:R-:W2:Y:S01]  /*39650*/  LDL R17, [R1+0x718] ;  /* 0x0007180001117983 */ /* 0x000ea20000100800 */
[----:B------:R-:W-:-:S03]  /*39660*/  ULDC.64 UR4, c[0x0][0x650] ;  /* 0x0001940000047ab9 */ /* 0x000fc60000000a00 */
[----:B------:R-:W3:Y:S01]  /*39670*/  LDL R20, [R1+0x714] ;  /* 0x0007140001147983 */ /* 0x000ee20000100800 */
[----:B------:R-:W-:Y:S01]  /*39680*/  PRMT R6, RZ, 0x7610, R6 ;  /* 0x00007610ff067816 */ /* 0x000fe20000000006 */
[----:B------:R-:W-:Y:S02]  /*39690*/  IMAD.MOV.U32 R4, RZ, RZ, -0x1 ;  /* 0xffffffffff047424 */ /* 0x000fe400078e00ff */
[----:B------:R-:W-:Y:S02]  /*396a0*/  IMAD.MOV.U32 R5, RZ, RZ, -0x1 ;  /* 0xffffffffff057424 */ /* 0x000fe400078e00ff */
[----:B------:R-:W-:Y:S01]  /*396b0*/  IMAD.MOV.U32 R11, RZ, RZ, -0x1 ;  /* 0xffffffffff0b7424 */ /* 0x000fe200078e00ff */
[----:B--2---:R-:W-:-:S04]  /*396c0*/  ISETP.GE.U32.AND P0, PT, R17, UR4, PT ;  /* 0x0000000411007c0c */ /* 0x004fc8000bf06070 */
[----:B---3--:R-:W-:-:S13]  /*396d0*/  ISETP.GE.U32.AND.EX P0, PT, R20, UR5, PT, P0 ;  /* 0x0000000514007c0c */ /* 0x008fda000bf06100 */
[----:B------:R-:W-:Y:S05]  /*396e0*/  @P0 BRA `(.L_x_47) ;  /* 0x0000000400340947 */ /* 0x000fea0003800000 */
        /* <DEDUP_REMOVED lines=10> */
[----:B0-----:R-:W-:-:S04]  /*39790*/  IMAD.X R15, RZ, RZ, R20, P0 ;  /* 0x000000ffff0f7224 */ /* 0x001fc800000e0614 */
[----:B------:R-:W-:-:S04]  /*397a0*/  IMAD.WIDE.U32 R4, R15, R10, RZ ;  /* 0x0000000a0f047225 */ /* 0x000fc800078e00ff */
[----:B------:R-:W-:-:S04]  /*397b0*/  IMAD.WIDE.U32 R6, P0, R9, R11, R4 ;  /* 0x0000000b09067225 */ /* 0x000fc80007800004 */
[----:B------:R-:W-:-:S04]  /*397c0*/  IMAD.WIDE.U32 R4, R9, R10, RZ ;  /* 0x0000000a09047225 */ /* 0x000fc800078e00ff */
[----:B------:R-:W-:Y:S01]  /*397d0*/  IMAD.X R9, RZ, RZ, RZ, P0 ;  /* 0x000000ffff097224 */ /* 0x000fe200000e06ff */
[----:B------:R-:W-:Y:S01]  /*397e0*/  IADD3 RZ, P0, R5, R6, RZ ;  /* 0x0000000605ff7210 */ /* 0x000fe20007f1e0ff */
[----:B------:R-:W-:-:S04]  /*397f0*/  IMAD.MOV.U32 R8, RZ, RZ, R7 ;  /* 0x000000ffff087224 */ /* 0x000fc800078e0007 */
[----:B------:R-:W-:-:S08]  /*39800*/  IMAD.WIDE.U32.X R8, R15, R11, R8, P0 ;  /* 0x0000000b0f087225 */ /* 0x000fd000000e0408 */
.L_x_48:
[----:B------:R-:W1:Y:S01]  /*39810*/  LDC.64 R22, c[0x0][0x640] ;  /* 0x00019000ff167b82 */ /* 0x000e620000000a00 */
[-CC-:B------:R-:W-:Y:S02]  /*39820*/  SHF.R.U64 R12, R8, R16.reuse, R9.reuse ;  /* 0x00000010080c7219 */ /* 0x180fe40000001209 */
[----:B------:R-:W-:Y:S02]  /*39830*/  SHF.R.U32.HI R4, RZ, R16, R9 ;  /* 0x00000010ff047219 */ /* 0x000fe40000011609 */
[----:B------:R-:W-:-:S03]  /*39840*/  IADD3 R7, P0, RZ, -R12, RZ ;  /* 0x8000000cff077210 */ /* 0x000fc60007f1e0ff */
[----:B------:R-:W2:Y:S02]  /*39850*/  LDC R8, c[0x0][0x618] ;  /* 0x00018600ff087b82 */ /* 0x000ea40000000800 */
[----:B------:R-:W-:Y:S02]  /*39860*/  IMAD.X R5, RZ, RZ, ~R4, P0 ;  /* 0x000000ffff057224 */ /* 0x000fe400000e0e04 */
[----:B------:R-:W-:Y:S02]  /*39870*/  IMAD.MOV.U32 R4, RZ, RZ, R17 ;  /* 0x000000ffff047224 */ /* 0x000fe400078e0011 */
[----:B------:R-:W-:Y:S02]  /*39880*/  IMAD R6, R5, R18, RZ ;  /* 0x0000001205067224 */ /* 0x000fe400078e02ff */
[----:B------:R-:W3:Y:S01]  /*39890*/  LDC R16, c[0x0][0x608] ;  /* 0x00018200ff107b82 */ /* 0x000ee20000000800 */
[----:B------:R-:W-:Y:S02]  /*398a0*/  IMAD.MOV.U32 R5, RZ, RZ, R20 ;  /* 0x000000ffff057224 */ /* 0x000fe400078e0014 */
[----:B------:R-:W-:-:S02]  /*398b0*/  IMAD.MOV.U32 R20, RZ, RZ, 0x1 ;  /* 0x00000001ff147424 */ /* 0x000fc400078e00ff */
[----:B------:R-:W-:-:S03]  /*398c0*/  IMAD.WIDE.U32 R4, R7, R18, R4 ;  /* 0x0000001207047225 */ /* 0x000fc600078e0004 */
[----:B0-----:R-:W0:Y:S01]  /*398d0*/  LDC R21, c[0x0][0x658] ;  /* 0x00019600ff157b82 */ /* 0x001e220000000800 */
[----:B------:R-:W-:Y:S01]  /*398e0*/  IMAD R7, R7, R19, R6 ;  /* 0x0000001307077224 */ /* 0x000fe200078e0206 */
[----:B-1----:R-:W-:Y:S01]  /*398f0*/  ISETP.NE.U32.AND P0, PT, R22, RZ, PT ;  /* 0x000000ff1600720c */ /* 0x002fe20003f05070 */
[----:B------:R-:W-:Y:S02]  /*39900*/  IMAD.MOV.U32 R6, RZ, RZ, -0x1 ;  /* 0xffffffffff067424 */ /* 0x000fe400078e00ff */
[----:B------:R-:W-:Y:S01]  /*39910*/  IMAD.IADD R5, R5, 0x1, R7 ;  /* 0x0000000105057824 */ /* 0x000fe200078e0207 */
[----:B------:R-:W-:Y:S02]  /*39920*/  ISETP.NE.AND.EX P0, PT, R23, RZ, PT, P0 ;  /* 0x000000ff1700720c */ /* 0x000fe40003f05300 */
[----:B------:R-:W1:Y:S02]  /*39930*/  LDC R17, c[0x0][0x600] ;  /* 0x00018000ff117b82 */ /* 0x000e640000000800 */
[----:B--2---:R-:W-:-:S02]  /*39940*/  SHF.R.U64 R10, R4, R8, R5 ;  /* 0x00000008040a7219 */ /* 0x004fc40000001205 */
[----:B------:R-:W-:-:S04]  /*39950*/  SHF.R.U32.HI R5, RZ, R8, R5 ;  /* 0x00000008ff057219 */ /* 0x000fc80000011605 */
[----:B------:R-:W2:Y:S01]  /*39960*/  LDC R18, c[0x0][0x648] ;  /* 0x00019200ff127b82 */ /* 0x000ea20000000800 */
[-CC-:B---3--:R-:W-:Y:S02]  /*39970*/  SHF.R.U64 R15, R10, R16.reuse, R5.reuse ;  /* 0x000000100a0f7219 */ /* 0x188fe40000001205 */
[----:B------:R-:W-:-:S05]  /*39980*/  SHF.R.U32.HI R4, RZ, R16, R5 ;  /* 0x00000010ff047219 */ /* 0x000fca0000011605 */
[----:B------:R-:W3:Y:S01]  /*39990*/  LDC R19, c[0x0][0x638] ;  /* 0x00018e00ff137b82 */ /* 0x000ee20000000800 */
[-CC-:B0-----:R-:W-:Y:S02]  /*399a0*/  SHF.R.U64 R16, R15, R21.reuse, R4.reuse ;  /* 0x000000150f107219 */ /* 0x181fe40000001204 */
[-C--:B------:R-:W-:Y:S02]  /*399b0*/  SHF.L.U32 R6, R6, R21.reuse, RZ ;  /* 0x0000001506067219 */ /* 0x080fe400000006ff */
[----:B------:R-:W-:Y:S01]  /*399c0*/  SHF.R.U32.HI R5, RZ, R21, R4 ;  /* 0x00000015ff057219 */ /* 0x000fe20000011604 */
[----:B------:R-:W-:Y:S01]  /*399d0*/  IMAD.MOV.U32 R4, RZ, RZ, R16 ;  /* 0x000000ffff047224 */ /* 0x000fe200078e0010 */
[----:B------:R-:W-:Y:S01]  /*399e0*/  LOP3.LUT R24, RZ, R6, RZ, 0x33, !PT ;  /* 0x00000006ff187212 */ /* 0x000fe200078e33ff */
[----:B------:R-:W0:Y:S01]  /*399f0*/  LDC R25, c[0x0][0x610] ;  /* 0x00018400ff197b82 */ /* 0x000e220000000800 */
[----:B------:R-:W-:Y:S05]  /*39a00*/  @!P0 BRA `(.L_x_49) ;  /* 0x0000000000288947 */ /* 0x000fea0003800000 */
        /* <DEDUP_REMOVED lines=10> */
.L_x_49:
[----:B------:R-:W4:Y:S01]  /*39ab0*/  LDC R6, c[0x0][0x65c] ;  /* 0x00019700ff067b82 */ /* 0x000f220000000800 */
[----:B--2---:R-:W-:Y:S01]  /*39ac0*/  SHF.R.U64 R4, R4, R18, R5 ;  /* 0x0000001204047219 */ /* 0x004fe20000001205 */
[----:B-1----:R-:W-:Y:S01]  /*39ad0*/  VIADD R7, R17, 0xffffffff ;  /* 0xffffffff11077836 */ /* 0x002fe20000000000 */
[----:B------:R-:W-:Y:S01]  /*39ae0*/  SHF.L.U32 R20, R20, R21, RZ ;  /* 0x0000001514147219 */ /* 0x000fe200000006ff */
[----:B------:R-:W-:Y:S01]  /*39af0*/  IMAD.MOV.U32 R11, RZ, RZ, R12 ;  /* 0x000000ffff0b7224 */ /* 0x000fe200078e000c */
[----:B------:R-:W-:Y:S01]  /*39b00*/  LOP3.LUT R3, R15, R24, RZ, 0xc0, !PT ;  /* 0x000000180f037212 */ /* 0x000fe200078ec0ff */
[----:B------:R-:W-:Y:S01]  /*39b10*/  IMAD.MOV R5, RZ, RZ, -R4 ;  /* 0x000000ffff057224 */ /* 0x000fe200078e0a04 */
[----:B------:R-:W-:-:S03]  /*39b20*/  LOP3.LUT R7, R10, R7, RZ, 0xc0, !PT ;  /* 0x000000070a077212 */ /* 0x000fc600078ec0ff */
[----:B------:R-:W-:Y:S01]  /*39b30*/  IMAD R3, R20, R4, R3 ;  /* 0x0000000414037224 */ /* 0x000fe200078e0203 */
[----:B----4-:R-:W-:Y:S01]  /*39b40*/  ISETP.NE.AND P0, PT, R6, 0x1, PT ;  /* 0x000000010600780c */ /* 0x010fe20003f05270 */
[----:B------:R-:W-:-:S12]  /*39b50*/  IMAD.MOV.U32 R6, RZ, RZ, 0x1 ;  /* 0x00000001ff067424 */ /* 0x000fd800078e00ff */
[----:B------:R-:W-:Y:S02]  /*39b60*/  @P0 IMAD R0, R13, R14, R2 ;  /* 0x0000000e0d000224 */ /* 0x000fe400078e0202 */
[----:B---3--:R-:W-:Y:S02]  /*39b70*/  IMAD R2, R5, R19, R16 ;  /* 0x0000001305027224 */ /* 0x008fe400078e0210 */
[----:B0-----:R-:W-:Y:S02]  /*39b80*/  IMAD R0, R3, R25, R0 ;  /* 0x0000001903007224 */ /* 0x001fe400078e0200 */
[----:B------:R-:W-:-:S05]  /*39b90*/  IMAD R3, R2, R17, R7 ;  /* 0x0000001102037224 */ /* 0x000fca00078e0207 */
[----:B------:R-:W-:Y:S02]  /*39ba0*/  SEL R5, R3, R0, !P0 ;  /* 0x0000000003057207 */ /* 0x000fe40004000000 */
[----:B------:R-:W-:-:S07]  /*39bb0*/  SEL R4, R0, R3, !P0 ;  /* 0x0000000300047207 */ /* 0x000fce0004000000 */
.L_x_47:
[----:B------:R-:W-:-:S08]  /*39bc0*/  NOP ;  /* 0x0000000000007918 */ /* 0x000fd00000000000 */
[----:B0-----:R-:W0:-:S00]  /*39bd0*/  USETMAXREG.DEALLOC.CTAPOOL 0x18 ;  /* 0x00000018000079c8 */ /* 0x001e0000080e0500 */
[----:B------:R-:W-:-:S13]  /*39be0*/  ISETP.NE.AND P0, PT, RZ, UR6, PT ;  /* 0x00000006ff007c0c */ /* 0x000fda000bf05270 */
[----:B------:R-:W-:Y:S05]  /*39bf0*/  @P0 EXIT ;  /* 0x000000000000094d */ /* 0x000fea0003800000 */
[----:B0-----:R-:W-:Y:S01]  /*39c00*/  LOP3.LUT P0, RZ, R6, 0xff, RZ, 0xc0, !PT ;  /* 0x000000ff06ff7812 */ /* 0x001fe2000780c0ff */
[----:B------:R-:W-:Y:S02]  /*39c10*/  IMAD.MOV.U32 R6, RZ, RZ, 0x1 ;  /* 0x00000001ff067424 */ /* 0x000fe400078e00ff */
[----:B------:R-:W-:-:S10]  /*39c20*/  IMAD.MOV.U32 R7, RZ, RZ, RZ ;  /* 0x000000ffff077224 */ /* 0x000fd400078e00ff */
[----:B------:R-:W-:Y:S05]  /*39c30*/  @!P0 BRA `(.L_x_50) ;  /* 0x0000000c00548947 */ /* 0x000fea0003800000 */
[----:B------:R-:W0:Y:S01]  /*39c40*/  LDC R0, c[0x0][0x28c] ;  /* 0x0000a300ff007b82 */ /* 0x000e220000000800 */
[----:B------:R-:W1:Y:S01]  /*39c50*/  S2R R10, SR_CgaCtaId ;  /* 0x00000000000a7919 */ /* 0x000e620000008800 */
[----:B------:R-:W-:Y:S01]  /*39c60*/  ULDC UR8, c[0x0][0xc] ;  /* 0x0000030000087ab9 */ /* 0x000fe20000000800 */
[----:B------:R-:W-:Y:S01]  /*39c70*/  ULDC UR9, c[0x0][0x10] ;  /* 0x0000040000097ab9 */ /* 0x000fe20000000800 */
[----:B------:R-:W-:Y:S01]  /*39c80*/  ULDC UR5, c[0x0][0x658] ;  /* 0x0001960000057ab9 */ /* 0x000fe20000000800 */
[----:B------:R-:W-:Y:S01]  /*39c90*/  UMOV UR6, 0xffffffff ;  /* 0xffffffff00067882 */ /* 0x000fe20000000000 */
[----:B------:R-:W-:Y:S01]  /*39ca0*/  UMOV UR10, 0x1 ;  /* 0x00000001000a7882 */ /* 0x000fe20000000000 */
[----:B------:R-:W-:Y:S01]  /*39cb0*/  UIMAD.WIDE.U32 UR8, UR8, UR9, URZ ;  /* 0x00000009080872a5 */ /* 0x000fe2000f8e003f */
[----:B------:R-:W-:Y:S01]  /*39cc0*/  BSSY B0, `(.L_x_50) ;  /* 0x00000cc000007945 */ /* 0x000fe20003800000 */
[----:B------:R-:W-:Y:S01]  /*39cd0*/  USHF.L.U32 UR6, UR6, UR5, URZ ;  /* 0x0000000506067299 */ /* 0x000fe2000800063f */
[----:B------:R-:W-:Y:S01]  /*39ce0*/  IMAD.MOV.U32 R9, RZ, RZ, 0x1 ;  /* 0x00000001ff097424 */ /* 0x000fe200078e00ff */
[----:B------:R-:W-:Y:S01]  /*39cf0*/  USHF.L.U32 UR19, UR10, UR5, URZ ;  /* 0x000000050a137299 */ /* 0x000fe2000800063f */
[----:B------:R-:W-:Y:S01]  /*39d00*/  IMAD.MOV.U32 R6, RZ, RZ, 0x1 ;  /* 0x00000001ff067424 */ /* 0x000fe200078e00ff */
[----:B------:R-:W-:Y:S01]  /*39d10*/  ULDC UR4, c[0x0][0x600] ;  /* 0x0001800000047ab9 */ /* 0x000fe20000000800 */
[----:B------:R-:W-:Y:S01]  /*39d20*/  ULDC UR5, c[0x0][0x14] ;  /* 0x0000050000057ab9 */ /* 0x000fe20000000800 */
[----:B------:R-:W-:Y:S01]  /*39d30*/  IMAD.MOV.U32 R7, RZ, RZ, RZ ;  /* 0x000000ffff077224 */ /* 0x000fe200078e00ff */
[----:B------:R-:W-:-:S02]  /*39d40*/  UIMAD.WIDE.U32 UR22, UR8, UR5, URZ ;  /* 0x00000005081672a5 */ /* 0x000fc4000f8e003f */
[----:B------:R-:W-:Y:S02]  /*39d50*/  UIMAD UR13, UR9, UR5, URZ ;  /* 0x00000005090d72a4 */ /* 0x000fe4000f8e023f */
[----:B------:R-:W-:Y:S02]  /*39d60*/  ULOP3.LUT UR21, UR7, 0x2, URZ, 0xfc, !UPT ;  /* 0x0000000207157892 */ /* 0x000fe4000f8efc3f */
[----:B------:R-:W-:Y:S01]  /*39d70*/  UIADD3 UR4, UR4, -0x1, URZ ;  /* 0xffffffff04047890 */ /* 0x000fe2000fffe03f */
[----:B0-----:R-:W-:Y:S01]  /*39d80*/  VIADD R0, R0, 0x1f ;  /* 0x0000001f00007836 */ /* 0x001fe20000000000 */
[----:B------:R-:W-:Y:S02]  /*39d90*/  ULOP3.LUT UR18, URZ, UR6, URZ, 0x33, !UPT ;  /* 0x000000063f127292 */ /* 0x000fe4000f8e333f */
[----:B------:R-:W-:Y:S02]  /*39da0*/  UIADD3 UR13, UR23, UR13, URZ ;  /* 0x0000000d170d7290 */ /* 0x000fe4000fffe03f */
[----:B------:R-:W-:Y:S01]  /*39db0*/  SHF.R.S32.HI R3, RZ, 0x1f, R0 ;  /* 0x0000001fff037819 */ /* 0x000fe20000011400 */
[----:B------:R-:W-:-:S03]  /*39dc0*/  ULDC.64 UR24, c[0x0][0x198] ;  /* 0x0000660000187ab9 */ /* 0x000fc60000000a00 */
[----:B------:R-:W-:Y:S02]  /*39dd0*/  LEA.HI R0, R3, R0, RZ, 0x5 ;  /* 0x0000000003007211 */ /* 0x000fe400078f28ff */
[----:B-1----:R-:W-:Y:S02]  /*39de0*/  LOP3.LUT R10, R10, 0x1, RZ, 0xc0, !PT ;  /* 0x000000010a0a7812 */ /* 0x002fe400078ec0ff */
[----:B------:R-:W-:-:S05]  /*39df0*/  SHF.R.S32.HI R0, RZ, 0x5, R0 ;  /* 0x00000005ff007819 */ /* 0x000fca0000011400 */
[----:B------:R-:W-:-:S07]  /*39e00*/  VIADD R16, R0, 0x1 ;  /* 0x0000000100107836 */ /* 0x000fce0000000000 */
.L_x_61:
[----:B------:R-:W-:-:S03]  /*39e10*/  UMOV UR5, 0xffffffff ;  /* 0xffffffff00057882 */ /* 0x000fc60000000000 */
[----:B------:R-:W-:Y:S05]  /*39e20*/  BRA.DIV UR5, `(.L_x_51) ;  /* 0x0000001205d07947 */ /* 0x000fea000b800000 */
[----:B------:R-:W-:-:S13]  /*39e30*/  ELECT P0, URZ, PT ;  /* 0x00000000003f782f */ /* 0x000fda0003800000 */
.L_x_79:
[----:B------:R-:W0:Y:S01]  /*39e40*/  LDC R2, c[0x0][0x28c] ;  /* 0x0000a300ff027b82 */ /* 0x000e220000000800 */
[----:B------:R-:W-:Y:S01]  /*39e50*/  BSSY B1, `(.L_x_52) ;  /* 0x000003a000017945 */ /* 0x000fe20003800000 */
[----:B0-----:R-:W-:-:S13]  /*39e60*/  ISETP.LT.OR P0, PT, R2, 0x1, !P0 ;  /* 0x000000010200780c */ /* 0x001fda0004701670 */
[----:B------:R-:W-:Y:S05]  /*39e70*/  @P0 BRA `(.L_x_53) ;  /* 0x0000000000dc0947 */ /* 0x000fea0003800000 */
[----:B------:R-:W-:Y:S02]  /*39e80*/  IMAD R5, R5, 0x2, R10 ;  /* 0x0000000205057824 */ /* 0x000fe400078e020a */
[----:B------:R-:W-:Y:S02]  /*39e90*/  IMAD R2, R4, 0x180, RZ ;  /* 0x0000018004027824 */ /* 0x000fe400078e02ff */
[----:B------:R-:W-:Y:S02]  /*39ea0*/  IMAD R5, R5, 0x70, RZ ;  /* 0x0000007005057824 */ /* 0x000fe400078e02ff */
[----:B------:R-:W-:Y:S02]  /*39eb0*/  IMAD.MOV.U32 R12, RZ, RZ, RZ ;  /* 0x000000ffff0c7224 */ /* 0x000fe400078e00ff */
[----:B------:R-:W-:Y:S02]  /*39ec0*/  IMAD.MOV.U32 R4, RZ, RZ, R16 ;  /* 0x000000ffff047224 */ /* 0x000fe400078e0010 */
[----:B------:R-:W-:-:S02]  /*39ed0*/  IMAD.MOV.U32 R3, RZ, RZ, R6 ;  /* 0x000000ffff037224 */ /* 0x000fc400078e0006 */
[----:B------:R-:W-:-:S07]  /*39ee0*/  IMAD.MOV.U32 R13, RZ, RZ, R7 ;  /* 0x000000ffff0d7224 */ /* 0x000fce00078e0007 */
.L_x_56:
[----:B------:R-:W0:Y:S01]  /*39ef0*/  S2R R15, SR_CgaCtaId ;  /* 0x00000000000f7919 */ /* 0x000e220000008800 */
[----:B------:R-:W-:Y:S02]  /*39f00*/  MOV R8, 0x400 ;  /* 0x0000040000087802 */ /* 0x000fe40000000f00 */
[----:B------:R-:W-:Y:S02]  /*39f10*/  SHF.L.U32 R14, R3, 0x1f, RZ ;  /* 0x0000001f030e7819 */ /* 0x000fe400000006ff */
[----:B0-----:R-:W-:-:S05]  /*39f20*/  LEA R8, R15, R8, 0x18 ;  /* 0x000000080f087211 */ /* 0x001fca00078ec0ff */
[----:B------:R-:W-:-:S04]  /*39f30*/  IMAD R15, R13, 0x8, R8 ;  /* 0x000000080d0f7824 */ /* 0x000fc800078e0208 */
[----:B------:R-:W0:Y:S02]  /*39f40*/  SYNCS.PHASECHK.TRANS64.TRYWAIT P0, [R15+URZ+0x58], R14 ;  /* 0x0000580e0f0075a7 */ /* 0x000e24000800017f */
[----:B0-----:R-:W-:Y:S05]  /*39f50*/  @!P0 BRA `(.L_x_54) ;  /* 0x0000001000a48947 */ /* 0x001fea0003800000 */
.L_x_80:
[----:B------:R-:W1:Y:S01]  /*39f60*/  S2R R17, SR_TID.X ;  /* 0x0000000000117919 */ /* 0x000e620000002100 */
[----:B------:R-:W-:-:S04]  /*39f70*/  UPRMT UR5, UR21, 0x9910, URZ ;  /* 0x0000991015057896 */ /* 0x000fc8000800003f */
[----:B------:R-:W-:Y:S01]  /*39f80*/  UISETP.NE.AND UP0, UPT, UR5, 0x2, UPT ;  /* 0x000000020500788c */ /* 0x000fe2000bf05270 */
[----:B-1----:R-:W-:-:S13]  /*39f90*/  LOP3.LUT P0, RZ, R17, 0x7f, RZ, 0xc0, !PT ;  /* 0x0000007f11ff7812 */ /* 0x002fda000780c0ff */
[----:B0-----:R-:W0:Y:S02]  /*39fa0*/  @!P0 LDC R14, c[0x0][0x500] ;  /* 0x00014000ff0e8b82 */ /* 0x001e240000000800 */
[----:B0-----:R0:W-:Y:S01]  /*39fb0*/  @!P0 SYNCS.ARRIVE.TRANS64 RZ, [R15+URZ], R14 ;  /* 0x0000000e0fff89a7 */ /* 0x0011e2000800003f */
[----:B------:R-:W-:-:S13]  /*39fc0*/  PLOP3.LUT P0, PT, PT, PT, UP0, 0x80, 0x0 ;  /* 0x000000000000781c */ /* 0x000fda0003f0f008 */
[----:B0-----:R-:W-:Y:S05]  /*39fd0*/  @P0 BRA `(.L_x_55) ;  /* 0x0000000000040947 */ /* 0x001fea0003800000 */
[----:B------:R-:W-:Y:S01]  /*39fe0*/  BPT.TRAP 0x1 ;  /* 0x000000040000795c */ /* 0x000fe20000300000 */
.L_x_55:
[----:B------:R-:W-:Y:S01]  /*39ff0*/  R2UR UR9, R15 ;  /* 0x000000000f0972ca */ /* 0x000fe200000e0000 */
[C---:B------:R-:W-:Y:S01]  /*3a000*/  IMAD R15, R13.reuse, 0x2, R10 ;  /* 0x000000020d0f7824 */ /* 0x040fe200078e020a */
[----:B------:R-:W-:Y:S01]  /*3a010*/  UIADD3 UR14, UP0, UR24, 0xf0, URZ ;  /* 0x000000f0180e7890 */ /* 0x000fe2000ff1e03f */
[--C-:B------:R-:W-:Y:S01]  /*3a020*/  IMAD R14, R13, 0x3000, R8.reuse ;  /* 0x000030000d0e7824 */ /* 0x100fe200078e0208 */
[----:B------:R-:W-:Y:S01]  /*3a030*/  R2UR UR11, R2 ;  /* 0x00000000020b72ca */ /* 0x000fe200000e0000 */
[----:B------:R-:W-:Y:S01]  /*3a040*/  IMAD R15, R15, 0xe00, R8 ;  /* 0x00000e000f0f7824 */ /* 0x000fe200078e0208 */
[----:B------:R-:W-:Y:S01]  /*3a050*/  R2UR UR10, R12 ;  /* 0x000000000c0a72ca */ /* 0x000fe200000e0000 */
[----:B------:R-:W-:Y:S01]  /*3a060*/  VIADD R4, R4, 0xffffffff ;  /* 0xffffffff04047836 */ /* 0x000fe20000000000 */
[----:B------:R-:W-:Y:S01]  /*3a070*/  R2UR UR5, R14 ;  /* 0x000000000e0572ca */ /* 0x000fe200000e0000 */
[----:B------:R-:W-:Y:S01]  /*3a080*/  UIADD3 UR26, UP1, UR24, 0x1f0, URZ ;  /* 0x000001f0181a7890 */ /* 0x000fe2000ff3e03f */
[----:B------:R-:W-:Y:S01]  /*3a090*/  R2UR UR6, R15 ;  /* 0x000000000f0672ca */ /* 0x000fe200000e0000 */
[----:B------:R-:W-:Y:S01]  /*3a0a0*/  UIADD3.X UR15, URZ, UR25, URZ, UP0, !UPT ;  /* 0x000000193f0f7290 */ /* 0x000fe200087fe43f */
[----:B------:R-:W-:Y:S01]  /*3a0b0*/  R2UR UR12, R11 ;  /* 0x000000000b0c72ca */ /* 0x000fe200000e0000 */
[----:B------:R-:W-:Y:S01]  /*3a0c0*/  VIADD R13, R13, 0x1 ;  /* 0x000000010d0d7836 */ /* 0x000fe20000000000 */
[----:B------:R-:W-:Y:S01]  /*3a0d0*/  R2UR UR20, R5 ;  /* 0x00000000051472ca */ /* 0x000fe200000e0000 */
[----:B------:R-:W-:Y:S01]  /*3a0e0*/  UIADD3.X UR27, URZ, UR25, URZ, UP1, !UPT ;  /* 0x000000193f1b7290 */ /* 0x000fe20008ffe43f */
[----:B------:R-:W-:Y:S01]  /*3a0f0*/  ISETP.GT.AND P1, PT, R4, 0x1, PT ;  /* 0x000000010400780c */ /* 0x000fe20003f24270 */
[----:B------:R-:W-:Y:S01]  /*3a100*/  UMOV UR16, 0x0 ;  /* 0x0000000000107882 */ /* 0x000fe20000000000 */
[----:B------:R-:W-:Y:S01]  /*3a110*/  UMOV UR17, 0x10000000 ;  /* 0x1000000000117882 */ /* 0x000fe20000000000 */
[----:B------:R-:W-:Y:S01]  /*3a120*/  ISETP.NE.AND P0, PT, R13, 0xb, PT ;  /* 0x0000000b0d00780c */ /* 0x000fe20003f05270 */
[----:B------:R-:W-:Y:S01]  /*3a130*/  UMOV UR28, 0x30000 ;  /* 0x00030000001c7882 */ /* 0x000fe20000000000 */
[----:B------:R-:W-:Y:S01]  /*3a140*/  UIADD3 UR8, UR5, 0x180, URZ ;  /* 0x0000018005087890 */ /* 0x000fe2000fffe03f */
[----:B------:R-:W-:Y:S01]  /*3a150*/  VIADD R12, R12, 0x20 ;  /* 0x000000200c0c7836 */ /* 0x000fe20000000000 */
[----:B------:R-:W-:Y:S01]  /*3a160*/  UIADD3 UR6, UR6, 0x21180, URZ ;  /* 0x0002118006067890 */ /* 0x000fe2000fffe03f */
[----:B------:R-:W-:-:S02]  /*3a170*/  SEL R8, RZ, 0x1, P0 ;  /* 0x00000001ff087807 */ /* 0x000fc40000000000 */
[----:B------:R-:W-:Y:S02]  /*3a180*/  SEL R13, R13, RZ, P0 ;  /* 0x000000ff0d0d7207 */ /* 0x000fe40000000000 */
[----:B------:R-:W-:Y:S02]  /*3a190*/  LOP3.LUT R3, R3, R8, RZ, 0x3c, !PT ;  /* 0x0000000803037212 */ /* 0x000fe400078e3cff */
[----:B------:R0:W-:Y:S02]  /*3a1a0*/  UTMALDG.3D [UR8], [UR14], desc[UR16] ;  /* 0x000010080e0075b4 */ /* 0x0001e40008011000 */
[----:B0-----:R-:W-:Y:S01]  /*3a1b0*/  UMOV UR8, UR6 ;  /* 0x0000000600087c82 */ /* 0x001fe20008000000 */
[----:B------:R-:W-:Y:S02]  /*3a1c0*/  UMOV UR11, UR20 ;  /* 0x00000014000b7c82 */ /* 0x000fe40008000000 */
[----:B------:R0:W-:Y:S02]  /*3a1d0*/  UTMALDG.3D.MULTICAST [UR8], [UR26], UR28, desc[UR16] ;  /* 0x000010081a0073b4 */ /* 0x0001e4000801181c */
[----:B0-----:R-:W-:Y:S05]  /*3a1e0*/  @P1 BRA `(.L_x_56) ;  /* 0xfffffffc00401947 */ /* 0x001fea000383ffff */
.L_x_53:
[----:B------:R-:W-:Y:S05]  /*3a1f0*/  BSYNC B1 ;  /* 0x0000000000017941 */ /* 0x000fea0003800000 */
.L_x_52:
[----:B------:R-:W2:Y:S01]  /*3a200*/  LDL.LU R15, [R1+0x714] ;  /* 0x00071400010f7983 */ /* 0x000ea20000300800 */
[----:B------:R-:W-:Y:S01]  /*3a210*/  LOP3.LUT P0, RZ, R9, 0xff, RZ, 0xc0, !PT ;  /* 0x000000ff09ff7812 */ /* 0x000fe2000780c0ff */
[C---:B------:R-:W-:Y:S01]  /*3a220*/  IMAD.IADD R4, R0.reuse, 0x1, R7 ;  /* 0x0000000100047824 */ /* 0x040fe200078e0207 */
[----:B------:R-:W-:Y:S01]  /*3a230*/  ULDC.64 UR8, c[0x0][0x650] ;  /* 0x0001940000087ab9 */ /* 0x000fe20000000a00 */
[----:B------:R-:W3:Y:S01]  /*3a240*/  LDL.LU R14, [R1+0x718] ;  /* 0x00071800010e7983 */ /* 0x000ee20000300800 */
[----:B------:R-:W-:Y:S01]  /*3a250*/  ISETP.GE.U32.AND P1, PT, R0, 0xb, PT ;  /* 0x0000000b0000780c */ /* 0x000fe20003f26070 */
[----:B------:R-:W-:Y:S01]  /*3a260*/  BSSY B1, `(.L_x_57) ;  /* 0x000006f000017945 */ /* 0x000fe20003800000 */
[----:B------:R-:W-:Y:S01]  /*3a270*/  IMAD.MOV.U32 R11, RZ, RZ, -0x1 ;  /* 0xffffffffff0b7424 */ /* 0x000fe200078e00ff */
[----:B------:R-:W-:-:S06]  /*3a280*/  PRMT R9, RZ, 0x7610, R9 ;  /* 0x00007610ff097816 */ /* 0x000fcc0000000009 */
[----:B------:R-:W0:Y:S01]  /*3a290*/  @P0 S2R R3, SR_CgaCtaId ;  /* 0x0000000000030919 */ /* 0x000e220000008800 */
[----:B------:R-:W-:-:S04]  /*3a2a0*/  @P0 MOV R2, 0x400 ;  /* 0x0000040000020802 */ /* 0x000fc80000000f00 */
[----:B0-----:R-:W-:-:S04]  /*3a2b0*/  @P0 LEA R2, R3, R2, 0x18 ;  /* 0x0000000203020211 */ /* 0x001fc800078ec0ff */
[----:B------:R0:W-:Y:S01]  /*3a2c0*/  @P0 SYNCS.ARRIVE.TRANS64.A1T0 RZ, [R2+URZ+0xc8], RZ ;  /* 0x0000c8ff02ff09a7 */ /* 0x0001e2000810003f */
[----:B------:R-:W-:-:S04]  /*3a2d0*/  ISETP.GT.U32.AND P0, PT, R4, 0xa, PT ;  /* 0x0000000a0400780c */ /* 0x000fc80003f04070 */
[----:B------:R-:W-:Y:S01]  /*3a2e0*/  ISETP.LT.U32.AND P0, PT, R0, 0xb, P0 ;  /* 0x0000000b0000780c */ /* 0x000fe20000701070 */
[----:B0-----:R-:W-:-:S05]  /*3a2f0*/  IMAD.WIDE.U32 R2, R4, -0x45d1745d, RZ ;  /* 0xba2e8ba304027825 */ /* 0x001fca00078e00ff */
[----:B------:R-:W-:Y:S02]  /*3a300*/  SHF.R.U32.HI R5, RZ, 0x3, R3 ;  /* 0x00000003ff057819 */ /* 0x000fe40000011603 */
[----:B------:R-:W-:Y:S02]  /*3a310*/  SEL R3, RZ, 0x1, !P0 ;  /* 0x00000001ff037807 */ /* 0x000fe40004000000 */
[----:B------:R-:W-:Y:S01]  /*3a320*/  PRMT R2, RZ, 0x7610, R2 ;  /* 0x00007610ff027816 */ /* 0x000fe20000000002 */
[----:B------:R-:W-:Y:S01]  /*3a330*/  IMAD R7, R5, -0xb, R4 ;  /* 0xfffffff505077824 */ /* 0x000fe200078e0204 */
[----:B------:R-:W-:Y:S01]  /*3a340*/  LOP3.LUT R6, R6, R3, RZ, 0x3c, !PT ;  /* 0x0000000306067212 */ /* 0x000fe200078e3cff */
[----:B------:R-:W-:-:S03]  /*3a350*/  IMAD.MOV.U32 R4, RZ, RZ, -0x1 ;  /* 0xffffffffff047424 */ /* 0x000fc600078e00ff */
[----:B------:R-:W-:Y:S01]  /*3a360*/  @P1 LOP3.LUT R6, R6, 0x1, R5, 0x78, !PT ;  /* 0x0000000106061812 */ /* 0x000fe200078e7805 */
[----:B------:R-:W-:Y:S01]  /*3a370*/  IMAD.MOV.U32 R5, RZ, RZ, -0x1 ;  /* 0xffffffffff057424 */ /* 0x000fe200078e00ff */
[----:B---3--:R-:W-:-:S04]  /*3a380*/  IADD3 R14, P0, R14, UR22, RZ ;  /* 0x000000160e0e7c10 */ /* 0x008fc8000ff1e0ff */
[----:B--2---:R-:W-:Y:S01]  /*3a390*/  IADD3.X R15, R15, UR13, RZ, P0, !PT ;  /* 0x0000000d0f0f7c10 */ /* 0x004fe200087fe4ff */
[----:B------:R0:W-:Y:S01]  /*3a3a0*/  STL [R1+0x718], R14 ;  /* 0x0007180e01007387 */ /* 0x0001e20000100800 */
[----:B------:R-:W-:-:S03]  /*3a3b0*/  ISETP.GE.U32.AND P0, PT, R14, UR8, PT ;  /* 0x000000080e007c0c */ /* 0x000fc6000bf06070 */
[----:B------:R0:W-:Y:S01]  /*3a3c0*/  STL [R1+0x714], R15 ;  /* 0x0007140f01007387 */ /* 0x0001e20000100800 */
[----:B------:R-:W-:-:S13]  /*3a3d0*/  ISETP.GE.U32.AND.EX P0, PT, R15, UR9, PT, P0 ;  /* 0x000000090f007c0c */ /* 0x000fda000bf06100 */
[----:B0-----:R-:W-:Y:S05]  /*3a3e0*/  @P0 BRA `(.L_x_58) ;  /* 0x0000000400580947 */ /* 0x001fea0003800000 */
[----:B------:R-:W0:Y:S01]  /*3a3f0*/  S2R R8, SR_CTAID.X ;  /* 0x0000000000087919 */ /* 0x000e220000002500 */
[----:B------:R-:W1:Y:S01]  /*3a400*/  LDC R17, c[0x0][0x65c] ;  /* 0x00019700ff117b82 */ /* 0x000e620000000800 */
[----:B------:R-:W-:Y:S01]  /*3a410*/  ULDC UR5, c[0x0][0x150] ;  /* 0x0000540000057ab9 */ /* 0x000fe20000000800 */
[----:B------:R-:W-:Y:S01]  /*3a420*/  ULDC.64 UR8, c[0x0][0x628] ;  /* 0x00018a0000087ab9 */ /* 0x000fe20000000a00 */
[----:B------:R-:W2:Y:S01]  /*3a430*/  S2R R2, SR_CTAID.Y ;  /* 0x0000000000027919 */ /* 0x000ea20000002600 */
[----:B------:R-:W-:Y:S01]  /*3a440*/  ISETP.NE.U32.AND P0, PT, RZ, UR8, PT ;  /* 0x00000008ff007c0c */ /* 0x000fe2000bf05070 */
[----:B------:R-:W-:-:S03]  /*3a450*/  ULDC UR6, c[0x0][0x630] ;  /* 0x00018c0000067ab9 */ /* 0x000fc60000000800 */
[----:B------:R-:W3:Y:S01]  /*3a460*/  LDC R5, c[0x0][0x144] ;  /* 0x00005100ff057b82 */ /* 0x000ee20000000800 */
[----:B------:R-:W-:-:S07]  /*3a470*/  ISETP.NE.AND.EX P0, PT, RZ, UR9, PT, P0 ;  /* 0x00000009ff007c0c */ /* 0x000fce000bf05300 */
[----:B------:R-:W4:Y:S01]  /*3a480*/  LDC R13, c[0x0][0x148] ;  /* 0x00005200ff0d7b82 */ /* 0x000f220000000800 */
[----:B-1----:R-:W-:Y:S02]  /*3a490*/  ISETP.NE.AND P2, PT, R17, 0x1, PT ;  /* 0x000000011100780c */ /* 0x002fe40003f45270 */
[----:B0-----:R-:W-:Y:S02]  /*3a4a0*/  I2FP.F32.U32 R3, R8 ;  /* 0x0000000800037245 */ /* 0x001fe40000201000 */
[----:B--2---:R-:W-:-:S03]  /*3a4b0*/  I2FP.F32.U32 R4, R2 ;  /* 0x0000000200047245 */ /* 0x004fc60000201000 */
[----:B------:R-:W-:Y:S01]  /*3a4c0*/  FMUL R3, R3, UR5 ;  /* 0x0000000503037c20 */ /* 0x000fe20008400000 */
[----:B------:R-:W-:Y:S02]  /*3a4d0*/  ULDC UR5, c[0x0][0x154] ;  /* 0x0000550000057ab9 */ /* 0x000fe40000000800 */
[----:B------:R-:W-:-:S03]  /*3a4e0*/  FMUL R11, R4, UR5 ;  /* 0x00000005040b7c20 */ /* 0x000fc60008400000 */
[----:B------:R-:W0:Y:S08]  /*3a4f0*/  F2I.U32.TRUNC.NTZ R3, R3 ;  /* 0x0000000300037305 */ /* 0x000e30000020f000 */
[----:B------:R-:W1:Y:S01]  /*3a500*/  F2I.U32.TRUNC.NTZ R11, R11 ;  /* 0x0000000b000b7305 */ /* 0x000e62000020f000 */
[----:B0-----:R-:W-:Y:S02]  /*3a510*/  IMAD.MOV R4, RZ, RZ, -R3 ;  /* 0x000000ffff047224 */ /* 0x001fe400078e0a03 */
[----:B------:R-:W-:-:S02]  /*3a520*/  IMAD.MOV.U32 R3, RZ, RZ, R15 ;  /* 0x000000ffff037224 */ /* 0x000fc400078e000f */
[----:B---3--:R-:W-:Y:S02]  /*3a530*/  IMAD R8, R5, R4, R8 ;  /* 0x0000000405087224 */ /* 0x008fe400078e0208 */
[----:B-1----:R-:W-:-:S04]  /*3a540*/  IMAD.MOV R4, RZ, RZ, -R11 ;  /* 0x000000ffff047224 */ /* 0x002fc800078e0a0b */
[----:B----4-:R-:W-:Y:S02]  /*3a550*/  @P2 IMAD R8, R13, R4, R2 ;  /* 0x000000040d082224 */ /* 0x010fe400078e0202 */
[----:B------:R-:W-:Y:S01]  /*3a560*/  IMAD.MOV.U32 R2, RZ, RZ, R14 ;  /* 0x000000ffff027224 */ /* 0x000fe200078e000e */
[----:B------:R-:W-:Y:S06]  /*3a570*/  @!P0 BRA `(.L_x_59) ;  /* 0x0000000000288947 */ /* 0x000fec0003800000 */
[----:B------:R-:W-:Y:S02]  /*3a580*/  ULDC UR5, c[0x0][0x634] ;  /* 0x00018d0000057ab9 */ /* 0x000fe40000000800 */
[----:B------:R-:W-:-:S05]  /*3a590*/  IADD3 R3, P0, R14, UR5, RZ ;  /* 0x000000050e037c10 */ /* 0x000fca000ff1e0ff */
[----:B------:R-:W-:-:S04]  /*3a5a0*/  IMAD.X R11, RZ, RZ, R15, P0 ;  /* 0x000000ffff0b7224 */ /* 0x000fc800000e060f */
[----:B------:R-:W-:-:S04]  /*3a5b0*/  IMAD.WIDE.U32 R4, R11, UR8, RZ ;  /* 0x000000080b047c25 */ /* 0x000fc8000f8e00ff */
[----:B------:R-:W-:-:S04]  /*3a5c0*/  IMAD.WIDE.U32 R4, P0, R3, UR9, R4 ;  /* 0x0000000903047c25 */ /* 0x000fc8000f800004 */
[----:B------:R-:W-:-:S04]  /*3a5d0*/  IMAD.WIDE.U32 R2, R3, UR8, RZ ;  /* 0x0000000803027c25 */ /* 0x000fc8000f8e00ff */
[----:B------:R-:W-:Y:S01]  /*3a5e0*/  IMAD.MOV.U32 R2, RZ, RZ, R5 ;  /* 0x000000ffff027224 */ /* 0x000fe200078e0005 */
[----:B------:R-:W-:Y:S01]  /*3a5f0*/  IADD3 RZ, P1, R3, R4, RZ ;  /* 0x0000000403ff7210 */ /* 0x000fe20007f3e0ff */
[----:B------:R-:W-:-:S04]  /*3a600*/  IMAD.X R3, RZ, RZ, RZ, P0 ;  /* 0x000000ffff037224 */ /* 0x000fc800000e06ff */
[----:B------:R-:W-:-:S08]  /*3a610*/  IMAD.WIDE.U32.X R2, R11, UR9, R2, P1 ;  /* 0x000000090b027c25 */ /* 0x000fd000088e0402 */
.L_x_59:
[--C-:B------:R-:W-:Y:S01]  /*3a620*/  SHF.R.U64 R11, R2, UR6, R3.reuse ;  /* 0x00000006020b7c19 */ /* 0x100fe20008001203 */
[----:B------:R-:W-:Y:S01]  /*3a630*/  ULDC.64 UR8, c[0x0][0x620] ;  /* 0x0001880000087ab9 */ /* 0x000fe20000000a00 */
[----:B------:R-:W-:Y:S01]  /*3a640*/  SHF.R.U32.HI R2, RZ, UR6, R3 ;  /* 0x00000006ff027c19 */ /* 0x000fe20008011603 */
[----:B------:R-:W-:Y:S01]  /*3a650*/  IMAD.MOV.U32 R3, RZ, RZ, R15 ;  /* 0x000000ffff037224 */ /* 0x000fe200078e000f */
[----:B------:R-:W-:Y:S01]  /*3a660*/  IADD3 R13, P0, RZ, -R11, RZ ;  /* 0x8000000bff0d7210 */ /* 0x000fe20007f1e0ff */
[----:B------:R-:W-:-:S04]  /*3a670*/  ULDC UR5, c[0x0][0x618] ;  /* 0x0001860000057ab9 */ /* 0x000fc80000000800 */
[----:B------:R-:W-:-:S04]  /*3a680*/  IMAD.X R2, RZ, RZ, ~R2, P0 ;  /* 0x000000ffff027224 */ /* 0x000fc800000e0e02 */
[----:B------:R-:W-:-:S04]  /*3a690*/  IMAD R2, R2, UR8, RZ ;  /* 0x0000000802027c24 */ /* 0x000fc8000f8e02ff */
[----:B------:R-:W-:Y:S02]  /*3a6a0*/  IMAD R5, R13, UR9, R2 ;  /* 0x000000090d057c24 */ /* 0x000fe4000f8e0202 */
[----:B------:R-:W-:-:S04]  /*3a6b0*/  IMAD.MOV.U32 R2, RZ, RZ, R14 ;  /* 0x000000ffff027224 */ /* 0x000fc800078e000e */
[----:B------:R-:W-:Y:S01]  /*3a6c0*/  IMAD.WIDE.U32 R2, R13, UR8, R2 ;  /* 0x000000080d027c25 */ /* 0x000fe2000f8e0002 */
[----:B------:R-:W-:Y:S02]  /*3a6d0*/  ULDC.64 UR8, c[0x0][0x640] ;  /* 0x0001900000087ab9 */ /* 0x000fe40000000a00 */
[----:B------:R-:W-:Y:S01]  /*3a6e0*/  ISETP.NE.U32.AND P0, PT, RZ, UR8, PT ;  /* 0x00000008ff007c0c */ /* 0x000fe2000bf05070 */
[----:B------:R-:W-:-:S03]  /*3a6f0*/  IMAD.IADD R3, R3, 0x1, R5 ;  /* 0x0000000103037824 */ /* 0x000fc600078e0205 */
[----:B------:R-:W-:Y:S02]  /*3a700*/  ISETP.NE.AND.EX P0, PT, RZ, UR9, PT, P0 ;  /* 0x00000009ff007c0c */ /* 0x000fe4000bf05300 */
[--C-:B------:R-:W-:Y:S02]  /*3a710*/  SHF.R.U64 R12, R2, UR5, R3.reuse ;  /* 0x00000005020c7c19 */ /* 0x100fe40008001203 */
[----:B------:R-:W-:Y:S01]  /*3a720*/  SHF.R.U32.HI R3, RZ, UR5, R3 ;  /* 0x00000005ff037c19 */ /* 0x000fe20008011603 */
[----:B------:R-:W-:-:S03]  /*3a730*/  ULDC UR5, c[0x0][0x608] ;  /* 0x0001820000057ab9 */ /* 0x000fc60000000800 */
[--C-:B------:R-:W-:Y:S02]  /*3a740*/  SHF.R.U64 R13, R12, UR5, R3.reuse ;  /* 0x000000050c0d7c19 */ /* 0x100fe40008001203 */
[----:B------:R-:W-:Y:S01]  /*3a750*/  SHF.R.U32.HI R2, RZ, UR5, R3 ;  /* 0x00000005ff027c19 */ /* 0x000fe20008011603 */
[----:B------:R-:W-:-:S03]  /*3a760*/  ULDC UR5, c[0x0][0x658] ;  /* 0x0001960000057ab9 */ /* 0x000fc60000000800 */
[--C-:B------:R-:W-:Y:S02]  /*3a770*/  SHF.R.U64 R14, R13, UR5, R2.reuse ;  /* 0x000000050d0e7c19 */ /* 0x100fe40008001202 */
[----:B------:R-:W-:-:S03]  /*3a780*/  SHF.R.U32.HI R15, RZ, UR5, R2 ;  /* 0x00000005ff0f7c19 */ /* 0x000fc60008011602 */
[----:B------:R-:W-:Y:S02]  /*3a790*/  IMAD.MOV.U32 R2, RZ, RZ, R14 ;  /* 0x000000ffff027224 */ /* 0x000fe400078e000e */
        /* <DEDUP_REMOVED lines=12> */
.L_x_60:
[----:B------:R-:W-:Y:S01]  /*3a860*/  ULDC UR5, c[0x0][0x648] ;  /* 0x0001920000057ab9 */ /* 0x000fe20000000800 */
[----:B------:R-:W-:Y:S02]  /*3a870*/  LOP3.LUT R13, R13, UR18, RZ, 0xc0, !PT ;  /* 0x000000120d0d7c12 */ /* 0x000fe4000f8ec0ff */
[----:B------:R-:W-:Y:S01]  /*3a880*/  SHF.R.U64 R2, R2, UR5, R3 ;  /* 0x0000000502027c19 */ /* 0x000fe20008001203 */
[----:B------:R-:W-:-:S04]  /*3a890*/  ULDC UR5, c[0x0][0x638] ;  /* 0x00018e0000057ab9 */ /* 0x000fc80000000800 */
[----:B------:R-:W-:Y:S02]  /*3a8a0*/  IMAD.MOV R3, RZ, RZ, -R2 ;  /* 0x000000ffff037224 */ /* 0x000fe400078e0a02 */
[----:B------:R-:W-:Y:S02]  /*3a8b0*/  IMAD R13, R2, UR19, R13 ;  /* 0x00000013020d7c24 */ /* 0x000fe4000f8e020d */
[----:B------:R-:W-:Y:S01]  /*3a8c0*/  IMAD R14, R3, UR5, R14 ;  /* 0x00000005030e7c24 */ /* 0x000fe2000f8e020e */
[----:B------:R-:W-:Y:S01]  /*3a8d0*/  ULDC UR5, c[0x0][0x610] ;  /* 0x0001840000057ab9 */ /* 0x000fe20000000800 */
[----:B------:R-:W-:Y:S01]  /*3a8e0*/  LOP3.LUT R3, R12, UR4, RZ, 0xc0, !PT ;  /* 0x000000040c037c12 */ /* 0x000fe2000f8ec0ff */
[----:B------:R-:W-:Y:S01]  /*3a8f0*/  IMAD R8, R13, UR5, R8 ;  /* 0x000000050d087c24 */ /* 0x000fe2000f8e0208 */
[----:B------:R-:W-:Y:S01]  /*3a900*/  ULDC UR5, c[0x0][0x600] ;  /* 0x0001800000057ab9 */ /* 0x000fe20000000800 */
[----:B------:R-:W-:Y:S02]  /*3a910*/  IMAD.MOV.U32 R2, RZ, RZ, 0x1 ;  /* 0x00000001ff027424 */ /* 0x000fe400078e00ff */
[----:B------:R-:W-:-:S05]  /*3a920*/  IMAD R3, R14, UR5, R3 ;  /* 0x000000050e037c24 */ /* 0x000fca000f8e0203 */
[----:B------:R-:W-:Y:S02]  /*3a930*/  SEL R5, R3, R8, !P2 ;  /* 0x0000000803057207 */ /* 0x000fe40005000000 */
[----:B------:R-:W-:-:S07]  /*3a940*/  SEL R4, R8, R3, !P2 ;  /* 0x0000000308047207 */ /* 0x000fce0005000000 */
.L_x_58:
[----:B------:R-:W-:Y:S05]  /*3a950*/  BSYNC B1 ;  /* 0x0000000000017941 */ /* 0x000fea0003800000 */
.L_x_57:
[----:B------:R-:W-:-:S13]  /*3a960*/  LOP3.LUT P0, RZ, R2, 0xff, RZ, 0xc0, !PT ;  /* 0x000000ff02ff7812 */ /* 0x000fda000780c0ff */
[----:B------:R-:W-:Y:S05]  /*3a970*/  @P0 BRA `(.L_x_61) ;  /* 0xfffffff400240947 */ /* 0x000fea000383ffff */
[----:B------:R-:W-:Y:S05]  /*3a980*/  BSYNC B0 ;  /* 0x0000000000007941 */ /* 0x000fea0003800000 */
.L_x_50:
[----:B------:R-:W-:-:S03]  /*3a990*/  UMOV UR5, 0xffffffff ;  /* 0xffffffff00057882 */ /* 0x000fc60000000000 */
[----:B------:R-:W-:Y:S05]  /*3a9a0*/  BRA.DIV UR5, `(.L_x_62) ;  /* 0x0000000a05247947 */ /* 0x000fea000b800000 */
[----:B------:R-:W-:-:S13]  /*3a9b0*/  ELECT P0, URZ, PT ;  /* 0x00000000003f782f */ /* 0x000fda0003800000 */
.L_x_83:
[----:B------:R-:W-:Y:S04]  /*3a9c0*/  BSSY B0, `(.L_x_63) ;  /* 0x000006b000007945 */ /* 0x000fe80003800000 */
[----:B------:R-:W-:Y:S05]  /*3a9d0*/  @!P0 BRA `(.L_x_64) ;  /* 0x0000000400a48947 */ /* 0x000fea0003800000 */
[----:B------:R-:W-:-:S04]  /*3a9e0*/  ULOP3.LUT UR5, UR7, 0x2, URZ, 0xfc, !UPT ;  /* 0x0000000207057892 */ /* 0x000fc8000f8efc3f */
[----:B------:R-:W-:-:S06]  /*3a9f0*/  UISETP.NE.AND UP0, UPT, UR5, 0x3, UPT ;  /* 0x000000030500788c */ /* 0x000fcc000bf05270 */
[----:B------:R-:W-:-:S13]  /*3aa00*/  PLOP3.LUT P0, PT, PT, PT, UP0, 0x80, 0x0 ;  /* 0x000000000000781c */ /* 0x000fda0003f0f008 */
[----:B------:R-:W-:Y:S05]  /*3aa10*/  @!P0 BRA `(.L_x_65) ;  /* 0x0000000000048947 */ /* 0x000fea0003800000 */
[----:B------:R-:W-:Y:S01]  /*3aa20*/  BPT.TRAP 0x1 ;  /* 0x000000040000795c */ /* 0x000fe20000300000 */
.L_x_65:
[----:B------:R-:W0:Y:S01]  /*3aa30*/  S2R R3, SR_CgaCtaId ;  /* 0x0000000000037919 */ /* 0x000e220000008800 */
[----:B------:R-:W-:Y:S02]  /*3aa40*/  MOV R0, 0x400 ;  /* 0x0000040000007802 */ /* 0x000fe40000000f00 */
[----:B------:R-:W-:Y:S02]  /*3aa50*/  SHF.L.U32 R2, R6, 0x1f, RZ ;  /* 0x0000001f06027819 */ /* 0x000fe400000006ff */
[----:B0-----:R-:W-:-:S05]  /*3aa60*/  LEA R0, R3, R0, 0x18 ;  /* 0x0000000003007211 */ /* 0x001fca00078ec0ff */
[----:B------:R-:W-:-:S04]  /*3aa70*/  VIADD R0, R0, 0x58 ;  /* 0x0000005800007836 */ /* 0x000fc80000000000 */
[----:B------:R-:W-:-:S04]  /*3aa80*/  IMAD R3, R7, 0x8, R0 ;  /* 0x0000000807037824 */ /* 0x000fc800078e0200 */
[----:B------:R-:W0:Y:S02]  /*3aa90*/  SYNCS.PHASECHK.TRANS64.TRYWAIT P0, [R3+URZ], R2 ;  /* 0x00000002030075a7 */ /* 0x000e24000800017f */
[----:B0-----:R-:W-:Y:S05]  /*3aaa0*/  @!P0 BRA `(.L_x_66) ;  /* 0x0000000800048947 */ /* 0x001fea0003800000 */
.L_x_84:
[----:B------:R-:W-:-:S05]  /*3aab0*/  VIADD R7, R7, 0x1 ;  /* 0x0000000107077836 */ /* 0x000fca0000000000 */
[----:B------:R-:W-:-:S04]  /*3aac0*/  ISETP.NE.AND P0, PT, R7, 0xb, PT ;  /* 0x0000000b0700780c */ /* 0x000fc80003f05270 */
[----:B0-----:R-:W-:Y:S02]  /*3aad0*/  SEL R3, RZ, 0x1, P0 ;  /* 0x00000001ff037807 */ /* 0x001fe40000000000 */
[----:B------:R-:W-:Y:S02]  /*3aae0*/  SEL R7, R7, RZ, P0 ;  /* 0x000000ff07077207 */ /* 0x000fe40000000000 */
[----:B------:R-:W-:-:S03]  /*3aaf0*/  LOP3.LUT R6, R6, R3, RZ, 0x3c, !PT ;  /* 0x0000000306067212 */ /* 0x000fc600078e3cff */
[----:B------:R-:W-:Y:S01]  /*3ab00*/  IMAD R3, R7, 0x8, R0 ;  /* 0x0000000807037824 */ /* 0x000fe200078e0200 */
[----:B------:R-:W-:-:S04]  /*3ab10*/  SHF.L.U32 R2, R6, 0x1f, RZ ;  /* 0x0000001f06027819 */ /* 0x000fc800000006ff */
[----:B------:R-:W0:Y:S02]  /*3ab20*/  SYNCS.PHASECHK.TRANS64.TRYWAIT P0, [R3+URZ], R2 ;  /* 0x00000002030075a7 */ /* 0x000e24000800017f */
[----:B0-----:R-:W-:Y:S05]  /*3ab30*/  @!P0 BRA `(.L_x_67) ;  /* 0x0000000400f48947 */ /* 0x001fea0003800000 */
.L_x_85:
[----:B0-----:R-:W-:-:S05]  /*3ab40*/  VIADD R2, R7, 0x1 ;  /* 0x0000000107027836 */ /* 0x001fca0000000000 */
[----:B------:R-:W-:-:S04]  /*3ab50*/  ISETP.NE.AND P0, PT, R2, 0xb, PT ;  /* 0x0000000b0200780c */ /* 0x000fc80003f05270 */
[----:B------:R-:W-:Y:S02]  /*3ab60*/  SEL R3, RZ, 0x1, P0 ;  /* 0x00000001ff037807 */ /* 0x000fe40000000000 */
[----:B------:R-:W-:Y:S02]  /*3ab70*/  SEL R5, R2, RZ, P0 ;  /* 0x000000ff02057207 */ /* 0x000fe40000000000 */
[----:B------:R-:W-:-:S03]  /*3ab80*/  LOP3.LUT R6, R6, R3, RZ, 0x3c, !PT ;  /* 0x0000000306067212 */ /* 0x000fc600078e3cff */
[----:B------:R-:W-:Y:S01]  /*3ab90*/  IMAD R3, R5, 0x8, R0 ;  /* 0x0000000805037824 */ /* 0x000fe200078e0200 */
[----:B------:R-:W-:-:S04]  /*3aba0*/  SHF.L.U32 R2, R6, 0x1f, RZ ;  /* 0x0000001f06027819 */ /* 0x000fc800000006ff */
[----:B------:R-:W0:Y:S02]  /*3abb0*/  SYNCS.PHASECHK.TRANS64.TRYWAIT P0, [R3+URZ], R2 ;  /* 0x00000002030075a7 */ /* 0x000e24000800017f */
[----:B0-----:R-:W-:Y:S05]  /*3abc0*/  @!P0 BRA `(.L_x_68) ;  /* 0x0000000400e48947 */ /* 0x001fea0003800000 */
.L_x_86:
        /* <DEDUP_REMOVED lines=9> */
.L_x_87:
        /* <DEDUP_REMOVED lines=9> */
.L_x_88:
        /* <DEDUP_REMOVED lines=9> */
.L_x_89:
        /* <DEDUP_REMOVED lines=9> */
.L_x_90:
        /* <DEDUP_REMOVED lines=9> */
.L_x_91:
        /* <DEDUP_REMOVED lines=9> */
.L_x_92:
        /* <DEDUP_REMOVED lines=9> */
.L_x_93:
[----:B0-----:R-:W-:-:S05]  /*3afc0*/  VIADD R2, R5, 0x1 ;  /* 0x0000000105027836 */ /* 0x001fca0000000000 */
[----:B------:R-:W-:-:S04]  /*3afd0*/  ISETP.NE.AND P0, PT, R2, 0xb, PT ;  /* 0x0000000b0200780c */ /* 0x000fc80003f05270 */
[----:B------:R-:W-:Y:S02]  /*3afe0*/  SEL R4, RZ, 0x1, P0 ;  /* 0x00000001ff047807 */ /* 0x000fe40000000000 */
[----:B------:R-:W-:Y:S02]  /*3aff0*/  SEL R3, R2, RZ, P0 ;  /* 0x000000ff02037207 */ /* 0x000fe40000000000 */
[----:B------:R-:W-:-:S03]  /*3b000*/  LOP3.LUT R4, R7, R4, RZ, 0x3c, !PT ;  /* 0x0000000407047212 */ /* 0x000fc600078e3cff */
[----:B------:R-:W-:Y:S01]  /*3b010*/  IMAD R3, R3, 0x8, R0 ;  /* 0x0000000803037824 */ /* 0x000fe200078e0200 */
[----:B------:R-:W-:-:S07]  /*3b020*/  SHF.L.U32 R0, R4, 0x1f, RZ ;  /* 0x0000001f04007819 */ /* 0x000fce00000006ff */
.L_x_76:
[----:B0-----:R0:W1:Y:S02]  /*3b030*/  SYNCS.PHASECHK.TRANS64.TRYWAIT P0, [R3+URZ], R0 ;  /* 0x00000000030075a7 */ /* 0x001064000800017f */
[----:B-1----:R-:W-:Y:S05]  /*3b040*/  @!P0 NANOSLEEP.SYNCS 0x989680 ;  /* 0x009896800000895d */ /* 0x002fea0003900000 */
[----:B------:R-:W1:Y:S02]  /*3b050*/  @!P0 SYNCS.PHASECHK.TRANS64 P0, [R3+URZ], R0 ;  /* 0x00000000030085a7 */ /* 0x000e64000800007f */
[----:B-1----:R-:W-:Y:S05]  /*3b060*/  @!P0 BRA `(.L_x_76) ;  /* 0xfffffffc00f08947 */ /* 0x002fea000383ffff */
.L_x_64:
[----:B------:R-:W-:Y:S05]  /*3b070*/  BSYNC B0 ;  /* 0x0000000000007941 */ /* 0x000fea0003800000 */
.L_x_63:
[----:B------:R-:W-:Y:S05]  /*3b080*/  EXIT ;  /* 0x000000000000794d */ /* 0x000fea0003800000 */
.L_x_22:
[----:B-1----:R-:W-:-:S04]  /*3b090*/  IMAD.U32 R13, RZ, RZ, UR12 ;  /* 0x0000000cff0d7e24 */ /* 0x002fc8000f8e00ff */
[----:B------:R1:W4:Y:S03]  /*3b0a0*/  SYNCS.PHASECHK.TRANS64.TRYWAIT P0, [R13+URZ], R12 ;  /* 0x0000000c0d0075a7 */ /* 0x000326000800017f */
[----:B----4-:R-:W-:Y:S05]  /*3b0b0*/  @!P0 NANOSLEEP.SYNCS 0x989680 ;  /* 0x009896800000895d */ /* 0x010fea0003900000 */
[----:B------:R-:W4:Y:S02]  /*3b0c0*/  @!P0 SYNCS.PHASECHK.TRANS64 P0, [R13+URZ], R12 ;  /* 0x0000000c0d0085a7 */ /* 0x000f24000800007f */
[----:B----4-:R-:W-:Y:S05]  /*3b0d0*/  @!P0 BRA `(.L_x_22) ;  /* 0xfffffffc00ec8947 */ /* 0x010fea000383ffff */
[----:B------:R-:W-:Y:S05]  /*3b0e0*/  BRA `(.L_x_21) ;  /* 0xfffffc8800447947 */ /* 0x000fea000383ffff */
.L_x_28:
[----:B-----5:R1:W-:Y:S02]  /*3b0f0*/  STL [R1+0x724], R0 ;  /* 0x0007240001007387 */ /* 0x0203e40000100800 */
[----:B-1----:R-:W-:-:S04]  /*3b100*/  IMAD.U32 R0, RZ, RZ, UR13 ;  /* 0x0000000dff007e24 */ /* 0x002fc8000f8e00ff */
[----:B------:R1:W4:Y:S03]  /*3b110*/  SYNCS.PHASECHK.TRANS64.TRYWAIT P0, [R0+URZ], R14 ;  /* 0x0000000e000075a7 */ /* 0x000326000800017f */
[----:B----4-:R-:W-:Y:S05]  /*3b120*/  @!P0 NANOSLEEP.SYNCS 0x989680 ;  /* 0x009896800000895d */ /* 0x010fea0003900000 */
[----:B------:R1:W4:Y:S02]  /*3b130*/  @!P0 SYNCS.PHASECHK.TRANS64 P0, [R0+URZ], R14 ;  /* 0x0000000e000085a7 */ /* 0x000324000800007f */
[----:B-1----:R1:W5:Y:S02]  /*3b140*/  LDL.LU R0, [R1+0x724] ;  /* 0x0007240001007983 */ /* 0x0023640000300800 */
[----:B-1--4-:R-:W-:Y:S05]  /*3b150*/  @!P0 BRA `(.L_x_28) ;  /* 0xfffffffc00e48947 */ /* 0x012fea000383ffff */
[----:B------:R-:W-:Y:S05]  /*3b160*/  BRA `(.L_x_27) ;  /* 0xfffffce000107947 */ /* 0x000fea000383ffff */
.L_x_51:
[----:B------:R-:W-:Y:S01]  /*3b170*/  BSSY B1, `(.L_x_77) ;  /* 0x0000006000017945 */ /* 0x000fe20003800000 */
[----:B------:R-:W-:-:S07]  /*3b180*/  IMAD.MOV.U32 R2, RZ, RZ, -0x1 ;  /* 0xffffffffff027424 */ /* 0x000fce00078e00ff */
[----:B------:R-:W-:Y:S05]  /*3b190*/  WARPSYNC.COLLECTIVE R2, `(.L_x_78) ;  /* 0x00000000020c7348 */ /* 0x000fea0003c00000 */
[----:B------:R-:W-:Y:S02]  /*3b1a0*/  ELECT P0, UR62, PT ;  /* 0x00000000003e782f */ /* 0x000fe40003800000 */
[----:B------:R-:W-:Y:S01]  /*3b1b0*/  MOV R2, UR62 ;  /* 0x0000003e00027c02 */ /* 0x000fe20008000f00 */
[----:B------:R-:W-:Y:S10]  /*3b1c0*/  ENDCOLLECTIVE ;  /* 0x000000000000791b */ /* 0x000ff40003800000 */
.L_x_78:
[----:B------:R-:W-:Y:S05]  /*3b1d0*/  BSYNC B1 ;  /* 0x0000000000017941 */ /* 0x000fea0003800000 */
.L_x_77:
[----:B------:R-:W-:Y:S05]  /*3b1e0*/  BRA `(.L_x_79) ;  /* 0xffffffec00147947 */ /* 0x000fea000383ffff */
.L_x_54:
[----:B0-----:R0:W1:Y:S02]  /*3b1f0*/  SYNCS.PHASECHK.TRANS64.TRYWAIT P0, [R15+URZ+0x58], R14 ;  /* 0x0000580e0f0075a7 */ /* 0x001064000800017f */
[----:B-1----:R-:W-:Y:S05]  /*3b200*/  @!P0 NANOSLEEP.SYNCS 0x989680 ;  /* 0x009896800000895d */ /* 0x002fea0003900000 */
[----:B------:R-:W1:Y:S02]  /*3b210*/  @!P0 SYNCS.PHASECHK.TRANS64 P0, [R15+URZ+0x58], R14 ;  /* 0x0000580e0f0085a7 */ /* 0x000e64000800007f */
[----:B-1----:R-:W-:Y:S05]  /*3b220*/  @!P0 BRA `(.L_x_54) ;  /* 0xfffffffc00f08947 */ /* 0x002fea000383ffff */
[----:B------:R-:W-:Y:S05]  /*3b230*/  BRA `(.L_x_80) ;  /* 0xffffffec00487947 */ /* 0x000fea000383ffff */
.L_x_62:
[----:B------:R-:W-:Y:S01]  /*3b240*/  BSSY B0, `(.L_x_81) ;  /* 0x0000006000007945 */ /* 0x000fe20003800000 */
[----:B------:R-:W-:-:S07]  /*3b250*/  IMAD.MOV.U32 R2, RZ, RZ, -0x1 ;  /* 0xffffffffff027424 */ /* 0x000fce00078e00ff */
[----:B------:R-:W-:Y:S05]  /*3b260*/  WARPSYNC.COLLECTIVE R2, `(.L_x_82) ;  /* 0x00000000020c7348 */ /* 0x000fea0003c00000 */
[----:B------:R-:W-:Y:S02]  /*3b270*/  ELECT P0, UR62, PT ;  /* 0x00000000003e782f */ /* 0x000fe40003800000 */
[----:B------:R-:W-:Y:S01]  /*3b280*/  MOV R2, UR62 ;  /* 0x0000003e00027c02 */ /* 0x000fe20008000f00 */
[----:B------:R-:W-:Y:S10]  /*3b290*/  ENDCOLLECTIVE ;  /* 0x000000000000791b */ /* 0x000ff40003800000 */
.L_x_82:
[----:B------:R-:W-:Y:S05]  /*3b2a0*/  BSYNC B0 ;  /* 0x0000000000007941 */ /* 0x000fea0003800000 */
.L_x_81:
[----:B------:R-:W-:Y:S05]  /*3b2b0*/  BRA `(.L_x_83) ;  /* 0xfffffff400c07947 */ /* 0x000fea000383ffff */
.L_x_66:
[----:B0-----:R0:W1:Y:S02]  /*3b2c0*/  SYNCS.PHASECHK.TRANS64.TRYWAIT P0, [R3+URZ], R2 ;  /* 0x00000002030075a7 */ /* 0x001064000800017f */
[----:B-1----:R-:W-:Y:S05]  /*3b2d0*/  @!P0 NANOSLEEP.SYNCS 0x989680 ;  /* 0x009896800000895d */ /* 0x002fea0003900000 */
[----:B------:R-:W1:Y:S02]  /*3b2e0*/  @!P0 SYNCS.PHASECHK.TRANS64 P0, [R3+URZ], R2 ;  /* 0x00000002030085a7 */ /* 0x000e64000800007f */
[----:B-1----:R-:W-:Y:S05]  /*3b2f0*/  @!P0 BRA `(.L_x_66) ;  /* 0xfffffffc00f08947 */ /* 0x002fea000383ffff */
[----:B------:R-:W-:Y:S05]  /*3b300*/  BRA `(.L_x_84) ;  /* 0xfffffff400e87947 */ /* 0x000fea000383ffff */
.L_x_67:
[----:B0-----:R0:W1:Y:S02]  /*3b310*/  SYNCS.PHASECHK.TRANS64.TRYWAIT P0, [R3+URZ], R2 ;  /* 0x00000002030075a7 */ /* 0x001064000800017f */
[----:B-1----:R-:W-:Y:S05]  /*3b320*/  @!P0 NANOSLEEP.SYNCS 0x989680 ;  /* 0x009896800000895d */ /* 0x002fea0003900000 */
[----:B------:R-:W1:Y:S02]  /*3b330*/  @!P0 SYNCS.PHASECHK.TRANS64 P0, [R3+URZ], R2 ;  /* 0x00000002030085a7 */ /* 0x000e64000800007f */
[----:B-1----:R-:W-:Y:S05]  /*3b340*/  @!P0 BRA `(.L_x_67) ;  /* 0xfffffffc00f08947 */ /* 0x002fea000383ffff */
[----:B------:R-:W-:Y:S05]  /*3b350*/  BRA `(.L_x_85) ;  /* 0xfffffff400f87947 */ /* 0x000fea000383ffff */
.L_x_68:
[----:B0-----:R0:W1:Y:S02]  /*3b360*/  SYNCS.PHASECHK.TRANS64.TRYWAIT P0, [R3+URZ], R2 ;  /* 0x00000002030075a7 */ /* 0x001064000800017f */
[----:B-1----:R-:W-:Y:S05]  /*3b370*/  @!P0 NANOSLEEP.SYNCS 0x989680 ;  /* 0x009896800000895d */ /* 0x002fea0003900000 */
[----:B------:R-:W1:Y:S02]  /*3b380*/  @!P0 SYNCS.PHASECHK.TRANS64 P0, [R3+URZ], R2 ;  /* 0x00000002030085a7 */ /* 0x000e64000800007f */
[----:B-1----:R-:W-:Y:S05]  /*3b390*/  @!P0 BRA `(.L_x_68) ;  /* 0xfffffffc00f08947 */ /* 0x002fea000383ffff */
[----:B------:R-:W-:Y:S05]  /*3b3a0*/  BRA `(.L_x_86) ;  /* 0xfffffff800087947 */ /* 0x000fea000383ffff */
.L_x_69:
[----:B0-----:R0:W1:Y:S02]  /*3b3b0*/  SYNCS.PHASECHK.TRANS64.TRYWAIT P0, [R3+URZ], R2 ;  /* 0x00000002030075a7 */ /* 0x001064000800017f */
[----:B-1----:R-:W-:Y:S05]  /*3b3c0*/  @!P0 NANOSLEEP.SYNCS 0x989680 ;  /* 0x009896800000895d */ /* 0x002fea0003900000 */
[----:B------:R-:W1:Y:S02]  /*3b3d0*/  @!P0 SYNCS.PHASECHK.TRANS64 P0, [R3+URZ], R2 ;  /* 0x00000002030085a7 */ /* 0x000e64000800007f */
[----:B-1----:R-:W-:Y:S05]  /*3b3e0*/  @!P0 BRA `(.L_x_69) ;  /* 0xfffffffc00f08947 */ /* 0x002fea000383ffff */
[----:B------:R-:W-:Y:S05]  /*3b3f0*/  BRA `(.L_x_87) ;  /* 0xfffffff800187947 */ /* 0x000fea000383ffff */
.L_x_70:
[----:B0-----:R0:W1:Y:S02]  /*3b400*/  SYNCS.PHASECHK.TRANS64.TRYWAIT P0, [R3+URZ], R2 ;  /* 0x00000002030075a7 */ /* 0x001064000800017f */
[----:B-1----:R-:W-:Y:S05]  /*3b410*/  @!P0 NANOSLEEP.SYNCS 0x989680 ;  /* 0x009896800000895d */ /* 0x002fea0003900000 */
[----:B------:R-:W1:Y:S02]  /*3b420*/  @!P0 SYNCS.PHASECHK.TRANS64 P0, [R3+URZ], R2 ;  /* 0x00000002030085a7 */ /* 0x000e64000800007f */
[----:B-1----:R-:W-:Y:S05]  /*3b430*/  @!P0 BRA `(.L_x_70) ;  /* 0xfffffffc00f08947 */ /* 0x002fea000383ffff */
[----:B------:R-:W-:Y:S05]  /*3b440*/  BRA `(.L_x_88) ;  /* 0xfffffff800287947 */ /* 0x000fea000383ffff */
.L_x_71:
[----:B0-----:R0:W1:Y:S02]  /*3b450*/  SYNCS.PHASECHK.TRANS64.TRYWAIT P0, [R3+URZ], R2 ;  /* 0x00000002030075a7 */ /* 0x001064000800017f */
[----:B-1----:R-:W-:Y:S05]  /*3b460*/  @!P0 NANOSLEEP.SYNCS 0x989680 ;  /* 0x009896800000895d */ /* 0x002fea0003900000 */
[----:B------:R-:W1:Y:S02]  /*3b470*/  @!P0 SYNCS.PHASECHK.TRANS64 P0, [R3+URZ], R2 ;  /* 0x00000002030085a7 */ /* 0x000e64000800007f */
[----:B-1----:R-:W-:Y:S05]  /*3b480*/  @!P0 BRA `(.L_x_71) ;  /* 0xfffffffc00f08947 */ /* 0x002fea000383ffff */
[----:B------:R-:W-:Y:S05]  /*3b490*/  BRA `(.L_x_89) ;  /* 0xfffffff800387947 */ /* 0x000fea000383ffff */
.L_x_72:
[----:B0-----:R0:W1:Y:S02]  /*3b4a0*/  SYNCS.PHASECHK.TRANS64.TRYWAIT P0, [R3+URZ], R2 ;  /* 0x00000002030075a7 */ /* 0x001064000800017f */
[----:B-1----:R-:W-:Y:S05]  /*3b4b0*/  @!P0 NANOSLEEP.SYNCS 0x989680 ;  /* 0x009896800000895d */ /* 0x002fea0003900000 */
[----:B------:R-:W1:Y:S02]  /*3b4c0*/  @!P0 SYNCS.PHASECHK.TRANS64 P0, [R3+URZ], R2 ;  /* 0x00000002030085a7 */ /* 0x000e64000800007f */
[----:B-1----:R-:W-:Y:S05]  /*3b4d0*/  @!P0 BRA `(.L_x_72) ;  /* 0xfffffffc00f08947 */ /* 0x002fea000383ffff */
[----:B------:R-:W-:Y:S05]  /*3b4e0*/  BRA `(.L_x_90) ;  /* 0xfffffff800487947 */ /* 0x000fea000383ffff */
.L_x_73:
[----:B0-----:R0:W1:Y:S02]  /*3b4f0*/  SYNCS.PHASECHK.TRANS64.TRYWAIT P0, [R3+URZ], R2 ;  /* 0x00000002030075a7 */ /* 0x001064000800017f */
[----:B-1----:R-:W-:Y:S05]  /*3b500*/  @!P0 NANOSLEEP.SYNCS 0x989680 ;  /* 0x009896800000895d */ /* 0x002fea0003900000 */
[----:B------:R-:W1:Y:S02]  /*3b510*/  @!P0 SYNCS.PHASECHK.TRANS64 P0, [R3+URZ], R2 ;  /* 0x00000002030085a7 */ /* 0x000e64000800007f */
[----:B-1----:R-:W-:Y:S05]  /*3b520*/  @!P0 BRA `(.L_x_73) ;  /* 0xfffffffc00f08947 */ /* 0x002fea000383ffff */
[----:B------:R-:W-:Y:S05]  /*3b530*/  BRA `(.L_x_91) ;  /* 0xfffffff800587947 */ /* 0x000fea000383ffff */
.L_x_74:
[----:B0-----:R0:W1:Y:S02]  /*3b540*/  SYNCS.PHASECHK.TRANS64.TRYWAIT P0, [R3+URZ], R2 ;  /* 0x00000002030075a7 */ /* 0x001064000800017f */
[----:B-1----:R-:W-:Y:S05]  /*3b550*/  @!P0 NANOSLEEP.SYNCS 0x989680 ;  /* 0x009896800000895d */ /* 0x002fea0003900000 */
[----:B------:R-:W1:Y:S02]  /*3b560*/  @!P0 SYNCS.PHASECHK.TRANS64 P0, [R3+URZ], R2 ;  /* 0x00000002030085a7 */ /* 0x000e64000800007f */
[----:B-1----:R-:W-:Y:S05]  /*3b570*/  @!P0 BRA `(.L_x_74) ;  /* 0xfffffffc00f08947 */ /* 0x002fea000383ffff */
[----:B------:R-:W-:Y:S05]  /*3b580*/  BRA `(.L_x_92) ;  /* 0xfffffff800687947 */ /* 0x000fea000383ffff */
.L_x_75:
[----:B0-----:R0:W1:Y:S02]  /*3b590*/  SYNCS.PHASECHK.TRANS64.TRYWAIT P0, [R3+URZ], R2 ;  /* 0x00000002030075a7 */ /* 0x001064000800017f */
[----:B-1----:R-:W-:Y:S05]  /*3b5a0*/  @!P0 NANOSLEEP.SYNCS 0x989680 ;  /* 0x009896800000895d */ /* 0x002fea0003900000 */
[----:B------:R-:W1:Y:S02]  /*3b5b0*/  @!P0 SYNCS.PHASECHK.TRANS64 P0, [R3+URZ], R2 ;  /* 0x00000002030085a7 */ /* 0x000e64000800007f */
[----:B-1----:R-:W-:Y:S05]  /*3b5c0*/  @!P0 BRA `(.L_x_75) ;  /* 0xfffffffc00f08947 */ /* 0x002fea000383ffff */
[----:B------:R-:W-:Y:S05]  /*3b5d0*/  BRA `(.L_x_93) ;  /* 0xfffffff800787947 */ /* 0x000fea000383ffff */
.L_x_94:
[----:B------:R-:W-:-:S00]  /*3b5e0*/  BRA `(.L_x_94) ;  /* 0xfffffffc00fc7947 */ /* 0x000fc0000383ffff */
[----:B------:R-:W-:-:S00]  /*3b5f0*/  NOP ;  /* 0x0000000000007918 */ /* 0x000fc00000000000 */
        /* <DEDUP_REMOVED lines=8> */
.L_x_95:


//--------------------- .nv.shared._ZN7cutlass13device_kernelINS_4gemm6kernel13GemmUniversalIN4cute5tupleIJiiiiEEENS1_10collective13CollectiveMmaINS1_37MainloopSm90TmaGmmaWarpSpecializedFP8ILi11ENS5_IJNS4_1CILi2EEENSA_ILi1EEESC_EEENS1_35KernelTmaWarpSpecializedCooperativeEEENS5_IJNSA_ILi384EEENSA_ILi224EEENSA_ILi32EEEEEENS_12float_e4m3_tENS5_IJlSC_lEEESK_SL_NS4_8TiledMMAINS4_8MMA_AtomIJNS4_4SM904GMMA30MMA_64x32x32_F32E4M3E4M3_SS_TNILNSP_7ScaleInE1ELSR_1EEEEEENS4_6LayoutISD_NS5_IJSC_NSA_ILi0EEESV_EEEEENS5_IJNS4_10UnderscoreESY_SY_EEEEENS4_13SM90_TMA_LOADENS4_14ComposedLayoutINS4_7SwizzleILi1ELi4ELi3EEENS4_18smem_ptr_flag_bitsILi8EEENSU_INS5_IJNSA_ILi8EEESI_EEENS5_IJSI_SC_EEEEEEEvNS4_8identityENS4_23SM90_TMA_LOAD_MULTICASTES1B_vS1C_EENS_8epilogue10collective6detail29Sm90TmaWarpSpecializedAdapterINS1G_15DefaultEpilogueISK_SL_SL_NS1F_6thread17LinearCombinationISK_Li1EffLNS1K_9ScaleType4KindE0ELNS_15FloatRoundStyleE2ESK_EENS1_15EpilogueDefaultEEEEEvvEEEEvNT_6ParamsE --------------------------
	.section	.nv.shared._ZN7cutlass13device_kernelINS_4gemm6kernel13GemmUniversalIN4cute5tupleIJiiiiEEENS1_10collective13CollectiveMmaINS1_37MainloopSm90TmaGmmaWarpSpecializedFP8ILi11ENS5_IJNS4_1CILi2EEENSA_ILi1EEESC_EEENS1_35KernelTmaWarpSpecializedCooperativeEEENS5_IJNSA_ILi384EEENSA_ILi224EEENSA_ILi32EEEEEENS_12float_e4m3_tENS5_IJlSC_lEEESK_SL_NS4_8TiledMMAINS4_8MMA_AtomIJNS4_4SM904GMMA30MMA_64x32x32_F32E4M3E4M3_SS_TNILNSP_7ScaleInE1ELSR_1EEEEEENS4_6LayoutISD_NS5_IJSC_NSA_ILi0EEESV_EEEEENS5_IJNS4_10UnderscoreESY_SY_EEEEENS4_13SM90_TMA_LOADENS4_14ComposedLayoutINS4_7SwizzleILi1ELi4ELi3EEENS4_18smem_ptr_flag_bitsILi8EEENSU_INS5_IJNSA_ILi8EEESI_EEENS5_IJSI_SC_EEEEEEEvNS4_8identityENS4_23SM90_TMA_LOAD_MULTICASTES1B_vS1C_EENS_8epilogue10collective6detail29Sm90TmaWarpSpecializedAdapterINS1G_15DefaultEpilogueISK_SL_SL_NS1F_6thread17LinearCombinationISK_Li1EffLNS1K_9ScaleType4KindE0ELNS_15FloatRoundStyleE2ESK_EENS1_15EpilogueDefaultEEEEEvvEEEEvNT_6ParamsE,"aw",@nobits
	.sectionflags	@""
	.align	16
	.zero		1024


//--------------------- .nv.shared.reserved.0     --------------------------
	.section	.nv.shared.reserved.0,"aw",@nobits
	.weak		__nv_reservedSMEM_offset_0_alias
	.size		__nv_reservedSMEM_offset_0_alias, 0, 0
	.other		__nv_reservedSMEM_offset_0_alias,@"STO_CUDA_RESERVED_SHARED STV_DEFAULT"
__nv_reservedSMEM_offset_0_alias:
	.zero		0


//--------------------- .nv.global                --------------------------
	.section	.nv.global,"aw",@nobits
.nv.global:
	.type		_ZN39_INTERNAL_4bb5d616_4_k_cu_e954ee1b_90664cute1_E,@object
	.size		_ZN39_INTERNAL_4bb5d616_4_k_cu_e954ee1b_90664cute1_E,(_ZN39_INTERNAL_4bb5d616_4_k_cu_e954ee1b_90664cuda3std3__45__cpo6cbeginE - _ZN39_INTERNAL_4bb5d616_4_k_cu_e954ee1b_90664cute1_E)
_ZN39_INTERNAL_4bb5d616_4_k_cu_e954ee1b_90664cute1_E:
	.zero		1
	.type		_ZN39_INTERNAL_4bb5d616_4_k_cu_e954ee1b_90664cuda3std3__45__cpo6cbeginE,@object
	.size		_ZN39_INTERNAL_4bb5d616_4_k_cu_e954ee1b_90664cuda3std3__45__cpo6cbeginE,(_ZN39_INTERNAL_4bb5d616_4_k_cu_e954ee1b_90664cuda3std3__48in_placeE - _ZN39_INTERNAL_4bb5d616_4_k_cu_e954ee1b_90664cuda3std3__45__cpo6cbeginE)
_ZN39_INTERNAL_4bb5d616_4_k_cu_e954ee1b_90664cuda3std3__45__cpo6cbeginE:
	.zero		1
	.type		_ZN39_INTERNAL_4bb5d616_4_k_cu_e954ee1b_90664cuda3std3__48in_placeE,@object
	.size		_ZN39_INTERNAL_4bb5d616_4_k_cu_e954ee1b_90664cuda3std3__48in_placeE,(_ZN39_INTERNAL_4bb5d616_4_k_cu_e954ee1b_90664cuda3std6ranges3__45__cpo9iter_moveE - _ZN39_INTERNAL_4bb5d616_4_k_cu_e954ee1b_90664cuda3std3__48in_placeE)
_ZN39_INTERNAL_4bb5d616_4_k_cu_e954ee1b_90664cuda3std3__48in_placeE:
	.zero		1
	.type		_ZN39_INTERNAL_4bb5d616_4_k_cu_e954ee1b_90664cuda3std6ranges3__45__cpo9iter_moveE,@object
	.size		_ZN39_INTERNAL_4bb5d616_4_k_cu_e954ee1b_90664cuda3std6ranges3__45__cpo9iter_moveE,(_ZN39_INTERNAL_4bb5d616_4_k_cu_e954ee1b_90664cuda3std3__45__cpo5beginE - _ZN39_INTERNAL_4bb5d616_4_k_cu_e954ee1b_90664cuda3std6ranges3__45__cpo9iter_moveE)
_ZN39_INTERNAL_4bb5d616_4_k_cu_e954ee1b_90664cuda3std6ranges3__45__cpo9iter_moveE:
	.zero		1
	.type		_ZN39_INTERNAL_4bb5d616_4_k_cu_e954ee1b_90664cuda3std3__45__cpo5beginE,@object
	.size		_ZN39_INTERNAL_4bb5d616_4_k_cu_e954ee1b_90664cuda3std3__45__cpo5beginE,(_ZN39_INTERNAL_4bb5d616_4_k_cu_e954ee1b_90664cuda3std3__441_GLOBAL__N__4bb5d616_4_k_cu_e954ee1b_90666ignoreE - _ZN39_INTERNAL_4bb5d616_4_k_cu_e954ee1b_90664cuda3std3__45__cpo5beginE)
_ZN39_INTERNAL_4bb5d616_4_k_cu_e954ee1b_90664cuda3std3__45__cpo5beginE:
	.zero		1
	.type		_ZN39_INTERNAL_4bb5d616_4_k_cu_e954ee1b_90664cuda3std3__441_GLOBAL__N__4bb5d616_4_k_cu_e954ee1b_90666ignoreE,@object
	.size		_ZN39_INTERNAL_4bb5d616_4_k_cu_e954ee1b_90664cuda3std3__441_GLOBAL__N__4bb5d616_4_k_cu_e954ee1b_90666ignoreE,(_ZN39_INTERNAL_4bb5d616_4_k_cu_e954ee1b_90664cute7productE - _ZN39_INTERNAL_4bb5d616_4_k_cu_e954ee1b_90664cuda3std3__441_GLOBAL__N__4bb5d616_4_k_cu_e954ee1b_90666ignoreE)
_ZN39_INTERNAL_4bb5d616_4_k_cu_e954ee1b_90664cuda3std3__441_GLOBAL__N__4bb5d616_4_k_cu_e954ee1b_90666ignoreE:
	.zero		1
	.type		_ZN39_INTERNAL_4bb5d616_4_k_cu_e954ee1b_90664cute7productE,@object
	.size		_ZN39_INTERNAL_4bb5d616_4_k_cu_e954ee1b_90664cute7productE,(_ZN39_INTERNAL_4bb5d616_4_k_cu_e954ee1b_90664cuda3std3__45__cpo3endE - _ZN39_INTERNAL_4bb5d616_4_k_cu_e954ee1b_90664cute7productE)
_ZN39_INTERNAL_4bb5d616_4_k_cu_e954ee1b_90664cute7productE:
	.zero		1
	.type		_ZN39_INTERNAL_4bb5d616_4_k_cu_e954ee1b_90664cuda3std3__45__cpo3endE,@object
	.size		_ZN39_INTERNAL_4bb5d616_4_k_cu_e954ee1b_90664cuda3std3__45__cpo3endE,(_ZN39_INTERNAL_4bb5d616_4_k_cu_e954ee1b_90664cuda3std3__419piecewise_constructE - _ZN39_INTERNAL_4bb5d616_4_k_cu_e954ee1b_90664cuda3std3__45__cpo3endE)
_ZN39_INTERNAL_4bb5d616_4_k_cu_e954ee1b_90664cuda3std3__45__cpo3endE:
	.zero		1
	.type		_ZN39_INTERNAL_4bb5d616_4_k_cu_e954ee1b_90664cuda3std3__419piecewise_constructE,@object
	.size		_ZN39_INTERNAL_4bb5d616_4_k_cu_e954ee1b_90664cuda3std3__419piecewise_constructE,(_ZN39_INTERNAL_4bb5d616_4_k_cu_e954ee1b_90664cuda3std3__45__cpo4cendE - _ZN39_INTERNAL_4bb5d616_4_k_cu_e954ee1b_90664cuda3std3__419piecewise_constructE)
_ZN39_INTERNAL_4bb5d616_4_k_cu_e954ee1b_90664cuda3std3__419piecewise_constructE:
	.zero		1
	.type		_ZN39_INTERNAL_4bb5d616_4_k_cu_e954ee1b_90664cuda3std3__45__cpo4cendE,@object
	.size		_ZN39_INTERNAL_4bb5d616_4_k_cu_e954ee1b_90664cuda3std3__45__cpo4cendE,(_ZN39_INTERNAL_4bb5d616_4_k_cu_e954ee1b_90664cuda3std6ranges3__45__cpo4swapE - _ZN39_INTERNAL_4bb5d616_4_k_cu_e954ee1b_90664cuda3std3__45__cpo4cendE)
_ZN39_INTERNAL_4bb5d616_4_k_cu_e954ee1b_90664cuda3std3__45__cpo4cendE:
	.zero		1
	.type		_ZN39_INTERNAL_4bb5d616_4_k_cu_e954ee1b_90664cuda3std6ranges3__45__cpo4swapE,@object
	.size		_ZN39_INTERNAL_4bb5d616_4_k_cu_e954ee1b_90664cuda3std6ranges3__45__cpo4swapE,(.L_7 - _ZN39_INTERNAL_4bb5d616_4_k_cu_e954ee1b_90664cuda3std6ranges3__45__cpo4swapE)
_ZN39_INTERNAL_4bb5d616_4_k_cu_e954ee1b_90664cuda3std6ranges3__45__cpo4swapE:
	.zero		1
.L_7:


//--------------------- .nv.constant0._ZN7cutlass13device_kernelINS_4gemm6kernel13GemmUniversalIN4cute5tupleIJiiiiEEENS1_10collective13CollectiveMmaINS1_37MainloopSm90TmaGmmaWarpSpecializedFP8ILi11ENS5_IJNS4_1CILi2EEENSA_ILi1EEESC_EEENS1_35KernelTmaWarpSpecializedCooperativeEEENS5_IJNSA_ILi384EEENSA_ILi224EEENSA_ILi32EEEEEENS_12float_e4m3_tENS5_IJlSC_lEEESK_SL_NS4_8TiledMMAINS4_8MMA_AtomIJNS4_4SM904GMMA30MMA_64x32x32_F32E4M3E4M3_SS_TNILNSP_7ScaleInE1ELSR_1EEEEEENS4_6LayoutISD_NS5_IJSC_NSA_ILi0EEESV_EEEEENS5_IJNS4_10UnderscoreESY_SY_EEEEENS4_13SM90_TMA_LOADENS4_14ComposedLayoutINS4_7SwizzleILi1ELi4ELi3EEENS4_18smem_ptr_flag_bitsILi8EEENSU_INS5_IJNSA_ILi8EEESI_EEENS5_IJSI_SC_EEEEEEEvNS4_8identityENS4_23SM90_TMA_LOAD_MULTICASTES1B_vS1C_EENS_8epilogue10collective6detail29Sm90TmaWarpSpecializedAdapterINS1G_15DefaultEpilogueISK_SL_SL_NS1F_6thread17LinearCombinationISK_Li1EffLNS1K_9ScaleType4KindE0ELNS_15FloatRoundStyleE2ESK_EENS1_15EpilogueDefaultEEEEEvvEEEEvNT_6ParamsE --------------------------
	.section	.nv.constant0._ZN7cutlass13device_kernelINS_4gemm6kernel13GemmUniversalIN4cute5tupleIJiiiiEEENS1_10collective13CollectiveMmaINS1_37MainloopSm90TmaGmmaWarpSpecializedFP8ILi11ENS5_IJNS4_1CILi2EEENSA_ILi1EEESC_EEENS1_35KernelTmaWarpSpecializedCooperativeEEENS5_IJNSA_ILi384EEENSA_ILi224EEENSA_ILi32EEEEEENS_12float_e4m3_tENS5_IJlSC_lEEESK_SL_NS4_8TiledMMAINS4_8MMA_AtomIJNS4_4SM904GMMA30MMA_64x32x32_F32E4M3E4M3_SS_TNILNSP_7ScaleInE1ELSR_1EEEEEENS4_6LayoutISD_NS5_IJSC_NSA_ILi0EEESV_EEEEENS5_IJNS4_10UnderscoreESY_SY_EEEEENS4_13SM90_TMA_LOADENS4_14ComposedLayoutINS4_7SwizzleILi1ELi4ELi3EEENS4_18smem_ptr_flag_bitsILi8EEENSU_INS5_IJNSA_ILi8EEESI_EEENS5_IJSI_SC_EEEEEEEvNS4_8identityENS4_23SM90_TMA_LOAD_MULTICASTES1B_vS1C_EENS_8epilogue10collective6detail29Sm90TmaWarpSpecializedAdapterINS1G_15DefaultEpilogueISK_SL_SL_NS1F_6thread17LinearCombinationISK_Li1EffLNS1K_9ScaleType4KindE0ELNS_15FloatRoundStyleE2ESK_EENS1_15EpilogueDefaultEEEEEvvEEEEvNT_6ParamsE,"a",@progbits
	.sectionflags	@""
	.align	4
.nv.constant0._ZN7cutlass13device_kernelINS_4gemm6kernel13GemmUniversalIN4cute5tupleIJiiiiEEENS1_10collective13CollectiveMmaINS1_37MainloopSm90TmaGmmaWarpSpecializedFP8ILi11ENS5_IJNS4_1CILi2EEENSA_ILi1EEESC_EEENS1_35KernelTmaWarpSpecializedCooperativeEEENS5_IJNSA_ILi384EEENSA_ILi224EEENSA_ILi32EEEEEENS_12float_e4m3_tENS5_IJlSC_lEEESK_SL_NS4_8TiledMMAINS4_8MMA_AtomIJNS4_4SM904GMMA30MMA_64x32x32_F32E4M3E4M3_SS_TNILNSP_7ScaleInE1ELSR_1EEEEEENS4_6LayoutISD_NS5_IJSC_NSA_ILi0EEESV_EEEEENS5_IJNS4_10UnderscoreESY_SY_EEEEENS4_13SM90_TMA_LOADENS4_14ComposedLayoutINS4_7SwizzleILi1ELi4ELi3EEENS4_18smem_ptr_flag_bitsILi8EEENSU_INS5_IJNSA_ILi8EEESI_EEENS5_IJSI_SC_EEEEEEEvNS4_8identityENS4_23SM90_TMA_LOAD_MULTICASTES1B_vS1C_EENS_8epilogue10collective6detail29Sm90TmaWarpSpecializedAdapterINS1G_15DefaultEpilogueISK_SL_SL_NS1F_6thread17LinearCombinationISK_Li1EffLNS1K_9ScaleType4KindE0ELNS_15FloatRoundStyleE2ESK_EENS1_15EpilogueDefaultEEEEEvvEEEEvNT_6ParamsE:
	.zero		1664


//--------------------- SYMBOLS --------------------------

	.type		.nv.reservedSmem.offset0,@object
	.size		.nv.reservedSmem.offset0,0x4
